//
// Generated by NVIDIA NVVM Compiler
//
// Compiler Build ID: CL-36424714
// Cuda compilation tools, release 13.0, V13.0.88
// Based on NVVM 20.0.0
//

.version 9.0
.target sm_100
.address_size 64

	// .globl	_Z6updatePdS_i
.const .align 8 .f64 add;
// _ZZN3cub18CUB_300001_SM_10006detail6reduce28DeviceReduceSingleTileKernelINS2_10policy_hubIdjN4cuda3__47maximumIvEEE10Policy1000EPdSB_jS8_ddNS5_3std3__410__identityEEEvT0_T1_T2_T3_T4_T6_E12temp_storage has been demoted
// _ZZN3cub18CUB_300001_SM_10006detail6reduce18DeviceReduceKernelINS2_10policy_hubIdjN4cuda3__47maximumIvEEE10Policy1000EPdjS8_dNS5_3std3__410__identityEEEvT0_PT3_T1_NS0_13GridEvenShareISI_EET2_T4_E12temp_storage has been demoted
// _ZZN3cub18CUB_300001_SM_10006detail6reduce28DeviceReduceSingleTileKernelINS2_10policy_hubIdjN4cuda3__47maximumIvEEE10Policy1000EPdSB_iS8_ddNS5_3std3__410__identityEEEvT0_T1_T2_T3_T4_T6_E12temp_storage has been demoted
.global .align 1 .b8 _ZN34_INTERNAL_222cfdce_4_k_cu_a7e9027b4cuda3std3__45__cpo5beginE[1];
.global .align 1 .b8 _ZN34_INTERNAL_222cfdce_4_k_cu_a7e9027b4cuda3std3__45__cpo3endE[1];
.global .align 1 .b8 _ZN34_INTERNAL_222cfdce_4_k_cu_a7e9027b4cuda3std3__45__cpo6cbeginE[1];
.global .align 1 .b8 _ZN34_INTERNAL_222cfdce_4_k_cu_a7e9027b4cuda3std3__45__cpo4cendE[1];
.global .align 1 .b8 _ZN34_INTERNAL_222cfdce_4_k_cu_a7e9027b4cuda3std3__45__cpo6rbeginE[1];
.global .align 1 .b8 _ZN34_INTERNAL_222cfdce_4_k_cu_a7e9027b4cuda3std3__45__cpo4rendE[1];
.global .align 1 .b8 _ZN34_INTERNAL_222cfdce_4_k_cu_a7e9027b4cuda3std3__45__cpo7crbeginE[1];
.global .align 1 .b8 _ZN34_INTERNAL_222cfdce_4_k_cu_a7e9027b4cuda3std3__45__cpo5crendE[1];
.global .align 1 .b8 _ZN34_INTERNAL_222cfdce_4_k_cu_a7e9027b4cuda3std3__436_GLOBAL__N__222cfdce_4_k_cu_a7e9027b6ignoreE[1];
.global .align 1 .b8 _ZN34_INTERNAL_222cfdce_4_k_cu_a7e9027b4cuda3std3__419piecewise_constructE[1];
.global .align 1 .b8 _ZN34_INTERNAL_222cfdce_4_k_cu_a7e9027b4cuda3std3__48in_placeE[1];
.global .align 1 .b8 _ZN34_INTERNAL_222cfdce_4_k_cu_a7e9027b4cuda3std3__420unreachable_sentinelE[1];
.global .align 1 .b8 _ZN34_INTERNAL_222cfdce_4_k_cu_a7e9027b4cuda3std3__47nulloptE[1];
.global .align 1 .b8 _ZN34_INTERNAL_222cfdce_4_k_cu_a7e9027b4cuda3std3__48unexpectE[1];
.global .align 1 .b8 _ZN34_INTERNAL_222cfdce_4_k_cu_a7e9027b4cuda3std6ranges3__45__cpo4swapE[1];
.global .align 1 .b8 _ZN34_INTERNAL_222cfdce_4_k_cu_a7e9027b4cuda3std6ranges3__45__cpo9iter_moveE[1];
.global .align 1 .b8 _ZN34_INTERNAL_222cfdce_4_k_cu_a7e9027b4cuda3std6ranges3__45__cpo5beginE[1];
.global .align 1 .b8 _ZN34_INTERNAL_222cfdce_4_k_cu_a7e9027b4cuda3std6ranges3__45__cpo3endE[1];
.global .align 1 .b8 _ZN34_INTERNAL_222cfdce_4_k_cu_a7e9027b4cuda3std6ranges3__45__cpo6cbeginE[1];
.global .align 1 .b8 _ZN34_INTERNAL_222cfdce_4_k_cu_a7e9027b4cuda3std6ranges3__45__cpo4cendE[1];
.global .align 1 .b8 _ZN34_INTERNAL_222cfdce_4_k_cu_a7e9027b4cuda3std6ranges3__45__cpo7advanceE[1];
.global .align 1 .b8 _ZN34_INTERNAL_222cfdce_4_k_cu_a7e9027b4cuda3std6ranges3__45__cpo9iter_swapE[1];
.global .align 1 .b8 _ZN34_INTERNAL_222cfdce_4_k_cu_a7e9027b4cuda3std6ranges3__45__cpo4nextE[1];
.global .align 1 .b8 _ZN34_INTERNAL_222cfdce_4_k_cu_a7e9027b4cuda3std6ranges3__45__cpo4prevE[1];
.global .align 1 .b8 _ZN34_INTERNAL_222cfdce_4_k_cu_a7e9027b4cuda3std6ranges3__45__cpo4dataE[1];
.global .align 1 .b8 _ZN34_INTERNAL_222cfdce_4_k_cu_a7e9027b4cuda3std6ranges3__45__cpo5cdataE[1];
.global .align 1 .b8 _ZN34_INTERNAL_222cfdce_4_k_cu_a7e9027b4cuda3std6ranges3__45__cpo4sizeE[1];
.global .align 1 .b8 _ZN34_INTERNAL_222cfdce_4_k_cu_a7e9027b4cuda3std6ranges3__45__cpo5ssizeE[1];
.global .align 1 .b8 _ZN34_INTERNAL_222cfdce_4_k_cu_a7e9027b4cuda3std6ranges3__45__cpo8distanceE[1];
.global .align 1 .b8 _ZN34_INTERNAL_222cfdce_4_k_cu_a7e9027b6thrust24THRUST_300001_SM_1000_NS6system6detail10sequential3seqE[1];
.global .align 1 .b8 _ZN34_INTERNAL_222cfdce_4_k_cu_a7e9027b6thrust24THRUST_300001_SM_1000_NS12placeholders2_1E[1];
.global .align 1 .b8 _ZN34_INTERNAL_222cfdce_4_k_cu_a7e9027b6thrust24THRUST_300001_SM_1000_NS12placeholders2_2E[1];
.global .align 1 .b8 _ZN34_INTERNAL_222cfdce_4_k_cu_a7e9027b6thrust24THRUST_300001_SM_1000_NS12placeholders2_3E[1];
.global .align 1 .b8 _ZN34_INTERNAL_222cfdce_4_k_cu_a7e9027b6thrust24THRUST_300001_SM_1000_NS12placeholders2_4E[1];
.global .align 1 .b8 _ZN34_INTERNAL_222cfdce_4_k_cu_a7e9027b6thrust24THRUST_300001_SM_1000_NS12placeholders2_5E[1];
.global .align 1 .b8 _ZN34_INTERNAL_222cfdce_4_k_cu_a7e9027b6thrust24THRUST_300001_SM_1000_NS12placeholders2_6E[1];
.global .align 1 .b8 _ZN34_INTERNAL_222cfdce_4_k_cu_a7e9027b6thrust24THRUST_300001_SM_1000_NS12placeholders2_7E[1];
.global .align 1 .b8 _ZN34_INTERNAL_222cfdce_4_k_cu_a7e9027b6thrust24THRUST_300001_SM_1000_NS12placeholders2_8E[1];
.global .align 1 .b8 _ZN34_INTERNAL_222cfdce_4_k_cu_a7e9027b6thrust24THRUST_300001_SM_1000_NS12placeholders2_9E[1];
.global .align 1 .b8 _ZN34_INTERNAL_222cfdce_4_k_cu_a7e9027b6thrust24THRUST_300001_SM_1000_NS12placeholders3_10E[1];

.visible .entry _Z6updatePdS_i(
	.param .u64 .ptr .align 1 _Z6updatePdS_i_param_0,
	.param .u64 .ptr .align 1 _Z6updatePdS_i_param_1,
	.param .u32 _Z6updatePdS_i_param_2
)
{
	.reg .pred 	%p<8>;
	.reg .b32 	%r<15>;
	.reg .b64 	%rd<12>;
	.reg .b64 	%fd<9>;

	ld.param.u64 	%rd1, [_Z6updatePdS_i_param_0];
	ld.param.u64 	%rd2, [_Z6updatePdS_i_param_1];
	ld.param.u32 	%r3, [_Z6updatePdS_i_param_2];
	mov.u32 	%r4, %ctaid.x;
	mov.u32 	%r5, %ntid.x;
	mov.u32 	%r6, %tid.x;
	mad.lo.s32 	%r1, %r4, %r5, %r6;
	mov.u32 	%r7, %ctaid.y;
	mov.u32 	%r8, %ntid.y;
	mov.u32 	%r9, %tid.y;
	mad.lo.s32 	%r2, %r7, %r8, %r9;
	add.s32 	%r10, %r3, -1;
	setp.ge.s32 	%p1, %r1, %r10;
	setp.lt.s32 	%p2, %r1, 1;
	or.pred  	%p3, %p2, %p1;
	setp.eq.s32 	%p4, %r2, 0;
	or.pred  	%p5, %p4, %p3;
	setp.ge.s32 	%p6, %r2, %r10;
	or.pred  	%p7, %p6, %p5;
	@%p7 bra 	$L__BB0_2;
	cvta.to.global.u64 	%rd3, %rd1;
	cvta.to.global.u64 	%rd4, %rd2;
	mul.lo.s32 	%r11, %r3, %r2;
	add.s32 	%r12, %r11, %r1;
	mul.wide.s32 	%rd5, %r12, 8;
	add.s64 	%rd6, %rd3, %rd5;
	ld.global.f64 	%fd1, [%rd6+-8];
	ld.global.f64 	%fd2, [%rd6+8];
	sub.s32 	%r13, %r11, %r3;
	add.s32 	%r14, %r13, %r1;
	mul.wide.s32 	%rd7, %r14, 8;
	add.s64 	%rd8, %rd3, %rd7;
	ld.global.f64 	%fd3, [%rd8];
	mul.wide.s32 	%rd9, %r3, 8;
	add.s64 	%rd10, %rd6, %rd9;
	ld.global.f64 	%fd4, [%rd10];
	add.f64 	%fd5, %fd1, %fd2;
	add.f64 	%fd6, %fd5, %fd3;
	add.f64 	%fd7, %fd6, %fd4;
	mul.f64 	%fd8, %fd7, 0d3FD0000000000000;
	add.s64 	%rd11, %rd4, %rd5;
	st.global.f64 	[%rd11], %fd8;
$L__BB0_2:
	ret;

}
	// .globl	_Z9substractPdS_S_i
.visible .entry _Z9substractPdS_S_i(
	.param .u64 .ptr .align 1 _Z9substractPdS_S_i_param_0,
	.param .u64 .ptr .align 1 _Z9substractPdS_S_i_param_1,
	.param .u64 .ptr .align 1 _Z9substractPdS_S_i_param_2,
	.param .u32 _Z9substractPdS_S_i_param_3
)
{
	.reg .pred 	%p<4>;
	.reg .b32 	%r<14>;
	.reg .b64 	%rd<11>;
	.reg .b64 	%fd<4>;

	ld.param.u64 	%rd1, [_Z9substractPdS_S_i_param_0];
	ld.param.u64 	%rd2, [_Z9substractPdS_S_i_param_1];
	ld.param.u64 	%rd3, [_Z9substractPdS_S_i_param_2];
	ld.param.u32 	%r4, [_Z9substractPdS_S_i_param_3];
	mov.u32 	%r5, %ctaid.x;
	mov.u32 	%r6, %ntid.x;
	mov.u32 	%r7, %tid.x;
	mad.lo.s32 	%r1, %r5, %r6, %r7;
	mov.u32 	%r8, %ctaid.y;
	mov.u32 	%r9, %ntid.y;
	mov.u32 	%r10, %tid.y;
	mad.lo.s32 	%r11, %r8, %r9, %r10;
	setp.lt.s32 	%p1, %r1, 0;
	max.s32 	%r12, %r1, %r11;
	setp.ge.s32 	%p2, %r12, %r4;
	or.pred  	%p3, %p2, %p1;
	@%p3 bra 	$L__BB1_2;
	cvta.to.global.u64 	%rd4, %rd2;
	cvta.to.global.u64 	%rd5, %rd1;
	cvta.to.global.u64 	%rd6, %rd3;
	mad.lo.s32 	%r13, %r4, %r1, %r11;
	mul.wide.u32 	%rd7, %r13, 8;
	add.s64 	%rd8, %rd4, %rd7;
	ld.global.f64 	%fd1, [%rd8];
	add.s64 	%rd9, %rd5, %rd7;
	ld.global.f64 	%fd2, [%rd9];
	sub.f64 	%fd3, %fd1, %fd2;
	add.s64 	%rd10, %rd6, %rd7;
	st.global.f64 	[%rd10], %fd3;
$L__BB1_2:
	ret;

}
	// .globl	_Z4fillPdS_i
.visible .entry _Z4fillPdS_i(
	.param .u64 .ptr .align 1 _Z4fillPdS_i_param_0,
	.param .u64 .ptr .align 1 _Z4fillPdS_i_param_1,
	.param .u32 _Z4fillPdS_i_param_2
)
{
	.reg .pred 	%p<2>;
	.reg .b32 	%r<9>;
	.reg .b64 	%rd<17>;
	.reg .b64 	%fd<9>;

	ld.param.u64 	%rd1, [_Z4fillPdS_i_param_0];
	ld.param.u64 	%rd2, [_Z4fillPdS_i_param_1];
	ld.param.u32 	%r2, [_Z4fillPdS_i_param_2];
	mov.u32 	%r3, %ctaid.x;
	mov.u32 	%r4, %ntid.x;
	mov.u32 	%r5, %tid.x;
	mad.lo.s32 	%r1, %r3, %r4, %r5;
	setp.ge.s32 	%p1, %r1, %r2;
	@%p1 bra 	$L__BB2_2;
	cvta.to.global.u64 	%rd3, %rd1;
	cvta.to.global.u64 	%rd4, %rd2;
	ld.const.f64 	%fd1, [add];
	cvt.rn.f64.s32 	%fd2, %r1;
	fma.rn.f64 	%fd3, %fd1, %fd2, 0d4024000000000000;
	mul.lo.s32 	%r6, %r2, %r1;
	mul.wide.s32 	%rd5, %r6, 8;
	add.s64 	%rd6, %rd3, %rd5;
	st.global.f64 	[%rd6], %fd3;
	mul.wide.s32 	%rd7, %r1, 8;
	add.s64 	%rd8, %rd3, %rd7;
	st.global.f64 	[%rd8], %fd3;
	fma.rn.f64 	%fd4, %fd1, %fd2, 0d4034000000000000;
	add.s32 	%r7, %r2, -1;
	mul.lo.s32 	%r8, %r7, %r2;
	mul.wide.s32 	%rd9, %r8, 8;
	add.s64 	%rd10, %rd8, %rd9;
	st.global.f64 	[%rd10], %fd4;
	mul.wide.s32 	%rd11, %r7, 8;
	add.s64 	%rd12, %rd6, %rd11;
	st.global.f64 	[%rd12], %fd4;
	ld.global.f64 	%fd5, [%rd6];
	add.s64 	%rd13, %rd4, %rd5;
	st.global.f64 	[%rd13], %fd5;
	ld.global.f64 	%fd6, [%rd8];
	add.s64 	%rd14, %rd4, %rd7;
	st.global.f64 	[%rd14], %fd6;
	ld.global.f64 	%fd7, [%rd10];
	add.s64 	%rd15, %rd14, %rd9;
	st.global.f64 	[%rd15], %fd7;
	ld.global.f64 	%fd8, [%rd12];
	add.s64 	%rd16, %rd13, %rd11;
	st.global.f64 	[%rd16], %fd8;
$L__BB2_2:
	ret;

}
	// .globl	_ZN3cub18CUB_300001_SM_10006detail11EmptyKernelIvEEvv
.visible .entry _ZN3cub18CUB_300001_SM_10006detail11EmptyKernelIvEEvv()
{


	ret;

}
	// .globl	_ZN3cub18CUB_300001_SM_10006detail6reduce28DeviceReduceSingleTileKernelINS2_10policy_hubIdjN4cuda3__47maximumIvEEE10Policy1000EPdSB_jS8_ddNS5_3std3__410__identityEEEvT0_T1_T2_T3_T4_T6_
.visible .entry _ZN3cub18CUB_300001_SM_10006detail6reduce28DeviceReduceSingleTileKernelINS2_10policy_hubIdjN4cuda3__47maximumIvEEE10Policy1000EPdSB_jS8_ddNS5_3std3__410__identityEEEvT0_T1_T2_T3_T4_T6_(
	.param .u64 .ptr .align 1 _ZN3cub18CUB_300001_SM_10006detail6reduce28DeviceReduceSingleTileKernelINS2_10policy_hubIdjN4cuda3__47maximumIvEEE10Policy1000EPdSB_jS8_ddNS5_3std3__410__identityEEEvT0_T1_T2_T3_T4_T6__param_0,
	.param .u64 .ptr .align 1 _ZN3cub18CUB_300001_SM_10006detail6reduce28DeviceReduceSingleTileKernelINS2_10policy_hubIdjN4cuda3__47maximumIvEEE10Policy1000EPdSB_jS8_ddNS5_3std3__410__identityEEEvT0_T1_T2_T3_T4_T6__param_1,
	.param .u32 _ZN3cub18CUB_300001_SM_10006detail6reduce28DeviceReduceSingleTileKernelINS2_10policy_hubIdjN4cuda3__47maximumIvEEE10Policy1000EPdSB_jS8_ddNS5_3std3__410__identityEEEvT0_T1_T2_T3_T4_T6__param_2,
	.param .align 1 .b8 _ZN3cub18CUB_300001_SM_10006detail6reduce28DeviceReduceSingleTileKernelINS2_10policy_hubIdjN4cuda3__47maximumIvEEE10Policy1000EPdSB_jS8_ddNS5_3std3__410__identityEEEvT0_T1_T2_T3_T4_T6__param_3[1],
	.param .f64 _ZN3cub18CUB_300001_SM_10006detail6reduce28DeviceReduceSingleTileKernelINS2_10policy_hubIdjN4cuda3__47maximumIvEEE10Policy1000EPdSB_jS8_ddNS5_3std3__410__identityEEEvT0_T1_T2_T3_T4_T6__param_4,
	.param .align 1 .b8 _ZN3cub18CUB_300001_SM_10006detail6reduce28DeviceReduceSingleTileKernelINS2_10policy_hubIdjN4cuda3__47maximumIvEEE10Policy1000EPdSB_jS8_ddNS5_3std3__410__identityEEEvT0_T1_T2_T3_T4_T6__param_5[1]
)
.maxntid 256
.minnctapersm 1
{
	.reg .pred 	%p<220>;
	.reg .b32 	%r<482>;
	.reg .b64 	%rd<205>;
	.reg .b64 	%fd<381>;
	// demoted variable
	.shared .align 8 .b8 _ZZN3cub18CUB_300001_SM_10006detail6reduce28DeviceReduceSingleTileKernelINS2_10policy_hubIdjN4cuda3__47maximumIvEEE10Policy1000EPdSB_jS8_ddNS5_3std3__410__identityEEEvT0_T1_T2_T3_T4_T6_E12temp_storage[80];
	ld.param.u64 	%rd16, [_ZN3cub18CUB_300001_SM_10006detail6reduce28DeviceReduceSingleTileKernelINS2_10policy_hubIdjN4cuda3__47maximumIvEEE10Policy1000EPdSB_jS8_ddNS5_3std3__410__identityEEEvT0_T1_T2_T3_T4_T6__param_0];
	ld.param.u64 	%rd17, [_ZN3cub18CUB_300001_SM_10006detail6reduce28DeviceReduceSingleTileKernelINS2_10policy_hubIdjN4cuda3__47maximumIvEEE10Policy1000EPdSB_jS8_ddNS5_3std3__410__identityEEEvT0_T1_T2_T3_T4_T6__param_1];
	ld.param.u32 	%r69, [_ZN3cub18CUB_300001_SM_10006detail6reduce28DeviceReduceSingleTileKernelINS2_10policy_hubIdjN4cuda3__47maximumIvEEE10Policy1000EPdSB_jS8_ddNS5_3std3__410__identityEEEvT0_T1_T2_T3_T4_T6__param_2];
	ld.param.f64 	%fd58, [_ZN3cub18CUB_300001_SM_10006detail6reduce28DeviceReduceSingleTileKernelINS2_10policy_hubIdjN4cuda3__47maximumIvEEE10Policy1000EPdSB_jS8_ddNS5_3std3__410__identityEEEvT0_T1_T2_T3_T4_T6__param_4];
	cvta.to.global.u64 	%rd1, %rd17;
	setp.ne.s32 	%p1, %r69, 0;
	@%p1 bra 	$L__BB4_3;
	mov.u32 	%r455, %tid.x;
	setp.ne.s32 	%p219, %r455, 0;
	@%p219 bra 	$L__BB4_76;
	st.global.f64 	[%rd1], %fd58;
	bra.uni 	$L__BB4_76;
$L__BB4_3:
	and.b64  	%rd18, %rd16, 31;
	setp.ne.s64 	%p2, %rd18, 0;
	@%p2 bra 	$L__BB4_39;
	setp.gt.u32 	%p110, %r69, 2047;
	@%p110 bra 	$L__BB4_23;
	mov.u32 	%r1, %tid.x;
	setp.ge.u32 	%p159, %r1, %r69;
	mov.f64 	%fd359, 0d0000000000000000;
	mov.u32 	%r459, %r1;
	@%p159 bra 	$L__BB4_7;
	mul.wide.u32 	%rd168, %r1, 8;
	add.s64 	%rd167, %rd16, %rd168;
	// begin inline asm
	ld.global.nc.u64 %rd166, [%rd167];
	// end inline asm
	mov.b64 	%fd359, %rd166;
	add.s32 	%r459, %r1, 256;
$L__BB4_7:
	setp.ge.u32 	%p160, %r459, %r69;
	@%p160 bra 	$L__BB4_14;
	not.b32 	%r331, %r459;
	add.s32 	%r4, %r69, %r331;
	and.b32  	%r332, %r4, 768;
	setp.eq.s32 	%p161, %r332, 768;
	@%p161 bra 	$L__BB4_11;
	mul.wide.u32 	%rd169, %r459, 8;
	add.s64 	%rd201, %rd16, %rd169;
	shr.u32 	%r333, %r4, 8;
	add.s32 	%r334, %r333, 1;
	and.b32  	%r335, %r334, 3;
	neg.s32 	%r457, %r335;
$L__BB4_10:
	.pragma "nounroll";
	// begin inline asm
	ld.global.nc.u64 %rd170, [%rd201];
	// end inline asm
	mov.b64 	%fd272, %rd170;
	setp.lt.f64 	%p162, %fd359, %fd272;
	selp.f64 	%fd359, %fd272, %fd359, %p162;
	add.s32 	%r459, %r459, 256;
	add.s64 	%rd201, %rd201, 2048;
	add.s32 	%r457, %r457, 1;
	setp.ne.s32 	%p163, %r457, 0;
	@%p163 bra 	$L__BB4_10;
$L__BB4_11:
	setp.lt.u32 	%p164, %r4, 768;
	@%p164 bra 	$L__BB4_14;
	mul.wide.u32 	%rd172, %r459, 8;
	add.s64 	%rd202, %rd16, %rd172;
$L__BB4_13:
	// begin inline asm
	ld.global.nc.u64 %rd173, [%rd202];
	// end inline asm
	mov.b64 	%fd273, %rd173;
	setp.lt.f64 	%p165, %fd359, %fd273;
	selp.f64 	%fd274, %fd273, %fd359, %p165;
	add.s64 	%rd176, %rd202, 2048;
	// begin inline asm
	ld.global.nc.u64 %rd175, [%rd176];
	// end inline asm
	mov.b64 	%fd275, %rd175;
	setp.lt.f64 	%p166, %fd274, %fd275;
	selp.f64 	%fd276, %fd275, %fd274, %p166;
	add.s64 	%rd178, %rd202, 4096;
	// begin inline asm
	ld.global.nc.u64 %rd177, [%rd178];
	// end inline asm
	mov.b64 	%fd277, %rd177;
	setp.lt.f64 	%p167, %fd276, %fd277;
	selp.f64 	%fd278, %fd277, %fd276, %p167;
	add.s64 	%rd180, %rd202, 6144;
	// begin inline asm
	ld.global.nc.u64 %rd179, [%rd180];
	// end inline asm
	mov.b64 	%fd279, %rd179;
	setp.lt.f64 	%p168, %fd278, %fd279;
	selp.f64 	%fd359, %fd279, %fd278, %p168;
	add.s32 	%r459, %r459, 1024;
	add.s64 	%rd202, %rd202, 8192;
	setp.lt.s32 	%p169, %r459, %r69;
	@%p169 bra 	$L__BB4_13;
$L__BB4_14:
	setp.lt.u32 	%p170, %r69, 256;
	@%p170 bra 	$L__BB4_19;
	// begin inline asm
	mov.u32 %r399, %laneid;
	// end inline asm
	mov.b64 	%rd191, %fd359;
	mov.b64 	{%r401, %r406}, %rd191;
	mov.b32 	%r407, 1;
	mov.b32 	%r448, 31;
	mov.b32 	%r449, -1;
	// begin inline asm
	shfl.sync.down.b32 %r400, %r401, %r407, %r448, %r449;
	// end inline asm
	// begin inline asm
	shfl.sync.down.b32 %r405, %r406, %r407, %r448, %r449;
	// end inline asm
	mov.b64 	%rd192, {%r400, %r405};
	mov.b64 	%fd327, %rd192;
	setp.gt.s32 	%p198, %r399, 30;
	setp.lt.f64 	%p199, %fd359, %fd327;
	selp.f64 	%fd328, %fd327, %fd359, %p199;
	selp.f64 	%fd329, %fd359, %fd328, %p198;
	mov.b64 	%rd193, %fd329;
	mov.b64 	{%r411, %r416}, %rd193;
	mov.b32 	%r417, 2;
	// begin inline asm
	shfl.sync.down.b32 %r410, %r411, %r417, %r448, %r449;
	// end inline asm
	// begin inline asm
	shfl.sync.down.b32 %r415, %r416, %r417, %r448, %r449;
	// end inline asm
	mov.b64 	%rd194, {%r410, %r415};
	mov.b64 	%fd330, %rd194;
	setp.gt.s32 	%p200, %r399, 29;
	setp.lt.f64 	%p201, %fd329, %fd330;
	selp.f64 	%fd331, %fd330, %fd329, %p201;
	selp.f64 	%fd332, %fd329, %fd331, %p200;
	mov.b64 	%rd195, %fd332;
	mov.b64 	{%r421, %r426}, %rd195;
	mov.b32 	%r427, 4;
	// begin inline asm
	shfl.sync.down.b32 %r420, %r421, %r427, %r448, %r449;
	// end inline asm
	// begin inline asm
	shfl.sync.down.b32 %r425, %r426, %r427, %r448, %r449;
	// end inline asm
	mov.b64 	%rd196, {%r420, %r425};
	mov.b64 	%fd333, %rd196;
	setp.gt.s32 	%p202, %r399, 27;
	setp.lt.f64 	%p203, %fd332, %fd333;
	selp.f64 	%fd334, %fd333, %fd332, %p203;
	selp.f64 	%fd335, %fd332, %fd334, %p202;
	mov.b64 	%rd197, %fd335;
	mov.b64 	{%r431, %r436}, %rd197;
	mov.b32 	%r437, 8;
	// begin inline asm
	shfl.sync.down.b32 %r430, %r431, %r437, %r448, %r449;
	// end inline asm
	// begin inline asm
	shfl.sync.down.b32 %r435, %r436, %r437, %r448, %r449;
	// end inline asm
	mov.b64 	%rd198, {%r430, %r435};
	mov.b64 	%fd336, %rd198;
	setp.gt.s32 	%p204, %r399, 23;
	setp.lt.f64 	%p205, %fd335, %fd336;
	selp.f64 	%fd337, %fd336, %fd335, %p205;
	selp.f64 	%fd338, %fd335, %fd337, %p204;
	mov.b64 	%rd199, %fd338;
	mov.b64 	{%r441, %r446}, %rd199;
	mov.b32 	%r447, 16;
	// begin inline asm
	shfl.sync.down.b32 %r440, %r441, %r447, %r448, %r449;
	// end inline asm
	// begin inline asm
	shfl.sync.down.b32 %r445, %r446, %r447, %r448, %r449;
	// end inline asm
	mov.b64 	%rd200, {%r440, %r445};
	mov.b64 	%fd339, %rd200;
	setp.gt.s32 	%p206, %r399, 15;
	setp.lt.f64 	%p207, %fd338, %fd339;
	selp.f64 	%fd10, %fd339, %fd338, %p207;
	selp.f64 	%fd380, %fd338, %fd10, %p206;
	setp.ne.s32 	%p208, %r399, 0;
	@%p208 bra 	$L__BB4_17;
	shr.u32 	%r450, %r1, 2;
	and.b32  	%r451, %r450, 248;
	mov.u32 	%r452, _ZZN3cub18CUB_300001_SM_10006detail6reduce28DeviceReduceSingleTileKernelINS2_10policy_hubIdjN4cuda3__47maximumIvEEE10Policy1000EPdSB_jS8_ddNS5_3std3__410__identityEEEvT0_T1_T2_T3_T4_T6_E12temp_storage;
	add.s32 	%r453, %r452, %r451;
	st.shared.f64 	[%r453+8], %fd10;
$L__BB4_17:
	bar.sync 	0;
	setp.ne.s32 	%p209, %r1, 0;
	@%p209 bra 	$L__BB4_74;
	ld.shared.f64 	%fd340, [_ZZN3cub18CUB_300001_SM_10006detail6reduce28DeviceReduceSingleTileKernelINS2_10policy_hubIdjN4cuda3__47maximumIvEEE10Policy1000EPdSB_jS8_ddNS5_3std3__410__identityEEEvT0_T1_T2_T3_T4_T6_E12temp_storage+16];
	setp.lt.f64 	%p210, %fd380, %fd340;
	selp.f64 	%fd341, %fd340, %fd380, %p210;
	ld.shared.f64 	%fd342, [_ZZN3cub18CUB_300001_SM_10006detail6reduce28DeviceReduceSingleTileKernelINS2_10policy_hubIdjN4cuda3__47maximumIvEEE10Policy1000EPdSB_jS8_ddNS5_3std3__410__identityEEEvT0_T1_T2_T3_T4_T6_E12temp_storage+24];
	setp.lt.f64 	%p211, %fd341, %fd342;
	selp.f64 	%fd343, %fd342, %fd341, %p211;
	ld.shared.f64 	%fd344, [_ZZN3cub18CUB_300001_SM_10006detail6reduce28DeviceReduceSingleTileKernelINS2_10policy_hubIdjN4cuda3__47maximumIvEEE10Policy1000EPdSB_jS8_ddNS5_3std3__410__identityEEEvT0_T1_T2_T3_T4_T6_E12temp_storage+32];
	setp.lt.f64 	%p212, %fd343, %fd344;
	selp.f64 	%fd345, %fd344, %fd343, %p212;
	ld.shared.f64 	%fd346, [_ZZN3cub18CUB_300001_SM_10006detail6reduce28DeviceReduceSingleTileKernelINS2_10policy_hubIdjN4cuda3__47maximumIvEEE10Policy1000EPdSB_jS8_ddNS5_3std3__410__identityEEEvT0_T1_T2_T3_T4_T6_E12temp_storage+40];
	setp.lt.f64 	%p213, %fd345, %fd346;
	selp.f64 	%fd347, %fd346, %fd345, %p213;
	ld.shared.f64 	%fd348, [_ZZN3cub18CUB_300001_SM_10006detail6reduce28DeviceReduceSingleTileKernelINS2_10policy_hubIdjN4cuda3__47maximumIvEEE10Policy1000EPdSB_jS8_ddNS5_3std3__410__identityEEEvT0_T1_T2_T3_T4_T6_E12temp_storage+48];
	setp.lt.f64 	%p214, %fd347, %fd348;
	selp.f64 	%fd349, %fd348, %fd347, %p214;
	ld.shared.f64 	%fd350, [_ZZN3cub18CUB_300001_SM_10006detail6reduce28DeviceReduceSingleTileKernelINS2_10policy_hubIdjN4cuda3__47maximumIvEEE10Policy1000EPdSB_jS8_ddNS5_3std3__410__identityEEEvT0_T1_T2_T3_T4_T6_E12temp_storage+56];
	setp.lt.f64 	%p215, %fd349, %fd350;
	selp.f64 	%fd351, %fd350, %fd349, %p215;
	ld.shared.f64 	%fd352, [_ZZN3cub18CUB_300001_SM_10006detail6reduce28DeviceReduceSingleTileKernelINS2_10policy_hubIdjN4cuda3__47maximumIvEEE10Policy1000EPdSB_jS8_ddNS5_3std3__410__identityEEEvT0_T1_T2_T3_T4_T6_E12temp_storage+64];
	setp.lt.f64 	%p216, %fd351, %fd352;
	selp.f64 	%fd380, %fd352, %fd351, %p216;
	bra.uni 	$L__BB4_74;
$L__BB4_19:
	// begin inline asm
	mov.u32 %r336, %laneid;
	// end inline asm
	and.b32  	%r387, %r1, 992;
	add.s32 	%r388, %r387, 32;
	setp.gt.u32 	%p171, %r388, %r69;
	not.b32 	%r389, %r387;
	add.s32 	%r390, %r69, %r389;
	selp.b32 	%r385, %r390, 31, %p171;
	mov.b64 	%rd181, %fd359;
	mov.b64 	{%r338, %r343}, %rd181;
	mov.b32 	%r344, 1;
	mov.b32 	%r386, -1;
	// begin inline asm
	shfl.sync.down.b32 %r337, %r338, %r344, %r385, %r386;
	// end inline asm
	// begin inline asm
	shfl.sync.down.b32 %r342, %r343, %r344, %r385, %r386;
	// end inline asm
	mov.b64 	%rd182, {%r337, %r342};
	mov.b64 	%fd280, %rd182;
	setp.lt.s32 	%p172, %r336, %r385;
	setp.lt.f64 	%p173, %fd359, %fd280;
	selp.f64 	%fd281, %fd280, %fd359, %p173;
	selp.f64 	%fd282, %fd281, %fd359, %p172;
	mov.b64 	%rd183, %fd282;
	mov.b64 	{%r348, %r353}, %rd183;
	mov.b32 	%r354, 2;
	// begin inline asm
	shfl.sync.down.b32 %r347, %r348, %r354, %r385, %r386;
	// end inline asm
	// begin inline asm
	shfl.sync.down.b32 %r352, %r353, %r354, %r385, %r386;
	// end inline asm
	mov.b64 	%rd184, {%r347, %r352};
	mov.b64 	%fd283, %rd184;
	add.s32 	%r391, %r336, 2;
	setp.gt.s32 	%p174, %r391, %r385;
	setp.lt.f64 	%p175, %fd282, %fd283;
	selp.f64 	%fd284, %fd283, %fd282, %p175;
	selp.f64 	%fd285, %fd282, %fd284, %p174;
	mov.b64 	%rd185, %fd285;
	mov.b64 	{%r358, %r363}, %rd185;
	mov.b32 	%r364, 4;
	// begin inline asm
	shfl.sync.down.b32 %r357, %r358, %r364, %r385, %r386;
	// end inline asm
	// begin inline asm
	shfl.sync.down.b32 %r362, %r363, %r364, %r385, %r386;
	// end inline asm
	mov.b64 	%rd186, {%r357, %r362};
	mov.b64 	%fd286, %rd186;
	add.s32 	%r392, %r336, 4;
	setp.gt.s32 	%p176, %r392, %r385;
	setp.lt.f64 	%p177, %fd285, %fd286;
	selp.f64 	%fd287, %fd286, %fd285, %p177;
	selp.f64 	%fd288, %fd285, %fd287, %p176;
	mov.b64 	%rd187, %fd288;
	mov.b64 	{%r368, %r373}, %rd187;
	mov.b32 	%r374, 8;
	// begin inline asm
	shfl.sync.down.b32 %r367, %r368, %r374, %r385, %r386;
	// end inline asm
	// begin inline asm
	shfl.sync.down.b32 %r372, %r373, %r374, %r385, %r386;
	// end inline asm
	mov.b64 	%rd188, {%r367, %r372};
	mov.b64 	%fd289, %rd188;
	add.s32 	%r393, %r336, 8;
	setp.gt.s32 	%p178, %r393, %r385;
	setp.lt.f64 	%p179, %fd288, %fd289;
	selp.f64 	%fd290, %fd289, %fd288, %p179;
	selp.f64 	%fd291, %fd288, %fd290, %p178;
	mov.b64 	%rd189, %fd291;
	mov.b64 	{%r378, %r383}, %rd189;
	mov.b32 	%r384, 16;
	// begin inline asm
	shfl.sync.down.b32 %r377, %r378, %r384, %r385, %r386;
	// end inline asm
	// begin inline asm
	shfl.sync.down.b32 %r382, %r383, %r384, %r385, %r386;
	// end inline asm
	mov.b64 	%rd190, {%r377, %r382};
	mov.b64 	%fd292, %rd190;
	add.s32 	%r394, %r336, 16;
	setp.gt.s32 	%p180, %r394, %r385;
	setp.lt.f64 	%p181, %fd291, %fd292;
	selp.f64 	%fd293, %fd292, %fd291, %p181;
	selp.f64 	%fd380, %fd291, %fd293, %p180;
	setp.ne.s32 	%p182, %r336, 0;
	@%p182 bra 	$L__BB4_21;
	shr.u32 	%r395, %r1, 2;
	and.b32  	%r396, %r395, 248;
	mov.u32 	%r397, _ZZN3cub18CUB_300001_SM_10006detail6reduce28DeviceReduceSingleTileKernelINS2_10policy_hubIdjN4cuda3__47maximumIvEEE10Policy1000EPdSB_jS8_ddNS5_3std3__410__identityEEEvT0_T1_T2_T3_T4_T6_E12temp_storage;
	add.s32 	%r398, %r397, %r396;
	st.shared.f64 	[%r398+8], %fd380;
$L__BB4_21:
	bar.sync 	0;
	setp.ne.s32 	%p183, %r1, 0;
	@%p183 bra 	$L__BB4_74;
	setp.gt.u32 	%p184, %r69, 32;
	ld.shared.f64 	%fd294, [_ZZN3cub18CUB_300001_SM_10006detail6reduce28DeviceReduceSingleTileKernelINS2_10policy_hubIdjN4cuda3__47maximumIvEEE10Policy1000EPdSB_jS8_ddNS5_3std3__410__identityEEEvT0_T1_T2_T3_T4_T6_E12temp_storage+16];
	setp.lt.f64 	%p185, %fd380, %fd294;
	selp.f64 	%fd296, %fd294, %fd380, %p185;
	selp.f64 	%fd297, %fd296, %fd380, %p184;
	setp.gt.u32 	%p186, %r69, 64;
	ld.shared.f64 	%fd299, [_ZZN3cub18CUB_300001_SM_10006detail6reduce28DeviceReduceSingleTileKernelINS2_10policy_hubIdjN4cuda3__47maximumIvEEE10Policy1000EPdSB_jS8_ddNS5_3std3__410__identityEEEvT0_T1_T2_T3_T4_T6_E12temp_storage+24];
	setp.lt.f64 	%p187, %fd297, %fd299;
	selp.f64 	%fd301, %fd299, %fd297, %p187;
	selp.f64 	%fd302, %fd301, %fd297, %p186;
	setp.gt.u32 	%p188, %r69, 96;
	ld.shared.f64 	%fd304, [_ZZN3cub18CUB_300001_SM_10006detail6reduce28DeviceReduceSingleTileKernelINS2_10policy_hubIdjN4cuda3__47maximumIvEEE10Policy1000EPdSB_jS8_ddNS5_3std3__410__identityEEEvT0_T1_T2_T3_T4_T6_E12temp_storage+32];
	setp.lt.f64 	%p189, %fd302, %fd304;
	selp.f64 	%fd306, %fd304, %fd302, %p189;
	selp.f64 	%fd307, %fd306, %fd302, %p188;
	setp.gt.u32 	%p190, %r69, 128;
	ld.shared.f64 	%fd309, [_ZZN3cub18CUB_300001_SM_10006detail6reduce28DeviceReduceSingleTileKernelINS2_10policy_hubIdjN4cuda3__47maximumIvEEE10Policy1000EPdSB_jS8_ddNS5_3std3__410__identityEEEvT0_T1_T2_T3_T4_T6_E12temp_storage+40];
	setp.lt.f64 	%p191, %fd307, %fd309;
	selp.f64 	%fd311, %fd309, %fd307, %p191;
	selp.f64 	%fd312, %fd311, %fd307, %p190;
	setp.gt.u32 	%p192, %r69, 160;
	ld.shared.f64 	%fd314, [_ZZN3cub18CUB_300001_SM_10006detail6reduce28DeviceReduceSingleTileKernelINS2_10policy_hubIdjN4cuda3__47maximumIvEEE10Policy1000EPdSB_jS8_ddNS5_3std3__410__identityEEEvT0_T1_T2_T3_T4_T6_E12temp_storage+48];
	setp.lt.f64 	%p193, %fd312, %fd314;
	selp.f64 	%fd316, %fd314, %fd312, %p193;
	selp.f64 	%fd317, %fd316, %fd312, %p192;
	setp.gt.u32 	%p194, %r69, 192;
	ld.shared.f64 	%fd319, [_ZZN3cub18CUB_300001_SM_10006detail6reduce28DeviceReduceSingleTileKernelINS2_10policy_hubIdjN4cuda3__47maximumIvEEE10Policy1000EPdSB_jS8_ddNS5_3std3__410__identityEEEvT0_T1_T2_T3_T4_T6_E12temp_storage+56];
	setp.lt.f64 	%p195, %fd317, %fd319;
	selp.f64 	%fd321, %fd319, %fd317, %p195;
	selp.f64 	%fd322, %fd321, %fd317, %p194;
	setp.gt.u32 	%p196, %r69, 224;
	ld.shared.f64 	%fd324, [_ZZN3cub18CUB_300001_SM_10006detail6reduce28DeviceReduceSingleTileKernelINS2_10policy_hubIdjN4cuda3__47maximumIvEEE10Policy1000EPdSB_jS8_ddNS5_3std3__410__identityEEEvT0_T1_T2_T3_T4_T6_E12temp_storage+64];
	setp.lt.f64 	%p197, %fd322, %fd324;
	selp.f64 	%fd326, %fd324, %fd322, %p197;
	selp.f64 	%fd380, %fd326, %fd322, %p196;
	bra.uni 	$L__BB4_74;
$L__BB4_23:
	mov.u32 	%r13, %tid.x;
	shl.b32 	%r263, %r13, 2;
	mul.wide.u32 	%rd127, %r263, 8;
	add.s64 	%rd117, %rd16, %rd127;
	// begin inline asm
	ld.global.nc.v2.u64 {%rd115, %rd116}, [%rd117];
	// end inline asm
	add.s64 	%rd120, %rd117, 16;
	// begin inline asm
	ld.global.nc.v2.u64 {%rd118, %rd119}, [%rd120];
	// end inline asm
	mov.b64 	%fd206, %rd115;
	mov.b64 	%fd207, %rd116;
	mov.b64 	%fd208, %rd118;
	mov.b64 	%fd209, %rd119;
	add.s64 	%rd123, %rd117, 8192;
	// begin inline asm
	ld.global.nc.v2.u64 {%rd121, %rd122}, [%rd123];
	// end inline asm
	add.s64 	%rd126, %rd117, 8208;
	// begin inline asm
	ld.global.nc.v2.u64 {%rd124, %rd125}, [%rd126];
	// end inline asm
	mov.b64 	%fd210, %rd121;
	mov.b64 	%fd211, %rd122;
	mov.b64 	%fd212, %rd124;
	mov.b64 	%fd213, %rd125;
	setp.lt.f64 	%p111, %fd206, %fd207;
	selp.f64 	%fd214, %fd207, %fd206, %p111;
	setp.lt.f64 	%p112, %fd214, %fd208;
	selp.f64 	%fd215, %fd208, %fd214, %p112;
	setp.lt.f64 	%p113, %fd215, %fd209;
	selp.f64 	%fd216, %fd209, %fd215, %p113;
	setp.lt.f64 	%p114, %fd216, %fd210;
	selp.f64 	%fd217, %fd210, %fd216, %p114;
	setp.lt.f64 	%p115, %fd217, %fd211;
	selp.f64 	%fd218, %fd211, %fd217, %p115;
	setp.lt.f64 	%p116, %fd218, %fd212;
	selp.f64 	%fd219, %fd212, %fd218, %p116;
	setp.lt.f64 	%p117, %fd219, %fd213;
	selp.f64 	%fd366, %fd213, %fd219, %p117;
	add.s32 	%r14, %r69, -2048;
	setp.lt.u32 	%p118, %r14, 2048;
	mov.b32 	%r462, 2048;
	@%p118 bra 	$L__BB4_27;
	mov.b32 	%r462, 2048;
$L__BB4_25:
	mul.wide.u32 	%rd140, %r462, 8;
	add.s64 	%rd130, %rd117, %rd140;
	// begin inline asm
	ld.global.nc.v2.u64 {%rd128, %rd129}, [%rd130];
	// end inline asm
	add.s64 	%rd133, %rd130, 16;
	// begin inline asm
	ld.global.nc.v2.u64 {%rd131, %rd132}, [%rd133];
	// end inline asm
	mov.b64 	%fd220, %rd128;
	mov.b64 	%fd221, %rd129;
	mov.b64 	%fd222, %rd131;
	mov.b64 	%fd223, %rd132;
	add.s64 	%rd136, %rd130, 8192;
	// begin inline asm
	ld.global.nc.v2.u64 {%rd134, %rd135}, [%rd136];
	// end inline asm
	add.s64 	%rd139, %rd130, 8208;
	// begin inline asm
	ld.global.nc.v2.u64 {%rd137, %rd138}, [%rd139];
	// end inline asm
	mov.b64 	%fd224, %rd134;
	mov.b64 	%fd225, %rd135;
	mov.b64 	%fd226, %rd137;
	mov.b64 	%fd227, %rd138;
	setp.lt.f64 	%p119, %fd366, %fd220;
	selp.f64 	%fd228, %fd220, %fd366, %p119;
	setp.lt.f64 	%p120, %fd228, %fd221;
	selp.f64 	%fd229, %fd221, %fd228, %p120;
	setp.lt.f64 	%p121, %fd229, %fd222;
	selp.f64 	%fd230, %fd222, %fd229, %p121;
	setp.lt.f64 	%p122, %fd230, %fd223;
	selp.f64 	%fd231, %fd223, %fd230, %p122;
	setp.lt.f64 	%p123, %fd231, %fd224;
	selp.f64 	%fd232, %fd224, %fd231, %p123;
	setp.lt.f64 	%p124, %fd232, %fd225;
	selp.f64 	%fd233, %fd225, %fd232, %p124;
	setp.lt.f64 	%p125, %fd233, %fd226;
	selp.f64 	%fd234, %fd226, %fd233, %p125;
	setp.lt.f64 	%p126, %fd234, %fd227;
	selp.f64 	%fd366, %fd227, %fd234, %p126;
	sub.s32 	%r265, %r69, %r462;
	setp.lt.u32 	%p127, %r265, 2048;
	@%p127 bra 	$L__BB4_35;
	add.s32 	%r462, %r462, 2048;
	setp.le.u32 	%p128, %r462, %r14;
	@%p128 bra 	$L__BB4_25;
$L__BB4_27:
	setp.le.u32 	%p129, %r69, %r462;
	@%p129 bra 	$L__BB4_35;
	sub.s32 	%r18, %r69, %r462;
	setp.ge.s32 	%p130, %r13, %r18;
	@%p130 bra 	$L__BB4_35;
	not.b32 	%r266, %r13;
	add.s32 	%r267, %r69, %r266;
	sub.s32 	%r19, %r267, %r462;
	and.b32  	%r268, %r19, 768;
	setp.eq.s32 	%p131, %r268, 768;
	mov.u32 	%r466, %r13;
	@%p131 bra 	$L__BB4_32;
	add.s32 	%r464, %r13, %r462;
	shr.u32 	%r269, %r19, 8;
	add.s32 	%r270, %r269, 1;
	and.b32  	%r271, %r270, 3;
	neg.s32 	%r463, %r271;
	mov.u32 	%r466, %r13;
$L__BB4_31:
	.pragma "nounroll";
	mul.wide.u32 	%rd143, %r464, 8;
	add.s64 	%rd142, %rd16, %rd143;
	// begin inline asm
	ld.global.nc.u64 %rd141, [%rd142];
	// end inline asm
	mov.b64 	%fd236, %rd141;
	setp.lt.f64 	%p132, %fd366, %fd236;
	selp.f64 	%fd366, %fd236, %fd366, %p132;
	add.s32 	%r466, %r466, 256;
	add.s32 	%r464, %r464, 256;
	add.s32 	%r463, %r463, 1;
	setp.ne.s32 	%p133, %r463, 0;
	@%p133 bra 	$L__BB4_31;
$L__BB4_32:
	setp.lt.u32 	%p134, %r19, 768;
	@%p134 bra 	$L__BB4_35;
	add.s32 	%r468, %r466, 512;
	add.s32 	%r467, %r466, %r462;
$L__BB4_34:
	mul.wide.u32 	%rd152, %r467, 8;
	add.s64 	%rd145, %rd16, %rd152;
	// begin inline asm
	ld.global.nc.u64 %rd144, [%rd145];
	// end inline asm
	mov.b64 	%fd237, %rd144;
	setp.lt.f64 	%p135, %fd366, %fd237;
	selp.f64 	%fd238, %fd237, %fd366, %p135;
	add.s32 	%r272, %r467, 256;
	mul.wide.u32 	%rd153, %r272, 8;
	add.s64 	%rd147, %rd16, %rd153;
	// begin inline asm
	ld.global.nc.u64 %rd146, [%rd147];
	// end inline asm
	mov.b64 	%fd239, %rd146;
	setp.lt.f64 	%p136, %fd238, %fd239;
	selp.f64 	%fd240, %fd239, %fd238, %p136;
	add.s32 	%r273, %r467, 512;
	mul.wide.u32 	%rd154, %r273, 8;
	add.s64 	%rd149, %rd16, %rd154;
	// begin inline asm
	ld.global.nc.u64 %rd148, [%rd149];
	// end inline asm
	mov.b64 	%fd241, %rd148;
	setp.lt.f64 	%p137, %fd240, %fd241;
	selp.f64 	%fd242, %fd241, %fd240, %p137;
	add.s32 	%r274, %r467, 768;
	mul.wide.u32 	%rd155, %r274, 8;
	add.s64 	%rd151, %rd16, %rd155;
	// begin inline asm
	ld.global.nc.u64 %rd150, [%rd151];
	// end inline asm
	mov.b64 	%fd243, %rd150;
	setp.lt.f64 	%p138, %fd242, %fd243;
	selp.f64 	%fd366, %fd243, %fd242, %p138;
	add.s32 	%r33, %r468, 1024;
	add.s32 	%r275, %r468, 512;
	add.s32 	%r467, %r467, 1024;
	setp.lt.s32 	%p139, %r275, %r18;
	mov.u32 	%r468, %r33;
	@%p139 bra 	$L__BB4_34;
$L__BB4_35:
	// begin inline asm
	mov.u32 %r276, %laneid;
	// end inline asm
	mov.b64 	%rd156, %fd366;
	mov.b64 	{%r278, %r283}, %rd156;
	mov.b32 	%r284, 1;
	mov.b32 	%r325, 31;
	mov.b32 	%r326, -1;
	// begin inline asm
	shfl.sync.down.b32 %r277, %r278, %r284, %r325, %r326;
	// end inline asm
	// begin inline asm
	shfl.sync.down.b32 %r282, %r283, %r284, %r325, %r326;
	// end inline asm
	mov.b64 	%rd157, {%r277, %r282};
	mov.b64 	%fd244, %rd157;
	setp.gt.s32 	%p140, %r276, 30;
	setp.lt.f64 	%p141, %fd366, %fd244;
	selp.f64 	%fd245, %fd244, %fd366, %p141;
	selp.f64 	%fd246, %fd366, %fd245, %p140;
	mov.b64 	%rd158, %fd246;
	mov.b64 	{%r288, %r293}, %rd158;
	mov.b32 	%r294, 2;
	// begin inline asm
	shfl.sync.down.b32 %r287, %r288, %r294, %r325, %r326;
	// end inline asm
	// begin inline asm
	shfl.sync.down.b32 %r292, %r293, %r294, %r325, %r326;
	// end inline asm
	mov.b64 	%rd159, {%r287, %r292};
	mov.b64 	%fd247, %rd159;
	setp.gt.s32 	%p142, %r276, 29;
	setp.lt.f64 	%p143, %fd246, %fd247;
	selp.f64 	%fd248, %fd247, %fd246, %p143;
	selp.f64 	%fd249, %fd246, %fd248, %p142;
	mov.b64 	%rd160, %fd249;
	mov.b64 	{%r298, %r303}, %rd160;
	mov.b32 	%r304, 4;
	// begin inline asm
	shfl.sync.down.b32 %r297, %r298, %r304, %r325, %r326;
	// end inline asm
	// begin inline asm
	shfl.sync.down.b32 %r302, %r303, %r304, %r325, %r326;
	// end inline asm
	mov.b64 	%rd161, {%r297, %r302};
	mov.b64 	%fd250, %rd161;
	setp.gt.s32 	%p144, %r276, 27;
	setp.lt.f64 	%p145, %fd249, %fd250;
	selp.f64 	%fd251, %fd250, %fd249, %p145;
	selp.f64 	%fd252, %fd249, %fd251, %p144;
	mov.b64 	%rd162, %fd252;
	mov.b64 	{%r308, %r313}, %rd162;
	mov.b32 	%r314, 8;
	// begin inline asm
	shfl.sync.down.b32 %r307, %r308, %r314, %r325, %r326;
	// end inline asm
	// begin inline asm
	shfl.sync.down.b32 %r312, %r313, %r314, %r325, %r326;
	// end inline asm
	mov.b64 	%rd163, {%r307, %r312};
	mov.b64 	%fd253, %rd163;
	setp.gt.s32 	%p146, %r276, 23;
	setp.lt.f64 	%p147, %fd252, %fd253;
	selp.f64 	%fd254, %fd253, %fd252, %p147;
	selp.f64 	%fd255, %fd252, %fd254, %p146;
	mov.b64 	%rd164, %fd255;
	mov.b64 	{%r318, %r323}, %rd164;
	mov.b32 	%r324, 16;
	// begin inline asm
	shfl.sync.down.b32 %r317, %r318, %r324, %r325, %r326;
	// end inline asm
	// begin inline asm
	shfl.sync.down.b32 %r322, %r323, %r324, %r325, %r326;
	// end inline asm
	mov.b64 	%rd165, {%r317, %r322};
	mov.b64 	%fd256, %rd165;
	setp.gt.s32 	%p148, %r276, 15;
	setp.lt.f64 	%p149, %fd255, %fd256;
	selp.f64 	%fd26, %fd256, %fd255, %p149;
	selp.f64 	%fd380, %fd255, %fd26, %p148;
	setp.ne.s32 	%p150, %r276, 0;
	@%p150 bra 	$L__BB4_37;
	shr.u32 	%r327, %r13, 2;
	and.b32  	%r328, %r327, 248;
	mov.u32 	%r329, _ZZN3cub18CUB_300001_SM_10006detail6reduce28DeviceReduceSingleTileKernelINS2_10policy_hubIdjN4cuda3__47maximumIvEEE10Policy1000EPdSB_jS8_ddNS5_3std3__410__identityEEEvT0_T1_T2_T3_T4_T6_E12temp_storage;
	add.s32 	%r330, %r329, %r328;
	st.shared.f64 	[%r330+8], %fd26;
$L__BB4_37:
	bar.sync 	0;
	setp.ne.s32 	%p151, %r13, 0;
	@%p151 bra 	$L__BB4_74;
	ld.shared.f64 	%fd257, [_ZZN3cub18CUB_300001_SM_10006detail6reduce28DeviceReduceSingleTileKernelINS2_10policy_hubIdjN4cuda3__47maximumIvEEE10Policy1000EPdSB_jS8_ddNS5_3std3__410__identityEEEvT0_T1_T2_T3_T4_T6_E12temp_storage+16];
	setp.lt.f64 	%p152, %fd380, %fd257;
	selp.f64 	%fd258, %fd257, %fd380, %p152;
	ld.shared.f64 	%fd259, [_ZZN3cub18CUB_300001_SM_10006detail6reduce28DeviceReduceSingleTileKernelINS2_10policy_hubIdjN4cuda3__47maximumIvEEE10Policy1000EPdSB_jS8_ddNS5_3std3__410__identityEEEvT0_T1_T2_T3_T4_T6_E12temp_storage+24];
	setp.lt.f64 	%p153, %fd258, %fd259;
	selp.f64 	%fd260, %fd259, %fd258, %p153;
	ld.shared.f64 	%fd261, [_ZZN3cub18CUB_300001_SM_10006detail6reduce28DeviceReduceSingleTileKernelINS2_10policy_hubIdjN4cuda3__47maximumIvEEE10Policy1000EPdSB_jS8_ddNS5_3std3__410__identityEEEvT0_T1_T2_T3_T4_T6_E12temp_storage+32];
	setp.lt.f64 	%p154, %fd260, %fd261;
	selp.f64 	%fd262, %fd261, %fd260, %p154;
	ld.shared.f64 	%fd263, [_ZZN3cub18CUB_300001_SM_10006detail6reduce28DeviceReduceSingleTileKernelINS2_10policy_hubIdjN4cuda3__47maximumIvEEE10Policy1000EPdSB_jS8_ddNS5_3std3__410__identityEEEvT0_T1_T2_T3_T4_T6_E12temp_storage+40];
	setp.lt.f64 	%p155, %fd262, %fd263;
	selp.f64 	%fd264, %fd263, %fd262, %p155;
	ld.shared.f64 	%fd265, [_ZZN3cub18CUB_300001_SM_10006detail6reduce28DeviceReduceSingleTileKernelINS2_10policy_hubIdjN4cuda3__47maximumIvEEE10Policy1000EPdSB_jS8_ddNS5_3std3__410__identityEEEvT0_T1_T2_T3_T4_T6_E12temp_storage+48];
	setp.lt.f64 	%p156, %fd264, %fd265;
	selp.f64 	%fd266, %fd265, %fd264, %p156;
	ld.shared.f64 	%fd267, [_ZZN3cub18CUB_300001_SM_10006detail6reduce28DeviceReduceSingleTileKernelINS2_10policy_hubIdjN4cuda3__47maximumIvEEE10Policy1000EPdSB_jS8_ddNS5_3std3__410__identityEEEvT0_T1_T2_T3_T4_T6_E12temp_storage+56];
	setp.lt.f64 	%p157, %fd266, %fd267;
	selp.f64 	%fd268, %fd267, %fd266, %p157;
	ld.shared.f64 	%fd269, [_ZZN3cub18CUB_300001_SM_10006detail6reduce28DeviceReduceSingleTileKernelINS2_10policy_hubIdjN4cuda3__47maximumIvEEE10Policy1000EPdSB_jS8_ddNS5_3std3__410__identityEEEvT0_T1_T2_T3_T4_T6_E12temp_storage+64];
	setp.lt.f64 	%p158, %fd268, %fd269;
	selp.f64 	%fd380, %fd269, %fd268, %p158;
	bra.uni 	$L__BB4_74;
$L__BB4_39:
	setp.gt.u32 	%p3, %r69, 2047;
	@%p3 bra 	$L__BB4_58;
	mov.u32 	%r35, %tid.x;
	setp.ge.u32 	%p52, %r35, %r69;
	mov.f64 	%fd372, 0d0000000000000000;
	mov.u32 	%r472, %r35;
	@%p52 bra 	$L__BB4_42;
	mul.wide.u32 	%rd82, %r35, 8;
	add.s64 	%rd81, %rd16, %rd82;
	// begin inline asm
	ld.global.nc.u64 %rd80, [%rd81];
	// end inline asm
	mov.b64 	%fd372, %rd80;
	add.s32 	%r472, %r35, 256;
$L__BB4_42:
	setp.ge.u32 	%p53, %r472, %r69;
	@%p53 bra 	$L__BB4_49;
	not.b32 	%r139, %r472;
	add.s32 	%r38, %r69, %r139;
	and.b32  	%r140, %r38, 768;
	setp.eq.s32 	%p54, %r140, 768;
	@%p54 bra 	$L__BB4_46;
	mul.wide.u32 	%rd83, %r472, 8;
	add.s64 	%rd203, %rd16, %rd83;
	shr.u32 	%r141, %r38, 8;
	add.s32 	%r142, %r141, 1;
	and.b32  	%r143, %r142, 3;
	neg.s32 	%r470, %r143;
$L__BB4_45:
	.pragma "nounroll";
	// begin inline asm
	ld.global.nc.u64 %rd84, [%rd203];
	// end inline asm
	mov.b64 	%fd125, %rd84;
	setp.lt.f64 	%p55, %fd372, %fd125;
	selp.f64 	%fd372, %fd125, %fd372, %p55;
	add.s32 	%r472, %r472, 256;
	add.s64 	%rd203, %rd203, 2048;
	add.s32 	%r470, %r470, 1;
	setp.ne.s32 	%p56, %r470, 0;
	@%p56 bra 	$L__BB4_45;
$L__BB4_46:
	setp.lt.u32 	%p57, %r38, 768;
	@%p57 bra 	$L__BB4_49;
	mul.wide.u32 	%rd86, %r472, 8;
	add.s64 	%rd204, %rd16, %rd86;
$L__BB4_48:
	// begin inline asm
	ld.global.nc.u64 %rd87, [%rd204];
	// end inline asm
	mov.b64 	%fd126, %rd87;
	setp.lt.f64 	%p58, %fd372, %fd126;
	selp.f64 	%fd127, %fd126, %fd372, %p58;
	add.s64 	%rd90, %rd204, 2048;
	// begin inline asm
	ld.global.nc.u64 %rd89, [%rd90];
	// end inline asm
	mov.b64 	%fd128, %rd89;
	setp.lt.f64 	%p59, %fd127, %fd128;
	selp.f64 	%fd129, %fd128, %fd127, %p59;
	add.s64 	%rd92, %rd204, 4096;
	// begin inline asm
	ld.global.nc.u64 %rd91, [%rd92];
	// end inline asm
	mov.b64 	%fd130, %rd91;
	setp.lt.f64 	%p60, %fd129, %fd130;
	selp.f64 	%fd131, %fd130, %fd129, %p60;
	add.s64 	%rd94, %rd204, 6144;
	// begin inline asm
	ld.global.nc.u64 %rd93, [%rd94];
	// end inline asm
	mov.b64 	%fd132, %rd93;
	setp.lt.f64 	%p61, %fd131, %fd132;
	selp.f64 	%fd372, %fd132, %fd131, %p61;
	add.s32 	%r472, %r472, 1024;
	add.s64 	%rd204, %rd204, 8192;
	setp.lt.s32 	%p62, %r472, %r69;
	@%p62 bra 	$L__BB4_48;
$L__BB4_49:
	setp.lt.u32 	%p63, %r69, 256;
	@%p63 bra 	$L__BB4_54;
	// begin inline asm
	mov.u32 %r207, %laneid;
	// end inline asm
	mov.b64 	%rd105, %fd372;
	mov.b64 	{%r209, %r214}, %rd105;
	mov.b32 	%r215, 1;
	mov.b32 	%r256, 31;
	mov.b32 	%r257, -1;
	// begin inline asm
	shfl.sync.down.b32 %r208, %r209, %r215, %r256, %r257;
	// end inline asm
	// begin inline asm
	shfl.sync.down.b32 %r213, %r214, %r215, %r256, %r257;
	// end inline asm
	mov.b64 	%rd106, {%r208, %r213};
	mov.b64 	%fd180, %rd106;
	setp.gt.s32 	%p91, %r207, 30;
	setp.lt.f64 	%p92, %fd372, %fd180;
	selp.f64 	%fd181, %fd180, %fd372, %p92;
	selp.f64 	%fd182, %fd372, %fd181, %p91;
	mov.b64 	%rd107, %fd182;
	mov.b64 	{%r219, %r224}, %rd107;
	mov.b32 	%r225, 2;
	// begin inline asm
	shfl.sync.down.b32 %r218, %r219, %r225, %r256, %r257;
	// end inline asm
	// begin inline asm
	shfl.sync.down.b32 %r223, %r224, %r225, %r256, %r257;
	// end inline asm
	mov.b64 	%rd108, {%r218, %r223};
	mov.b64 	%fd183, %rd108;
	setp.gt.s32 	%p93, %r207, 29;
	setp.lt.f64 	%p94, %fd182, %fd183;
	selp.f64 	%fd184, %fd183, %fd182, %p94;
	selp.f64 	%fd185, %fd182, %fd184, %p93;
	mov.b64 	%rd109, %fd185;
	mov.b64 	{%r229, %r234}, %rd109;
	mov.b32 	%r235, 4;
	// begin inline asm
	shfl.sync.down.b32 %r228, %r229, %r235, %r256, %r257;
	// end inline asm
	// begin inline asm
	shfl.sync.down.b32 %r233, %r234, %r235, %r256, %r257;
	// end inline asm
	mov.b64 	%rd110, {%r228, %r233};
	mov.b64 	%fd186, %rd110;
	setp.gt.s32 	%p95, %r207, 27;
	setp.lt.f64 	%p96, %fd185, %fd186;
	selp.f64 	%fd187, %fd186, %fd185, %p96;
	selp.f64 	%fd188, %fd185, %fd187, %p95;
	mov.b64 	%rd111, %fd188;
	mov.b64 	{%r239, %r244}, %rd111;
	mov.b32 	%r245, 8;
	// begin inline asm
	shfl.sync.down.b32 %r238, %r239, %r245, %r256, %r257;
	// end inline asm
	// begin inline asm
	shfl.sync.down.b32 %r243, %r244, %r245, %r256, %r257;
	// end inline asm
	mov.b64 	%rd112, {%r238, %r243};
	mov.b64 	%fd189, %rd112;
	setp.gt.s32 	%p97, %r207, 23;
	setp.lt.f64 	%p98, %fd188, %fd189;
	selp.f64 	%fd190, %fd189, %fd188, %p98;
	selp.f64 	%fd191, %fd188, %fd190, %p97;
	mov.b64 	%rd113, %fd191;
	mov.b64 	{%r249, %r254}, %rd113;
	mov.b32 	%r255, 16;
	// begin inline asm
	shfl.sync.down.b32 %r248, %r249, %r255, %r256, %r257;
	// end inline asm
	// begin inline asm
	shfl.sync.down.b32 %r253, %r254, %r255, %r256, %r257;
	// end inline asm
	mov.b64 	%rd114, {%r248, %r253};
	mov.b64 	%fd192, %rd114;
	setp.gt.s32 	%p99, %r207, 15;
	setp.lt.f64 	%p100, %fd191, %fd192;
	selp.f64 	%fd38, %fd192, %fd191, %p100;
	selp.f64 	%fd380, %fd191, %fd38, %p99;
	setp.ne.s32 	%p101, %r207, 0;
	@%p101 bra 	$L__BB4_52;
	shr.u32 	%r258, %r35, 2;
	and.b32  	%r259, %r258, 248;
	mov.u32 	%r260, _ZZN3cub18CUB_300001_SM_10006detail6reduce28DeviceReduceSingleTileKernelINS2_10policy_hubIdjN4cuda3__47maximumIvEEE10Policy1000EPdSB_jS8_ddNS5_3std3__410__identityEEEvT0_T1_T2_T3_T4_T6_E12temp_storage;
	add.s32 	%r261, %r260, %r259;
	st.shared.f64 	[%r261+8], %fd38;
$L__BB4_52:
	bar.sync 	0;
	setp.ne.s32 	%p102, %r35, 0;
	@%p102 bra 	$L__BB4_74;
	ld.shared.f64 	%fd193, [_ZZN3cub18CUB_300001_SM_10006detail6reduce28DeviceReduceSingleTileKernelINS2_10policy_hubIdjN4cuda3__47maximumIvEEE10Policy1000EPdSB_jS8_ddNS5_3std3__410__identityEEEvT0_T1_T2_T3_T4_T6_E12temp_storage+16];
	setp.lt.f64 	%p103, %fd380, %fd193;
	selp.f64 	%fd194, %fd193, %fd380, %p103;
	ld.shared.f64 	%fd195, [_ZZN3cub18CUB_300001_SM_10006detail6reduce28DeviceReduceSingleTileKernelINS2_10policy_hubIdjN4cuda3__47maximumIvEEE10Policy1000EPdSB_jS8_ddNS5_3std3__410__identityEEEvT0_T1_T2_T3_T4_T6_E12temp_storage+24];
	setp.lt.f64 	%p104, %fd194, %fd195;
	selp.f64 	%fd196, %fd195, %fd194, %p104;
	ld.shared.f64 	%fd197, [_ZZN3cub18CUB_300001_SM_10006detail6reduce28DeviceReduceSingleTileKernelINS2_10policy_hubIdjN4cuda3__47maximumIvEEE10Policy1000EPdSB_jS8_ddNS5_3std3__410__identityEEEvT0_T1_T2_T3_T4_T6_E12temp_storage+32];
	setp.lt.f64 	%p105, %fd196, %fd197;
	selp.f64 	%fd198, %fd197, %fd196, %p105;
	ld.shared.f64 	%fd199, [_ZZN3cub18CUB_300001_SM_10006detail6reduce28DeviceReduceSingleTileKernelINS2_10policy_hubIdjN4cuda3__47maximumIvEEE10Policy1000EPdSB_jS8_ddNS5_3std3__410__identityEEEvT0_T1_T2_T3_T4_T6_E12temp_storage+40];
	setp.lt.f64 	%p106, %fd198, %fd199;
	selp.f64 	%fd200, %fd199, %fd198, %p106;
	ld.shared.f64 	%fd201, [_ZZN3cub18CUB_300001_SM_10006detail6reduce28DeviceReduceSingleTileKernelINS2_10policy_hubIdjN4cuda3__47maximumIvEEE10Policy1000EPdSB_jS8_ddNS5_3std3__410__identityEEEvT0_T1_T2_T3_T4_T6_E12temp_storage+48];
	setp.lt.f64 	%p107, %fd200, %fd201;
	selp.f64 	%fd202, %fd201, %fd200, %p107;
	ld.shared.f64 	%fd203, [_ZZN3cub18CUB_300001_SM_10006detail6reduce28DeviceReduceSingleTileKernelINS2_10policy_hubIdjN4cuda3__47maximumIvEEE10Policy1000EPdSB_jS8_ddNS5_3std3__410__identityEEEvT0_T1_T2_T3_T4_T6_E12temp_storage+56];
	setp.lt.f64 	%p108, %fd202, %fd203;
	selp.f64 	%fd204, %fd203, %fd202, %p108;
	ld.shared.f64 	%fd205, [_ZZN3cub18CUB_300001_SM_10006detail6reduce28DeviceReduceSingleTileKernelINS2_10policy_hubIdjN4cuda3__47maximumIvEEE10Policy1000EPdSB_jS8_ddNS5_3std3__410__identityEEEvT0_T1_T2_T3_T4_T6_E12temp_storage+64];
	setp.lt.f64 	%p109, %fd204, %fd205;
	selp.f64 	%fd380, %fd205, %fd204, %p109;
	bra.uni 	$L__BB4_74;
$L__BB4_54:
	// begin inline asm
	mov.u32 %r144, %laneid;
	// end inline asm
	and.b32  	%r195, %r35, 992;
	add.s32 	%r196, %r195, 32;
	setp.gt.u32 	%p64, %r196, %r69;
	not.b32 	%r197, %r195;
	add.s32 	%r198, %r69, %r197;
	selp.b32 	%r193, %r198, 31, %p64;
	mov.b64 	%rd95, %fd372;
	mov.b64 	{%r146, %r151}, %rd95;
	mov.b32 	%r152, 1;
	mov.b32 	%r194, -1;
	// begin inline asm
	shfl.sync.down.b32 %r145, %r146, %r152, %r193, %r194;
	// end inline asm
	// begin inline asm
	shfl.sync.down.b32 %r150, %r151, %r152, %r193, %r194;
	// end inline asm
	mov.b64 	%rd96, {%r145, %r150};
	mov.b64 	%fd133, %rd96;
	setp.lt.s32 	%p65, %r144, %r193;
	setp.lt.f64 	%p66, %fd372, %fd133;
	selp.f64 	%fd134, %fd133, %fd372, %p66;
	selp.f64 	%fd135, %fd134, %fd372, %p65;
	mov.b64 	%rd97, %fd135;
	mov.b64 	{%r156, %r161}, %rd97;
	mov.b32 	%r162, 2;
	// begin inline asm
	shfl.sync.down.b32 %r155, %r156, %r162, %r193, %r194;
	// end inline asm
	// begin inline asm
	shfl.sync.down.b32 %r160, %r161, %r162, %r193, %r194;
	// end inline asm
	mov.b64 	%rd98, {%r155, %r160};
	mov.b64 	%fd136, %rd98;
	add.s32 	%r199, %r144, 2;
	setp.gt.s32 	%p67, %r199, %r193;
	setp.lt.f64 	%p68, %fd135, %fd136;
	selp.f64 	%fd137, %fd136, %fd135, %p68;
	selp.f64 	%fd138, %fd135, %fd137, %p67;
	mov.b64 	%rd99, %fd138;
	mov.b64 	{%r166, %r171}, %rd99;
	mov.b32 	%r172, 4;
	// begin inline asm
	shfl.sync.down.b32 %r165, %r166, %r172, %r193, %r194;
	// end inline asm
	// begin inline asm
	shfl.sync.down.b32 %r170, %r171, %r172, %r193, %r194;
	// end inline asm
	mov.b64 	%rd100, {%r165, %r170};
	mov.b64 	%fd139, %rd100;
	add.s32 	%r200, %r144, 4;
	setp.gt.s32 	%p69, %r200, %r193;
	setp.lt.f64 	%p70, %fd138, %fd139;
	selp.f64 	%fd140, %fd139, %fd138, %p70;
	selp.f64 	%fd141, %fd138, %fd140, %p69;
	mov.b64 	%rd101, %fd141;
	mov.b64 	{%r176, %r181}, %rd101;
	mov.b32 	%r182, 8;
	// begin inline asm
	shfl.sync.down.b32 %r175, %r176, %r182, %r193, %r194;
	// end inline asm
	// begin inline asm
	shfl.sync.down.b32 %r180, %r181, %r182, %r193, %r194;
	// end inline asm
	mov.b64 	%rd102, {%r175, %r180};
	mov.b64 	%fd142, %rd102;
	add.s32 	%r201, %r144, 8;
	setp.gt.s32 	%p71, %r201, %r193;
	setp.lt.f64 	%p72, %fd141, %fd142;
	selp.f64 	%fd143, %fd142, %fd141, %p72;
	selp.f64 	%fd144, %fd141, %fd143, %p71;
	mov.b64 	%rd103, %fd144;
	mov.b64 	{%r186, %r191}, %rd103;
	mov.b32 	%r192, 16;
	// begin inline asm
	shfl.sync.down.b32 %r185, %r186, %r192, %r193, %r194;
	// end inline asm
	// begin inline asm
	shfl.sync.down.b32 %r190, %r191, %r192, %r193, %r194;
	// end inline asm
	mov.b64 	%rd104, {%r185, %r190};
	mov.b64 	%fd145, %rd104;
	add.s32 	%r202, %r144, 16;
	setp.gt.s32 	%p73, %r202, %r193;
	setp.lt.f64 	%p74, %fd144, %fd145;
	selp.f64 	%fd146, %fd145, %fd144, %p74;
	selp.f64 	%fd380, %fd144, %fd146, %p73;
	setp.ne.s32 	%p75, %r144, 0;
	@%p75 bra 	$L__BB4_56;
	shr.u32 	%r203, %r35, 2;
	and.b32  	%r204, %r203, 248;
	mov.u32 	%r205, _ZZN3cub18CUB_300001_SM_10006detail6reduce28DeviceReduceSingleTileKernelINS2_10policy_hubIdjN4cuda3__47maximumIvEEE10Policy1000EPdSB_jS8_ddNS5_3std3__410__identityEEEvT0_T1_T2_T3_T4_T6_E12temp_storage;
	add.s32 	%r206, %r205, %r204;
	st.shared.f64 	[%r206+8], %fd380;
$L__BB4_56:
	bar.sync 	0;
	setp.ne.s32 	%p76, %r35, 0;
	@%p76 bra 	$L__BB4_74;
	setp.gt.u32 	%p77, %r69, 32;
	ld.shared.f64 	%fd147, [_ZZN3cub18CUB_300001_SM_10006detail6reduce28DeviceReduceSingleTileKernelINS2_10policy_hubIdjN4cuda3__47maximumIvEEE10Policy1000EPdSB_jS8_ddNS5_3std3__410__identityEEEvT0_T1_T2_T3_T4_T6_E12temp_storage+16];
	setp.lt.f64 	%p78, %fd380, %fd147;
	selp.f64 	%fd149, %fd147, %fd380, %p78;
	selp.f64 	%fd150, %fd149, %fd380, %p77;
	setp.gt.u32 	%p79, %r69, 64;
	ld.shared.f64 	%fd152, [_ZZN3cub18CUB_300001_SM_10006detail6reduce28DeviceReduceSingleTileKernelINS2_10policy_hubIdjN4cuda3__47maximumIvEEE10Policy1000EPdSB_jS8_ddNS5_3std3__410__identityEEEvT0_T1_T2_T3_T4_T6_E12temp_storage+24];
	setp.lt.f64 	%p80, %fd150, %fd152;
	selp.f64 	%fd154, %fd152, %fd150, %p80;
	selp.f64 	%fd155, %fd154, %fd150, %p79;
	setp.gt.u32 	%p81, %r69, 96;
	ld.shared.f64 	%fd157, [_ZZN3cub18CUB_300001_SM_10006detail6reduce28DeviceReduceSingleTileKernelINS2_10policy_hubIdjN4cuda3__47maximumIvEEE10Policy1000EPdSB_jS8_ddNS5_3std3__410__identityEEEvT0_T1_T2_T3_T4_T6_E12temp_storage+32];
	setp.lt.f64 	%p82, %fd155, %fd157;
	selp.f64 	%fd159, %fd157, %fd155, %p82;
	selp.f64 	%fd160, %fd159, %fd155, %p81;
	setp.gt.u32 	%p83, %r69, 128;
	ld.shared.f64 	%fd162, [_ZZN3cub18CUB_300001_SM_10006detail6reduce28DeviceReduceSingleTileKernelINS2_10policy_hubIdjN4cuda3__47maximumIvEEE10Policy1000EPdSB_jS8_ddNS5_3std3__410__identityEEEvT0_T1_T2_T3_T4_T6_E12temp_storage+40];
	setp.lt.f64 	%p84, %fd160, %fd162;
	selp.f64 	%fd164, %fd162, %fd160, %p84;
	selp.f64 	%fd165, %fd164, %fd160, %p83;
	setp.gt.u32 	%p85, %r69, 160;
	ld.shared.f64 	%fd167, [_ZZN3cub18CUB_300001_SM_10006detail6reduce28DeviceReduceSingleTileKernelINS2_10policy_hubIdjN4cuda3__47maximumIvEEE10Policy1000EPdSB_jS8_ddNS5_3std3__410__identityEEEvT0_T1_T2_T3_T4_T6_E12temp_storage+48];
	setp.lt.f64 	%p86, %fd165, %fd167;
	selp.f64 	%fd169, %fd167, %fd165, %p86;
	selp.f64 	%fd170, %fd169, %fd165, %p85;
	setp.gt.u32 	%p87, %r69, 192;
	ld.shared.f64 	%fd172, [_ZZN3cub18CUB_300001_SM_10006detail6reduce28DeviceReduceSingleTileKernelINS2_10policy_hubIdjN4cuda3__47maximumIvEEE10Policy1000EPdSB_jS8_ddNS5_3std3__410__identityEEEvT0_T1_T2_T3_T4_T6_E12temp_storage+56];
	setp.lt.f64 	%p88, %fd170, %fd172;
	selp.f64 	%fd174, %fd172, %fd170, %p88;
	selp.f64 	%fd175, %fd174, %fd170, %p87;
	setp.gt.u32 	%p89, %r69, 224;
	ld.shared.f64 	%fd177, [_ZZN3cub18CUB_300001_SM_10006detail6reduce28DeviceReduceSingleTileKernelINS2_10policy_hubIdjN4cuda3__47maximumIvEEE10Policy1000EPdSB_jS8_ddNS5_3std3__410__identityEEEvT0_T1_T2_T3_T4_T6_E12temp_storage+64];
	setp.lt.f64 	%p90, %fd175, %fd177;
	selp.f64 	%fd179, %fd177, %fd175, %p90;
	selp.f64 	%fd380, %fd179, %fd175, %p89;
	bra.uni 	$L__BB4_74;
$L__BB4_58:
	mov.u32 	%r47, %tid.x;
	mul.wide.u32 	%rd35, %r47, 8;
	add.s64 	%rd20, %rd16, %rd35;
	// begin inline asm
	ld.global.nc.u64 %rd19, [%rd20];
	// end inline asm
	mov.b64 	%fd59, %rd19;
	add.s64 	%rd22, %rd20, 2048;
	// begin inline asm
	ld.global.nc.u64 %rd21, [%rd22];
	// end inline asm
	mov.b64 	%fd60, %rd21;
	add.s64 	%rd24, %rd20, 4096;
	// begin inline asm
	ld.global.nc.u64 %rd23, [%rd24];
	// end inline asm
	mov.b64 	%fd61, %rd23;
	add.s64 	%rd26, %rd20, 6144;
	// begin inline asm
	ld.global.nc.u64 %rd25, [%rd26];
	// end inline asm
	mov.b64 	%fd62, %rd25;
	add.s64 	%rd28, %rd20, 8192;
	// begin inline asm
	ld.global.nc.u64 %rd27, [%rd28];
	// end inline asm
	mov.b64 	%fd63, %rd27;
	add.s64 	%rd30, %rd20, 10240;
	// begin inline asm
	ld.global.nc.u64 %rd29, [%rd30];
	// end inline asm
	mov.b64 	%fd64, %rd29;
	add.s64 	%rd32, %rd20, 12288;
	// begin inline asm
	ld.global.nc.u64 %rd31, [%rd32];
	// end inline asm
	mov.b64 	%fd65, %rd31;
	add.s64 	%rd34, %rd20, 14336;
	// begin inline asm
	ld.global.nc.u64 %rd33, [%rd34];
	// end inline asm
	mov.b64 	%fd66, %rd33;
	setp.lt.f64 	%p4, %fd59, %fd60;
	selp.f64 	%fd67, %fd60, %fd59, %p4;
	setp.lt.f64 	%p5, %fd67, %fd61;
	selp.f64 	%fd68, %fd61, %fd67, %p5;
	setp.lt.f64 	%p6, %fd68, %fd62;
	selp.f64 	%fd69, %fd62, %fd68, %p6;
	setp.lt.f64 	%p7, %fd69, %fd63;
	selp.f64 	%fd70, %fd63, %fd69, %p7;
	setp.lt.f64 	%p8, %fd70, %fd64;
	selp.f64 	%fd71, %fd64, %fd70, %p8;
	setp.lt.f64 	%p9, %fd71, %fd65;
	selp.f64 	%fd72, %fd65, %fd71, %p9;
	setp.lt.f64 	%p10, %fd72, %fd66;
	selp.f64 	%fd379, %fd66, %fd72, %p10;
	add.s32 	%r48, %r69, -2048;
	setp.lt.u32 	%p11, %r48, 2048;
	mov.b32 	%r475, 2048;
	@%p11 bra 	$L__BB4_62;
	mov.b32 	%r475, 2048;
$L__BB4_60:
	add.s32 	%r72, %r47, %r475;
	mul.wide.u32 	%rd52, %r72, 8;
	add.s64 	%rd37, %rd16, %rd52;
	// begin inline asm
	ld.global.nc.u64 %rd36, [%rd37];
	// end inline asm
	mov.b64 	%fd73, %rd36;
	mul.wide.u32 	%rd53, %r475, 8;
	add.s64 	%rd54, %rd20, %rd53;
	add.s64 	%rd39, %rd54, 2048;
	// begin inline asm
	ld.global.nc.u64 %rd38, [%rd39];
	// end inline asm
	mov.b64 	%fd74, %rd38;
	add.s64 	%rd41, %rd54, 4096;
	// begin inline asm
	ld.global.nc.u64 %rd40, [%rd41];
	// end inline asm
	mov.b64 	%fd75, %rd40;
	add.s64 	%rd43, %rd54, 6144;
	// begin inline asm
	ld.global.nc.u64 %rd42, [%rd43];
	// end inline asm
	mov.b64 	%fd76, %rd42;
	add.s64 	%rd45, %rd54, 8192;
	// begin inline asm
	ld.global.nc.u64 %rd44, [%rd45];
	// end inline asm
	mov.b64 	%fd77, %rd44;
	add.s64 	%rd47, %rd54, 10240;
	// begin inline asm
	ld.global.nc.u64 %rd46, [%rd47];
	// end inline asm
	mov.b64 	%fd78, %rd46;
	add.s64 	%rd49, %rd54, 12288;
	// begin inline asm
	ld.global.nc.u64 %rd48, [%rd49];
	// end inline asm
	mov.b64 	%fd79, %rd48;
	add.s64 	%rd51, %rd54, 14336;
	// begin inline asm
	ld.global.nc.u64 %rd50, [%rd51];
	// end inline asm
	mov.b64 	%fd80, %rd50;
	setp.lt.f64 	%p12, %fd379, %fd73;
	selp.f64 	%fd81, %fd73, %fd379, %p12;
	setp.lt.f64 	%p13, %fd81, %fd74;
	selp.f64 	%fd82, %fd74, %fd81, %p13;
	setp.lt.f64 	%p14, %fd82, %fd75;
	selp.f64 	%fd83, %fd75, %fd82, %p14;
	setp.lt.f64 	%p15, %fd83, %fd76;
	selp.f64 	%fd84, %fd76, %fd83, %p15;
	setp.lt.f64 	%p16, %fd84, %fd77;
	selp.f64 	%fd85, %fd77, %fd84, %p16;
	setp.lt.f64 	%p17, %fd85, %fd78;
	selp.f64 	%fd86, %fd78, %fd85, %p17;
	setp.lt.f64 	%p18, %fd86, %fd79;
	selp.f64 	%fd87, %fd79, %fd86, %p18;
	setp.lt.f64 	%p19, %fd87, %fd80;
	selp.f64 	%fd379, %fd80, %fd87, %p19;
	sub.s32 	%r73, %r69, %r475;
	setp.lt.u32 	%p20, %r73, 2048;
	@%p20 bra 	$L__BB4_70;
	add.s32 	%r475, %r475, 2048;
	setp.le.u32 	%p21, %r475, %r48;
	@%p21 bra 	$L__BB4_60;
$L__BB4_62:
	setp.le.u32 	%p22, %r69, %r475;
	@%p22 bra 	$L__BB4_70;
	sub.s32 	%r52, %r69, %r475;
	setp.ge.s32 	%p23, %r47, %r52;
	@%p23 bra 	$L__BB4_70;
	not.b32 	%r74, %r47;
	add.s32 	%r75, %r69, %r74;
	sub.s32 	%r53, %r75, %r475;
	and.b32  	%r76, %r53, 768;
	setp.eq.s32 	%p24, %r76, 768;
	mov.u32 	%r479, %r47;
	@%p24 bra 	$L__BB4_67;
	add.s32 	%r477, %r47, %r475;
	shr.u32 	%r77, %r53, 8;
	add.s32 	%r78, %r77, 1;
	and.b32  	%r79, %r78, 3;
	neg.s32 	%r476, %r79;
	mov.u32 	%r479, %r47;
$L__BB4_66:
	.pragma "nounroll";
	mul.wide.u32 	%rd57, %r477, 8;
	add.s64 	%rd56, %rd16, %rd57;
	// begin inline asm
	ld.global.nc.u64 %rd55, [%rd56];
	// end inline asm
	mov.b64 	%fd89, %rd55;
	setp.lt.f64 	%p25, %fd379, %fd89;
	selp.f64 	%fd379, %fd89, %fd379, %p25;
	add.s32 	%r479, %r479, 256;
	add.s32 	%r477, %r477, 256;
	add.s32 	%r476, %r476, 1;
	setp.ne.s32 	%p26, %r476, 0;
	@%p26 bra 	$L__BB4_66;
$L__BB4_67:
	setp.lt.u32 	%p27, %r53, 768;
	@%p27 bra 	$L__BB4_70;
	add.s32 	%r481, %r479, 512;
	add.s32 	%r480, %r479, %r475;
$L__BB4_69:
	mul.wide.u32 	%rd66, %r480, 8;
	add.s64 	%rd59, %rd16, %rd66;
	// begin inline asm
	ld.global.nc.u64 %rd58, [%rd59];
	// end inline asm
	mov.b64 	%fd90, %rd58;
	setp.lt.f64 	%p28, %fd379, %fd90;
	selp.f64 	%fd91, %fd90, %fd379, %p28;
	add.s32 	%r80, %r480, 256;
	mul.wide.u32 	%rd67, %r80, 8;
	add.s64 	%rd61, %rd16, %rd67;
	// begin inline asm
	ld.global.nc.u64 %rd60, [%rd61];
	// end inline asm
	mov.b64 	%fd92, %rd60;
	setp.lt.f64 	%p29, %fd91, %fd92;
	selp.f64 	%fd93, %fd92, %fd91, %p29;
	add.s32 	%r81, %r480, 512;
	mul.wide.u32 	%rd68, %r81, 8;
	add.s64 	%rd63, %rd16, %rd68;
	// begin inline asm
	ld.global.nc.u64 %rd62, [%rd63];
	// end inline asm
	mov.b64 	%fd94, %rd62;
	setp.lt.f64 	%p30, %fd93, %fd94;
	selp.f64 	%fd95, %fd94, %fd93, %p30;
	add.s32 	%r82, %r480, 768;
	mul.wide.u32 	%rd69, %r82, 8;
	add.s64 	%rd65, %rd16, %rd69;
	// begin inline asm
	ld.global.nc.u64 %rd64, [%rd65];
	// end inline asm
	mov.b64 	%fd96, %rd64;
	setp.lt.f64 	%p31, %fd95, %fd96;
	selp.f64 	%fd379, %fd96, %fd95, %p31;
	add.s32 	%r67, %r481, 1024;
	add.s32 	%r83, %r481, 512;
	add.s32 	%r480, %r480, 1024;
	setp.lt.s32 	%p32, %r83, %r52;
	mov.u32 	%r481, %r67;
	@%p32 bra 	$L__BB4_69;
$L__BB4_70:
	// begin inline asm
	mov.u32 %r84, %laneid;
	// end inline asm
	mov.b64 	%rd70, %fd379;
	mov.b64 	{%r86, %r91}, %rd70;
	mov.b32 	%r92, 1;
	mov.b32 	%r133, 31;
	mov.b32 	%r134, -1;
	// begin inline asm
	shfl.sync.down.b32 %r85, %r86, %r92, %r133, %r134;
	// end inline asm
	// begin inline asm
	shfl.sync.down.b32 %r90, %r91, %r92, %r133, %r134;
	// end inline asm
	mov.b64 	%rd71, {%r85, %r90};
	mov.b64 	%fd97, %rd71;
	setp.gt.s32 	%p33, %r84, 30;
	setp.lt.f64 	%p34, %fd379, %fd97;
	selp.f64 	%fd98, %fd97, %fd379, %p34;
	selp.f64 	%fd99, %fd379, %fd98, %p33;
	mov.b64 	%rd72, %fd99;
	mov.b64 	{%r96, %r101}, %rd72;
	mov.b32 	%r102, 2;
	// begin inline asm
	shfl.sync.down.b32 %r95, %r96, %r102, %r133, %r134;
	// end inline asm
	// begin inline asm
	shfl.sync.down.b32 %r100, %r101, %r102, %r133, %r134;
	// end inline asm
	mov.b64 	%rd73, {%r95, %r100};
	mov.b64 	%fd100, %rd73;
	setp.gt.s32 	%p35, %r84, 29;
	setp.lt.f64 	%p36, %fd99, %fd100;
	selp.f64 	%fd101, %fd100, %fd99, %p36;
	selp.f64 	%fd102, %fd99, %fd101, %p35;
	mov.b64 	%rd74, %fd102;
	mov.b64 	{%r106, %r111}, %rd74;
	mov.b32 	%r112, 4;
	// begin inline asm
	shfl.sync.down.b32 %r105, %r106, %r112, %r133, %r134;
	// end inline asm
	// begin inline asm
	shfl.sync.down.b32 %r110, %r111, %r112, %r133, %r134;
	// end inline asm
	mov.b64 	%rd75, {%r105, %r110};
	mov.b64 	%fd103, %rd75;
	setp.gt.s32 	%p37, %r84, 27;
	setp.lt.f64 	%p38, %fd102, %fd103;
	selp.f64 	%fd104, %fd103, %fd102, %p38;
	selp.f64 	%fd105, %fd102, %fd104, %p37;
	mov.b64 	%rd76, %fd105;
	mov.b64 	{%r116, %r121}, %rd76;
	mov.b32 	%r122, 8;
	// begin inline asm
	shfl.sync.down.b32 %r115, %r116, %r122, %r133, %r134;
	// end inline asm
	// begin inline asm
	shfl.sync.down.b32 %r120, %r121, %r122, %r133, %r134;
	// end inline asm
	mov.b64 	%rd77, {%r115, %r120};
	mov.b64 	%fd106, %rd77;
	setp.gt.s32 	%p39, %r84, 23;
	setp.lt.f64 	%p40, %fd105, %fd106;
	selp.f64 	%fd107, %fd106, %fd105, %p40;
	selp.f64 	%fd108, %fd105, %fd107, %p39;
	mov.b64 	%rd78, %fd108;
	mov.b64 	{%r126, %r131}, %rd78;
	mov.b32 	%r132, 16;
	// begin inline asm
	shfl.sync.down.b32 %r125, %r126, %r132, %r133, %r134;
	// end inline asm
	// begin inline asm
	shfl.sync.down.b32 %r130, %r131, %r132, %r133, %r134;
	// end inline asm
	mov.b64 	%rd79, {%r125, %r130};
	mov.b64 	%fd109, %rd79;
	setp.gt.s32 	%p41, %r84, 15;
	setp.lt.f64 	%p42, %fd108, %fd109;
	selp.f64 	%fd54, %fd109, %fd108, %p42;
	selp.f64 	%fd380, %fd108, %fd54, %p41;
	setp.ne.s32 	%p43, %r84, 0;
	@%p43 bra 	$L__BB4_72;
	shr.u32 	%r135, %r47, 2;
	and.b32  	%r136, %r135, 248;
	mov.u32 	%r137, _ZZN3cub18CUB_300001_SM_10006detail6reduce28DeviceReduceSingleTileKernelINS2_10policy_hubIdjN4cuda3__47maximumIvEEE10Policy1000EPdSB_jS8_ddNS5_3std3__410__identityEEEvT0_T1_T2_T3_T4_T6_E12temp_storage;
	add.s32 	%r138, %r137, %r136;
	st.shared.f64 	[%r138+8], %fd54;
$L__BB4_72:
	bar.sync 	0;
	setp.ne.s32 	%p44, %r47, 0;
	@%p44 bra 	$L__BB4_74;
	ld.shared.f64 	%fd110, [_ZZN3cub18CUB_300001_SM_10006detail6reduce28DeviceReduceSingleTileKernelINS2_10policy_hubIdjN4cuda3__47maximumIvEEE10Policy1000EPdSB_jS8_ddNS5_3std3__410__identityEEEvT0_T1_T2_T3_T4_T6_E12temp_storage+16];
	setp.lt.f64 	%p45, %fd380, %fd110;
	selp.f64 	%fd111, %fd110, %fd380, %p45;
	ld.shared.f64 	%fd112, [_ZZN3cub18CUB_300001_SM_10006detail6reduce28DeviceReduceSingleTileKernelINS2_10policy_hubIdjN4cuda3__47maximumIvEEE10Policy1000EPdSB_jS8_ddNS5_3std3__410__identityEEEvT0_T1_T2_T3_T4_T6_E12temp_storage+24];
	setp.lt.f64 	%p46, %fd111, %fd112;
	selp.f64 	%fd113, %fd112, %fd111, %p46;
	ld.shared.f64 	%fd114, [_ZZN3cub18CUB_300001_SM_10006detail6reduce28DeviceReduceSingleTileKernelINS2_10policy_hubIdjN4cuda3__47maximumIvEEE10Policy1000EPdSB_jS8_ddNS5_3std3__410__identityEEEvT0_T1_T2_T3_T4_T6_E12temp_storage+32];
	setp.lt.f64 	%p47, %fd113, %fd114;
	selp.f64 	%fd115, %fd114, %fd113, %p47;
	ld.shared.f64 	%fd116, [_ZZN3cub18CUB_300001_SM_10006detail6reduce28DeviceReduceSingleTileKernelINS2_10policy_hubIdjN4cuda3__47maximumIvEEE10Policy1000EPdSB_jS8_ddNS5_3std3__410__identityEEEvT0_T1_T2_T3_T4_T6_E12temp_storage+40];
	setp.lt.f64 	%p48, %fd115, %fd116;
	selp.f64 	%fd117, %fd116, %fd115, %p48;
	ld.shared.f64 	%fd118, [_ZZN3cub18CUB_300001_SM_10006detail6reduce28DeviceReduceSingleTileKernelINS2_10policy_hubIdjN4cuda3__47maximumIvEEE10Policy1000EPdSB_jS8_ddNS5_3std3__410__identityEEEvT0_T1_T2_T3_T4_T6_E12temp_storage+48];
	setp.lt.f64 	%p49, %fd117, %fd118;
	selp.f64 	%fd119, %fd118, %fd117, %p49;
	ld.shared.f64 	%fd120, [_ZZN3cub18CUB_300001_SM_10006detail6reduce28DeviceReduceSingleTileKernelINS2_10policy_hubIdjN4cuda3__47maximumIvEEE10Policy1000EPdSB_jS8_ddNS5_3std3__410__identityEEEvT0_T1_T2_T3_T4_T6_E12temp_storage+56];
	setp.lt.f64 	%p50, %fd119, %fd120;
	selp.f64 	%fd121, %fd120, %fd119, %p50;
	ld.shared.f64 	%fd122, [_ZZN3cub18CUB_300001_SM_10006detail6reduce28DeviceReduceSingleTileKernelINS2_10policy_hubIdjN4cuda3__47maximumIvEEE10Policy1000EPdSB_jS8_ddNS5_3std3__410__identityEEEvT0_T1_T2_T3_T4_T6_E12temp_storage+64];
	setp.lt.f64 	%p51, %fd121, %fd122;
	selp.f64 	%fd380, %fd122, %fd121, %p51;
$L__BB4_74:
	mov.u32 	%r454, %tid.x;
	setp.ne.s32 	%p217, %r454, 0;
	@%p217 bra 	$L__BB4_76;
	setp.lt.f64 	%p218, %fd58, %fd380;
	selp.f64 	%fd353, %fd380, %fd58, %p218;
	st.global.f64 	[%rd1], %fd353;
$L__BB4_76:
	ret;

}
	// .globl	_ZN3cub18CUB_300001_SM_10006detail6reduce18DeviceReduceKernelINS2_10policy_hubIdjN4cuda3__47maximumIvEEE10Policy1000EPdjS8_dNS5_3std3__410__identityEEEvT0_PT3_T1_NS0_13GridEvenShareISI_EET2_T4_
.visible .entry _ZN3cub18CUB_300001_SM_10006detail6reduce18DeviceReduceKernelINS2_10policy_hubIdjN4cuda3__47maximumIvEEE10Policy1000EPdjS8_dNS5_3std3__410__identityEEEvT0_PT3_T1_NS0_13GridEvenShareISI_EET2_T4_(
	.param .u64 .ptr .align 1 _ZN3cub18CUB_300001_SM_10006detail6reduce18DeviceReduceKernelINS2_10policy_hubIdjN4cuda3__47maximumIvEEE10Policy1000EPdjS8_dNS5_3std3__410__identityEEEvT0_PT3_T1_NS0_13GridEvenShareISI_EET2_T4__param_0,
	.param .u64 .ptr .align 1 _ZN3cub18CUB_300001_SM_10006detail6reduce18DeviceReduceKernelINS2_10policy_hubIdjN4cuda3__47maximumIvEEE10Policy1000EPdjS8_dNS5_3std3__410__identityEEEvT0_PT3_T1_NS0_13GridEvenShareISI_EET2_T4__param_1,
	.param .u32 _ZN3cub18CUB_300001_SM_10006detail6reduce18DeviceReduceKernelINS2_10policy_hubIdjN4cuda3__47maximumIvEEE10Policy1000EPdjS8_dNS5_3std3__410__identityEEEvT0_PT3_T1_NS0_13GridEvenShareISI_EET2_T4__param_2,
	.param .align 4 .b8 _ZN3cub18CUB_300001_SM_10006detail6reduce18DeviceReduceKernelINS2_10policy_hubIdjN4cuda3__47maximumIvEEE10Policy1000EPdjS8_dNS5_3std3__410__identityEEEvT0_PT3_T1_NS0_13GridEvenShareISI_EET2_T4__param_3[40],
	.param .align 1 .b8 _ZN3cub18CUB_300001_SM_10006detail6reduce18DeviceReduceKernelINS2_10policy_hubIdjN4cuda3__47maximumIvEEE10Policy1000EPdjS8_dNS5_3std3__410__identityEEEvT0_PT3_T1_NS0_13GridEvenShareISI_EET2_T4__param_4[1],
	.param .align 1 .b8 _ZN3cub18CUB_300001_SM_10006detail6reduce18DeviceReduceKernelINS2_10policy_hubIdjN4cuda3__47maximumIvEEE10Policy1000EPdjS8_dNS5_3std3__410__identityEEEvT0_PT3_T1_NS0_13GridEvenShareISI_EET2_T4__param_5[1]
)
.maxntid 256
{
	.reg .pred 	%p<217>;
	.reg .b32 	%r<542>;
	.reg .b64 	%rd<197>;
	.reg .b64 	%fd<375>;
	// demoted variable
	.shared .align 8 .b8 _ZZN3cub18CUB_300001_SM_10006detail6reduce18DeviceReduceKernelINS2_10policy_hubIdjN4cuda3__47maximumIvEEE10Policy1000EPdjS8_dNS5_3std3__410__identityEEEvT0_PT3_T1_NS0_13GridEvenShareISI_EET2_T4_E12temp_storage[80];
	ld.param.u32 	%r1, [_ZN3cub18CUB_300001_SM_10006detail6reduce18DeviceReduceKernelINS2_10policy_hubIdjN4cuda3__47maximumIvEEE10Policy1000EPdjS8_dNS5_3std3__410__identityEEEvT0_PT3_T1_NS0_13GridEvenShareISI_EET2_T4__param_3+20];
	ld.param.u64 	%rd1, [_ZN3cub18CUB_300001_SM_10006detail6reduce18DeviceReduceKernelINS2_10policy_hubIdjN4cuda3__47maximumIvEEE10Policy1000EPdjS8_dNS5_3std3__410__identityEEEvT0_PT3_T1_NS0_13GridEvenShareISI_EET2_T4__param_0];
	ld.param.u32 	%r2, [_ZN3cub18CUB_300001_SM_10006detail6reduce18DeviceReduceKernelINS2_10policy_hubIdjN4cuda3__47maximumIvEEE10Policy1000EPdjS8_dNS5_3std3__410__identityEEEvT0_PT3_T1_NS0_13GridEvenShareISI_EET2_T4__param_3+24];
	mov.u32 	%r3, %ctaid.x;
	shl.b32 	%r4, %r2, 11;
	shl.b32 	%r5, %r3, 11;
	and.b64  	%rd3, %rd1, 31;
	setp.ne.s64 	%p1, %rd3, 0;
	@%p1 bra 	$L__BB5_36;
	sub.s32 	%r6, %r1, %r5;
	setp.gt.u32 	%p109, %r6, 2047;
	@%p109 bra 	$L__BB5_20;
	mov.u32 	%r7, %tid.x;
	setp.ge.u32 	%p158, %r7, %r6;
	mov.f64 	%fd355, 0d0000000000000000;
	mov.u32 	%r512, %r7;
	@%p158 bra 	$L__BB5_4;
	add.s32 	%r378, %r5, %r7;
	mul.wide.u32 	%rd157, %r378, 8;
	add.s64 	%rd156, %rd1, %rd157;
	// begin inline asm
	ld.global.nc.u64 %rd155, [%rd156];
	// end inline asm
	mov.b64 	%fd355, %rd155;
	add.s32 	%r512, %r7, 256;
$L__BB5_4:
	setp.ge.u32 	%p159, %r512, %r6;
	@%p159 bra 	$L__BB5_11;
	not.b32 	%r379, %r512;
	add.s32 	%r10, %r1, %r379;
	and.b32  	%r380, %r10, 768;
	setp.eq.s32 	%p160, %r380, 768;
	@%p160 bra 	$L__BB5_8;
	add.s32 	%r510, %r512, %r5;
	shr.u32 	%r381, %r10, 8;
	add.s32 	%r382, %r381, 1;
	and.b32  	%r383, %r382, 3;
	neg.s32 	%r509, %r383;
$L__BB5_7:
	.pragma "nounroll";
	mul.wide.u32 	%rd160, %r510, 8;
	add.s64 	%rd159, %rd1, %rd160;
	// begin inline asm
	ld.global.nc.u64 %rd158, [%rd159];
	// end inline asm
	mov.b64 	%fd269, %rd158;
	setp.lt.f64 	%p161, %fd355, %fd269;
	selp.f64 	%fd355, %fd269, %fd355, %p161;
	add.s32 	%r512, %r512, 256;
	add.s32 	%r510, %r510, 256;
	add.s32 	%r509, %r509, 1;
	setp.ne.s32 	%p162, %r509, 0;
	@%p162 bra 	$L__BB5_7;
$L__BB5_8:
	sub.s32 	%r384, %r10, %r5;
	setp.lt.u32 	%p163, %r384, 768;
	@%p163 bra 	$L__BB5_11;
	add.s32 	%r514, %r512, 512;
	add.s32 	%r513, %r512, %r5;
$L__BB5_10:
	mul.wide.u32 	%rd169, %r513, 8;
	add.s64 	%rd162, %rd1, %rd169;
	// begin inline asm
	ld.global.nc.u64 %rd161, [%rd162];
	// end inline asm
	mov.b64 	%fd270, %rd161;
	setp.lt.f64 	%p164, %fd355, %fd270;
	selp.f64 	%fd271, %fd270, %fd355, %p164;
	add.s32 	%r385, %r513, 256;
	mul.wide.u32 	%rd170, %r385, 8;
	add.s64 	%rd164, %rd1, %rd170;
	// begin inline asm
	ld.global.nc.u64 %rd163, [%rd164];
	// end inline asm
	mov.b64 	%fd272, %rd163;
	setp.lt.f64 	%p165, %fd271, %fd272;
	selp.f64 	%fd273, %fd272, %fd271, %p165;
	add.s32 	%r386, %r513, 512;
	mul.wide.u32 	%rd171, %r386, 8;
	add.s64 	%rd166, %rd1, %rd171;
	// begin inline asm
	ld.global.nc.u64 %rd165, [%rd166];
	// end inline asm
	mov.b64 	%fd274, %rd165;
	setp.lt.f64 	%p166, %fd273, %fd274;
	selp.f64 	%fd275, %fd274, %fd273, %p166;
	add.s32 	%r387, %r513, 768;
	mul.wide.u32 	%rd172, %r387, 8;
	add.s64 	%rd168, %rd1, %rd172;
	// begin inline asm
	ld.global.nc.u64 %rd167, [%rd168];
	// end inline asm
	mov.b64 	%fd276, %rd167;
	setp.lt.f64 	%p167, %fd275, %fd276;
	selp.f64 	%fd355, %fd276, %fd275, %p167;
	add.s32 	%r24, %r514, 1024;
	add.s32 	%r388, %r514, 512;
	add.s32 	%r513, %r513, 1024;
	setp.lt.s32 	%p168, %r388, %r6;
	mov.u32 	%r514, %r24;
	@%p168 bra 	$L__BB5_10;
$L__BB5_11:
	setp.lt.u32 	%p169, %r6, 256;
	@%p169 bra 	$L__BB5_16;
	// begin inline asm
	mov.u32 %r452, %laneid;
	// end inline asm
	mov.b64 	%rd183, %fd355;
	mov.b64 	{%r454, %r459}, %rd183;
	mov.b32 	%r460, 1;
	mov.b32 	%r501, 31;
	mov.b32 	%r502, -1;
	// begin inline asm
	shfl.sync.down.b32 %r453, %r454, %r460, %r501, %r502;
	// end inline asm
	// begin inline asm
	shfl.sync.down.b32 %r458, %r459, %r460, %r501, %r502;
	// end inline asm
	mov.b64 	%rd184, {%r453, %r458};
	mov.b64 	%fd324, %rd184;
	setp.gt.s32 	%p197, %r452, 30;
	setp.lt.f64 	%p198, %fd355, %fd324;
	selp.f64 	%fd325, %fd324, %fd355, %p198;
	selp.f64 	%fd326, %fd355, %fd325, %p197;
	mov.b64 	%rd185, %fd326;
	mov.b64 	{%r464, %r469}, %rd185;
	mov.b32 	%r470, 2;
	// begin inline asm
	shfl.sync.down.b32 %r463, %r464, %r470, %r501, %r502;
	// end inline asm
	// begin inline asm
	shfl.sync.down.b32 %r468, %r469, %r470, %r501, %r502;
	// end inline asm
	mov.b64 	%rd186, {%r463, %r468};
	mov.b64 	%fd327, %rd186;
	setp.gt.s32 	%p199, %r452, 29;
	setp.lt.f64 	%p200, %fd326, %fd327;
	selp.f64 	%fd328, %fd327, %fd326, %p200;
	selp.f64 	%fd329, %fd326, %fd328, %p199;
	mov.b64 	%rd187, %fd329;
	mov.b64 	{%r474, %r479}, %rd187;
	mov.b32 	%r480, 4;
	// begin inline asm
	shfl.sync.down.b32 %r473, %r474, %r480, %r501, %r502;
	// end inline asm
	// begin inline asm
	shfl.sync.down.b32 %r478, %r479, %r480, %r501, %r502;
	// end inline asm
	mov.b64 	%rd188, {%r473, %r478};
	mov.b64 	%fd330, %rd188;
	setp.gt.s32 	%p201, %r452, 27;
	setp.lt.f64 	%p202, %fd329, %fd330;
	selp.f64 	%fd331, %fd330, %fd329, %p202;
	selp.f64 	%fd332, %fd329, %fd331, %p201;
	mov.b64 	%rd189, %fd332;
	mov.b64 	{%r484, %r489}, %rd189;
	mov.b32 	%r490, 8;
	// begin inline asm
	shfl.sync.down.b32 %r483, %r484, %r490, %r501, %r502;
	// end inline asm
	// begin inline asm
	shfl.sync.down.b32 %r488, %r489, %r490, %r501, %r502;
	// end inline asm
	mov.b64 	%rd190, {%r483, %r488};
	mov.b64 	%fd333, %rd190;
	setp.gt.s32 	%p203, %r452, 23;
	setp.lt.f64 	%p204, %fd332, %fd333;
	selp.f64 	%fd334, %fd333, %fd332, %p204;
	selp.f64 	%fd335, %fd332, %fd334, %p203;
	mov.b64 	%rd191, %fd335;
	mov.b64 	{%r494, %r499}, %rd191;
	mov.b32 	%r500, 16;
	// begin inline asm
	shfl.sync.down.b32 %r493, %r494, %r500, %r501, %r502;
	// end inline asm
	// begin inline asm
	shfl.sync.down.b32 %r498, %r499, %r500, %r501, %r502;
	// end inline asm
	mov.b64 	%rd192, {%r493, %r498};
	mov.b64 	%fd336, %rd192;
	setp.gt.s32 	%p205, %r452, 15;
	setp.lt.f64 	%p206, %fd335, %fd336;
	selp.f64 	%fd10, %fd336, %fd335, %p206;
	selp.f64 	%fd374, %fd335, %fd10, %p205;
	setp.ne.s32 	%p207, %r452, 0;
	@%p207 bra 	$L__BB5_14;
	shr.u32 	%r503, %r7, 2;
	and.b32  	%r504, %r503, 248;
	mov.u32 	%r505, _ZZN3cub18CUB_300001_SM_10006detail6reduce18DeviceReduceKernelINS2_10policy_hubIdjN4cuda3__47maximumIvEEE10Policy1000EPdjS8_dNS5_3std3__410__identityEEEvT0_PT3_T1_NS0_13GridEvenShareISI_EET2_T4_E12temp_storage;
	add.s32 	%r506, %r505, %r504;
	st.shared.f64 	[%r506+8], %fd10;
$L__BB5_14:
	bar.sync 	0;
	setp.ne.s32 	%p208, %r7, 0;
	@%p208 bra 	$L__BB5_71;
	ld.shared.f64 	%fd337, [_ZZN3cub18CUB_300001_SM_10006detail6reduce18DeviceReduceKernelINS2_10policy_hubIdjN4cuda3__47maximumIvEEE10Policy1000EPdjS8_dNS5_3std3__410__identityEEEvT0_PT3_T1_NS0_13GridEvenShareISI_EET2_T4_E12temp_storage+16];
	setp.lt.f64 	%p209, %fd374, %fd337;
	selp.f64 	%fd338, %fd337, %fd374, %p209;
	ld.shared.f64 	%fd339, [_ZZN3cub18CUB_300001_SM_10006detail6reduce18DeviceReduceKernelINS2_10policy_hubIdjN4cuda3__47maximumIvEEE10Policy1000EPdjS8_dNS5_3std3__410__identityEEEvT0_PT3_T1_NS0_13GridEvenShareISI_EET2_T4_E12temp_storage+24];
	setp.lt.f64 	%p210, %fd338, %fd339;
	selp.f64 	%fd340, %fd339, %fd338, %p210;
	ld.shared.f64 	%fd341, [_ZZN3cub18CUB_300001_SM_10006detail6reduce18DeviceReduceKernelINS2_10policy_hubIdjN4cuda3__47maximumIvEEE10Policy1000EPdjS8_dNS5_3std3__410__identityEEEvT0_PT3_T1_NS0_13GridEvenShareISI_EET2_T4_E12temp_storage+32];
	setp.lt.f64 	%p211, %fd340, %fd341;
	selp.f64 	%fd342, %fd341, %fd340, %p211;
	ld.shared.f64 	%fd343, [_ZZN3cub18CUB_300001_SM_10006detail6reduce18DeviceReduceKernelINS2_10policy_hubIdjN4cuda3__47maximumIvEEE10Policy1000EPdjS8_dNS5_3std3__410__identityEEEvT0_PT3_T1_NS0_13GridEvenShareISI_EET2_T4_E12temp_storage+40];
	setp.lt.f64 	%p212, %fd342, %fd343;
	selp.f64 	%fd344, %fd343, %fd342, %p212;
	ld.shared.f64 	%fd345, [_ZZN3cub18CUB_300001_SM_10006detail6reduce18DeviceReduceKernelINS2_10policy_hubIdjN4cuda3__47maximumIvEEE10Policy1000EPdjS8_dNS5_3std3__410__identityEEEvT0_PT3_T1_NS0_13GridEvenShareISI_EET2_T4_E12temp_storage+48];
	setp.lt.f64 	%p213, %fd344, %fd345;
	selp.f64 	%fd346, %fd345, %fd344, %p213;
	ld.shared.f64 	%fd347, [_ZZN3cub18CUB_300001_SM_10006detail6reduce18DeviceReduceKernelINS2_10policy_hubIdjN4cuda3__47maximumIvEEE10Policy1000EPdjS8_dNS5_3std3__410__identityEEEvT0_PT3_T1_NS0_13GridEvenShareISI_EET2_T4_E12temp_storage+56];
	setp.lt.f64 	%p214, %fd346, %fd347;
	selp.f64 	%fd348, %fd347, %fd346, %p214;
	ld.shared.f64 	%fd349, [_ZZN3cub18CUB_300001_SM_10006detail6reduce18DeviceReduceKernelINS2_10policy_hubIdjN4cuda3__47maximumIvEEE10Policy1000EPdjS8_dNS5_3std3__410__identityEEEvT0_PT3_T1_NS0_13GridEvenShareISI_EET2_T4_E12temp_storage+64];
	setp.lt.f64 	%p215, %fd348, %fd349;
	selp.f64 	%fd374, %fd349, %fd348, %p215;
	bra.uni 	$L__BB5_71;
$L__BB5_16:
	// begin inline asm
	mov.u32 %r389, %laneid;
	// end inline asm
	and.b32  	%r440, %r7, 992;
	add.s32 	%r441, %r440, 32;
	setp.gt.u32 	%p170, %r441, %r6;
	not.b32 	%r442, %r440;
	add.s32 	%r443, %r6, %r442;
	selp.b32 	%r438, %r443, 31, %p170;
	mov.b64 	%rd173, %fd355;
	mov.b64 	{%r391, %r396}, %rd173;
	mov.b32 	%r397, 1;
	mov.b32 	%r439, -1;
	// begin inline asm
	shfl.sync.down.b32 %r390, %r391, %r397, %r438, %r439;
	// end inline asm
	// begin inline asm
	shfl.sync.down.b32 %r395, %r396, %r397, %r438, %r439;
	// end inline asm
	mov.b64 	%rd174, {%r390, %r395};
	mov.b64 	%fd277, %rd174;
	setp.lt.s32 	%p171, %r389, %r438;
	setp.lt.f64 	%p172, %fd355, %fd277;
	selp.f64 	%fd278, %fd277, %fd355, %p172;
	selp.f64 	%fd279, %fd278, %fd355, %p171;
	mov.b64 	%rd175, %fd279;
	mov.b64 	{%r401, %r406}, %rd175;
	mov.b32 	%r407, 2;
	// begin inline asm
	shfl.sync.down.b32 %r400, %r401, %r407, %r438, %r439;
	// end inline asm
	// begin inline asm
	shfl.sync.down.b32 %r405, %r406, %r407, %r438, %r439;
	// end inline asm
	mov.b64 	%rd176, {%r400, %r405};
	mov.b64 	%fd280, %rd176;
	add.s32 	%r444, %r389, 2;
	setp.gt.s32 	%p173, %r444, %r438;
	setp.lt.f64 	%p174, %fd279, %fd280;
	selp.f64 	%fd281, %fd280, %fd279, %p174;
	selp.f64 	%fd282, %fd279, %fd281, %p173;
	mov.b64 	%rd177, %fd282;
	mov.b64 	{%r411, %r416}, %rd177;
	mov.b32 	%r417, 4;
	// begin inline asm
	shfl.sync.down.b32 %r410, %r411, %r417, %r438, %r439;
	// end inline asm
	// begin inline asm
	shfl.sync.down.b32 %r415, %r416, %r417, %r438, %r439;
	// end inline asm
	mov.b64 	%rd178, {%r410, %r415};
	mov.b64 	%fd283, %rd178;
	add.s32 	%r445, %r389, 4;
	setp.gt.s32 	%p175, %r445, %r438;
	setp.lt.f64 	%p176, %fd282, %fd283;
	selp.f64 	%fd284, %fd283, %fd282, %p176;
	selp.f64 	%fd285, %fd282, %fd284, %p175;
	mov.b64 	%rd179, %fd285;
	mov.b64 	{%r421, %r426}, %rd179;
	mov.b32 	%r427, 8;
	// begin inline asm
	shfl.sync.down.b32 %r420, %r421, %r427, %r438, %r439;
	// end inline asm
	// begin inline asm
	shfl.sync.down.b32 %r425, %r426, %r427, %r438, %r439;
	// end inline asm
	mov.b64 	%rd180, {%r420, %r425};
	mov.b64 	%fd286, %rd180;
	add.s32 	%r446, %r389, 8;
	setp.gt.s32 	%p177, %r446, %r438;
	setp.lt.f64 	%p178, %fd285, %fd286;
	selp.f64 	%fd287, %fd286, %fd285, %p178;
	selp.f64 	%fd288, %fd285, %fd287, %p177;
	mov.b64 	%rd181, %fd288;
	mov.b64 	{%r431, %r436}, %rd181;
	mov.b32 	%r437, 16;
	// begin inline asm
	shfl.sync.down.b32 %r430, %r431, %r437, %r438, %r439;
	// end inline asm
	// begin inline asm
	shfl.sync.down.b32 %r435, %r436, %r437, %r438, %r439;
	// end inline asm
	mov.b64 	%rd182, {%r430, %r435};
	mov.b64 	%fd289, %rd182;
	add.s32 	%r447, %r389, 16;
	setp.gt.s32 	%p179, %r447, %r438;
	setp.lt.f64 	%p180, %fd288, %fd289;
	selp.f64 	%fd290, %fd289, %fd288, %p180;
	selp.f64 	%fd374, %fd288, %fd290, %p179;
	setp.ne.s32 	%p181, %r389, 0;
	@%p181 bra 	$L__BB5_18;
	shr.u32 	%r448, %r7, 2;
	and.b32  	%r449, %r448, 248;
	mov.u32 	%r450, _ZZN3cub18CUB_300001_SM_10006detail6reduce18DeviceReduceKernelINS2_10policy_hubIdjN4cuda3__47maximumIvEEE10Policy1000EPdjS8_dNS5_3std3__410__identityEEEvT0_PT3_T1_NS0_13GridEvenShareISI_EET2_T4_E12temp_storage;
	add.s32 	%r451, %r450, %r449;
	st.shared.f64 	[%r451+8], %fd374;
$L__BB5_18:
	bar.sync 	0;
	setp.ne.s32 	%p182, %r7, 0;
	@%p182 bra 	$L__BB5_71;
	setp.gt.u32 	%p183, %r6, 32;
	ld.shared.f64 	%fd291, [_ZZN3cub18CUB_300001_SM_10006detail6reduce18DeviceReduceKernelINS2_10policy_hubIdjN4cuda3__47maximumIvEEE10Policy1000EPdjS8_dNS5_3std3__410__identityEEEvT0_PT3_T1_NS0_13GridEvenShareISI_EET2_T4_E12temp_storage+16];
	setp.lt.f64 	%p184, %fd374, %fd291;
	selp.f64 	%fd293, %fd291, %fd374, %p184;
	selp.f64 	%fd294, %fd293, %fd374, %p183;
	setp.gt.u32 	%p185, %r6, 64;
	ld.shared.f64 	%fd296, [_ZZN3cub18CUB_300001_SM_10006detail6reduce18DeviceReduceKernelINS2_10policy_hubIdjN4cuda3__47maximumIvEEE10Policy1000EPdjS8_dNS5_3std3__410__identityEEEvT0_PT3_T1_NS0_13GridEvenShareISI_EET2_T4_E12temp_storage+24];
	setp.lt.f64 	%p186, %fd294, %fd296;
	selp.f64 	%fd298, %fd296, %fd294, %p186;
	selp.f64 	%fd299, %fd298, %fd294, %p185;
	setp.gt.u32 	%p187, %r6, 96;
	ld.shared.f64 	%fd301, [_ZZN3cub18CUB_300001_SM_10006detail6reduce18DeviceReduceKernelINS2_10policy_hubIdjN4cuda3__47maximumIvEEE10Policy1000EPdjS8_dNS5_3std3__410__identityEEEvT0_PT3_T1_NS0_13GridEvenShareISI_EET2_T4_E12temp_storage+32];
	setp.lt.f64 	%p188, %fd299, %fd301;
	selp.f64 	%fd303, %fd301, %fd299, %p188;
	selp.f64 	%fd304, %fd303, %fd299, %p187;
	setp.gt.u32 	%p189, %r6, 128;
	ld.shared.f64 	%fd306, [_ZZN3cub18CUB_300001_SM_10006detail6reduce18DeviceReduceKernelINS2_10policy_hubIdjN4cuda3__47maximumIvEEE10Policy1000EPdjS8_dNS5_3std3__410__identityEEEvT0_PT3_T1_NS0_13GridEvenShareISI_EET2_T4_E12temp_storage+40];
	setp.lt.f64 	%p190, %fd304, %fd306;
	selp.f64 	%fd308, %fd306, %fd304, %p190;
	selp.f64 	%fd309, %fd308, %fd304, %p189;
	setp.gt.u32 	%p191, %r6, 160;
	ld.shared.f64 	%fd311, [_ZZN3cub18CUB_300001_SM_10006detail6reduce18DeviceReduceKernelINS2_10policy_hubIdjN4cuda3__47maximumIvEEE10Policy1000EPdjS8_dNS5_3std3__410__identityEEEvT0_PT3_T1_NS0_13GridEvenShareISI_EET2_T4_E12temp_storage+48];
	setp.lt.f64 	%p192, %fd309, %fd311;
	selp.f64 	%fd313, %fd311, %fd309, %p192;
	selp.f64 	%fd314, %fd313, %fd309, %p191;
	setp.gt.u32 	%p193, %r6, 192;
	ld.shared.f64 	%fd316, [_ZZN3cub18CUB_300001_SM_10006detail6reduce18DeviceReduceKernelINS2_10policy_hubIdjN4cuda3__47maximumIvEEE10Policy1000EPdjS8_dNS5_3std3__410__identityEEEvT0_PT3_T1_NS0_13GridEvenShareISI_EET2_T4_E12temp_storage+56];
	setp.lt.f64 	%p194, %fd314, %fd316;
	selp.f64 	%fd318, %fd316, %fd314, %p194;
	selp.f64 	%fd319, %fd318, %fd314, %p193;
	setp.gt.u32 	%p195, %r6, 224;
	ld.shared.f64 	%fd321, [_ZZN3cub18CUB_300001_SM_10006detail6reduce18DeviceReduceKernelINS2_10policy_hubIdjN4cuda3__47maximumIvEEE10Policy1000EPdjS8_dNS5_3std3__410__identityEEEvT0_PT3_T1_NS0_13GridEvenShareISI_EET2_T4_E12temp_storage+64];
	setp.lt.f64 	%p196, %fd319, %fd321;
	selp.f64 	%fd323, %fd321, %fd319, %p196;
	selp.f64 	%fd374, %fd323, %fd319, %p195;
	bra.uni 	$L__BB5_71;
$L__BB5_20:
	mov.u32 	%r26, %tid.x;
	shl.b32 	%r305, %r26, 2;
	add.s32 	%r306, %r5, %r305;
	mul.wide.u32 	%rd113, %r306, 8;
	add.s64 	%rd103, %rd1, %rd113;
	// begin inline asm
	ld.global.nc.v2.u64 {%rd101, %rd102}, [%rd103];
	// end inline asm
	add.s64 	%rd106, %rd103, 16;
	// begin inline asm
	ld.global.nc.v2.u64 {%rd104, %rd105}, [%rd106];
	// end inline asm
	mov.b64 	%fd203, %rd101;
	mov.b64 	%fd204, %rd102;
	mov.b64 	%fd205, %rd104;
	mov.b64 	%fd206, %rd105;
	add.s64 	%rd109, %rd103, 8192;
	// begin inline asm
	ld.global.nc.v2.u64 {%rd107, %rd108}, [%rd109];
	// end inline asm
	add.s64 	%rd112, %rd103, 8208;
	// begin inline asm
	ld.global.nc.v2.u64 {%rd110, %rd111}, [%rd112];
	// end inline asm
	mov.b64 	%fd207, %rd107;
	mov.b64 	%fd208, %rd108;
	mov.b64 	%fd209, %rd110;
	mov.b64 	%fd210, %rd111;
	setp.lt.f64 	%p110, %fd203, %fd204;
	selp.f64 	%fd211, %fd204, %fd203, %p110;
	setp.lt.f64 	%p111, %fd211, %fd205;
	selp.f64 	%fd212, %fd205, %fd211, %p111;
	setp.lt.f64 	%p112, %fd212, %fd206;
	selp.f64 	%fd213, %fd206, %fd212, %p112;
	setp.lt.f64 	%p113, %fd213, %fd207;
	selp.f64 	%fd214, %fd207, %fd213, %p113;
	setp.lt.f64 	%p114, %fd214, %fd208;
	selp.f64 	%fd215, %fd208, %fd214, %p114;
	setp.lt.f64 	%p115, %fd215, %fd209;
	selp.f64 	%fd216, %fd209, %fd215, %p115;
	setp.lt.f64 	%p116, %fd216, %fd210;
	selp.f64 	%fd361, %fd210, %fd216, %p116;
	setp.lt.u32 	%p117, %r6, %r4;
	@%p117 bra 	$L__BB5_32;
	add.s32 	%r27, %r4, %r5;
	add.s32 	%r516, %r27, 256;
	add.s32 	%r515, %r27, %r26;
	mov.b32 	%r517, 0;
$L__BB5_22:
	add.s32 	%r5, %r5, %r4;
	add.s32 	%r308, %r1, -2048;
	setp.gt.u32 	%p118, %r5, %r308;
	@%p118 bra 	$L__BB5_24;
	cvt.u64.u32 	%rd126, %r5;
	cvt.u64.u32 	%rd127, %r305;
	add.s64 	%rd128, %rd126, %rd127;
	shl.b64 	%rd129, %rd128, 3;
	add.s64 	%rd116, %rd1, %rd129;
	// begin inline asm
	ld.global.nc.v2.u64 {%rd114, %rd115}, [%rd116];
	// end inline asm
	add.s64 	%rd119, %rd116, 16;
	// begin inline asm
	ld.global.nc.v2.u64 {%rd117, %rd118}, [%rd119];
	// end inline asm
	mov.b64 	%fd217, %rd114;
	mov.b64 	%fd218, %rd115;
	mov.b64 	%fd219, %rd117;
	mov.b64 	%fd220, %rd118;
	add.s64 	%rd122, %rd116, 8192;
	// begin inline asm
	ld.global.nc.v2.u64 {%rd120, %rd121}, [%rd122];
	// end inline asm
	add.s64 	%rd125, %rd116, 8208;
	// begin inline asm
	ld.global.nc.v2.u64 {%rd123, %rd124}, [%rd125];
	// end inline asm
	mov.b64 	%fd221, %rd120;
	mov.b64 	%fd222, %rd121;
	mov.b64 	%fd223, %rd123;
	mov.b64 	%fd224, %rd124;
	setp.lt.f64 	%p119, %fd361, %fd217;
	selp.f64 	%fd225, %fd217, %fd361, %p119;
	setp.lt.f64 	%p120, %fd225, %fd218;
	selp.f64 	%fd226, %fd218, %fd225, %p120;
	setp.lt.f64 	%p121, %fd226, %fd219;
	selp.f64 	%fd227, %fd219, %fd226, %p121;
	setp.lt.f64 	%p122, %fd227, %fd220;
	selp.f64 	%fd228, %fd220, %fd227, %p122;
	setp.lt.f64 	%p123, %fd228, %fd221;
	selp.f64 	%fd229, %fd221, %fd228, %p123;
	setp.lt.f64 	%p124, %fd229, %fd222;
	selp.f64 	%fd230, %fd222, %fd229, %p124;
	setp.lt.f64 	%p125, %fd230, %fd223;
	selp.f64 	%fd231, %fd223, %fd230, %p125;
	setp.lt.f64 	%p126, %fd231, %fd224;
	selp.f64 	%fd361, %fd224, %fd231, %p126;
	sub.s32 	%r310, %r1, %r5;
	setp.lt.u32 	%p127, %r310, %r4;
	add.s32 	%r517, %r517, 1;
	add.s32 	%r516, %r516, %r4;
	add.s32 	%r515, %r515, %r4;
	@%p127 bra 	$L__BB5_32;
	bra.uni 	$L__BB5_22;
$L__BB5_24:
	setp.le.u32 	%p128, %r1, %r5;
	@%p128 bra 	$L__BB5_32;
	sub.s32 	%r38, %r1, %r5;
	setp.ge.s32 	%p129, %r26, %r38;
	@%p129 bra 	$L__BB5_32;
	not.b32 	%r311, %r26;
	add.s32 	%r312, %r1, %r311;
	sub.s32 	%r313, %r312, %r27;
	mul.lo.s32 	%r314, %r2, %r517;
	shl.b32 	%r315, %r314, 11;
	sub.s32 	%r39, %r313, %r315;
	shr.u32 	%r316, %r312, 8;
	add.s32 	%r40, %r316, 1;
	and.b32  	%r317, %r312, 768;
	setp.eq.s32 	%p130, %r317, 768;
	mov.u32 	%r522, %r26;
	@%p130 bra 	$L__BB5_29;
	and.b32  	%r318, %r40, 3;
	neg.s32 	%r519, %r318;
	mov.u32 	%r522, %r26;
$L__BB5_28:
	.pragma "nounroll";
	mul.wide.u32 	%rd132, %r515, 8;
	add.s64 	%rd131, %rd1, %rd132;
	// begin inline asm
	ld.global.nc.u64 %rd130, [%rd131];
	// end inline asm
	mov.b64 	%fd233, %rd130;
	setp.lt.f64 	%p131, %fd361, %fd233;
	selp.f64 	%fd361, %fd233, %fd361, %p131;
	add.s32 	%r522, %r522, 256;
	add.s32 	%r515, %r515, 256;
	add.s32 	%r519, %r519, 1;
	setp.ne.s32 	%p132, %r519, 0;
	@%p132 bra 	$L__BB5_28;
$L__BB5_29:
	setp.lt.u32 	%p133, %r39, 768;
	@%p133 bra 	$L__BB5_32;
	add.s32 	%r524, %r522, 512;
	add.s32 	%r523, %r522, %r516;
$L__BB5_31:
	add.s32 	%r319, %r523, -256;
	mul.wide.u32 	%rd141, %r319, 8;
	add.s64 	%rd134, %rd1, %rd141;
	// begin inline asm
	ld.global.nc.u64 %rd133, [%rd134];
	// end inline asm
	mov.b64 	%fd234, %rd133;
	setp.lt.f64 	%p134, %fd361, %fd234;
	selp.f64 	%fd235, %fd234, %fd361, %p134;
	mul.wide.u32 	%rd142, %r523, 8;
	add.s64 	%rd136, %rd1, %rd142;
	// begin inline asm
	ld.global.nc.u64 %rd135, [%rd136];
	// end inline asm
	mov.b64 	%fd236, %rd135;
	setp.lt.f64 	%p135, %fd235, %fd236;
	selp.f64 	%fd237, %fd236, %fd235, %p135;
	add.s32 	%r320, %r523, 256;
	mul.wide.u32 	%rd143, %r320, 8;
	add.s64 	%rd138, %rd1, %rd143;
	// begin inline asm
	ld.global.nc.u64 %rd137, [%rd138];
	// end inline asm
	mov.b64 	%fd238, %rd137;
	setp.lt.f64 	%p136, %fd237, %fd238;
	selp.f64 	%fd239, %fd238, %fd237, %p136;
	add.s32 	%r321, %r523, 512;
	mul.wide.u32 	%rd144, %r321, 8;
	add.s64 	%rd140, %rd1, %rd144;
	// begin inline asm
	ld.global.nc.u64 %rd139, [%rd140];
	// end inline asm
	mov.b64 	%fd240, %rd139;
	setp.lt.f64 	%p137, %fd239, %fd240;
	selp.f64 	%fd361, %fd240, %fd239, %p137;
	add.s32 	%r53, %r524, 1024;
	add.s32 	%r322, %r524, 512;
	add.s32 	%r523, %r523, 1024;
	setp.lt.s32 	%p138, %r322, %r38;
	mov.u32 	%r524, %r53;
	@%p138 bra 	$L__BB5_31;
$L__BB5_32:
	// begin inline asm
	mov.u32 %r323, %laneid;
	// end inline asm
	mov.b64 	%rd145, %fd361;
	mov.b64 	{%r325, %r330}, %rd145;
	mov.b32 	%r331, 1;
	mov.b32 	%r372, 31;
	mov.b32 	%r373, -1;
	// begin inline asm
	shfl.sync.down.b32 %r324, %r325, %r331, %r372, %r373;
	// end inline asm
	// begin inline asm
	shfl.sync.down.b32 %r329, %r330, %r331, %r372, %r373;
	// end inline asm
	mov.b64 	%rd146, {%r324, %r329};
	mov.b64 	%fd241, %rd146;
	setp.gt.s32 	%p139, %r323, 30;
	setp.lt.f64 	%p140, %fd361, %fd241;
	selp.f64 	%fd242, %fd241, %fd361, %p140;
	selp.f64 	%fd243, %fd361, %fd242, %p139;
	mov.b64 	%rd147, %fd243;
	mov.b64 	{%r335, %r340}, %rd147;
	mov.b32 	%r341, 2;
	// begin inline asm
	shfl.sync.down.b32 %r334, %r335, %r341, %r372, %r373;
	// end inline asm
	// begin inline asm
	shfl.sync.down.b32 %r339, %r340, %r341, %r372, %r373;
	// end inline asm
	mov.b64 	%rd148, {%r334, %r339};
	mov.b64 	%fd244, %rd148;
	setp.gt.s32 	%p141, %r323, 29;
	setp.lt.f64 	%p142, %fd243, %fd244;
	selp.f64 	%fd245, %fd244, %fd243, %p142;
	selp.f64 	%fd246, %fd243, %fd245, %p141;
	mov.b64 	%rd149, %fd246;
	mov.b64 	{%r345, %r350}, %rd149;
	mov.b32 	%r351, 4;
	// begin inline asm
	shfl.sync.down.b32 %r344, %r345, %r351, %r372, %r373;
	// end inline asm
	// begin inline asm
	shfl.sync.down.b32 %r349, %r350, %r351, %r372, %r373;
	// end inline asm
	mov.b64 	%rd150, {%r344, %r349};
	mov.b64 	%fd247, %rd150;
	setp.gt.s32 	%p143, %r323, 27;
	setp.lt.f64 	%p144, %fd246, %fd247;
	selp.f64 	%fd248, %fd247, %fd246, %p144;
	selp.f64 	%fd249, %fd246, %fd248, %p143;
	mov.b64 	%rd151, %fd249;
	mov.b64 	{%r355, %r360}, %rd151;
	mov.b32 	%r361, 8;
	// begin inline asm
	shfl.sync.down.b32 %r354, %r355, %r361, %r372, %r373;
	// end inline asm
	// begin inline asm
	shfl.sync.down.b32 %r359, %r360, %r361, %r372, %r373;
	// end inline asm
	mov.b64 	%rd152, {%r354, %r359};
	mov.b64 	%fd250, %rd152;
	setp.gt.s32 	%p145, %r323, 23;
	setp.lt.f64 	%p146, %fd249, %fd250;
	selp.f64 	%fd251, %fd250, %fd249, %p146;
	selp.f64 	%fd252, %fd249, %fd251, %p145;
	mov.b64 	%rd153, %fd252;
	mov.b64 	{%r365, %r370}, %rd153;
	mov.b32 	%r371, 16;
	// begin inline asm
	shfl.sync.down.b32 %r364, %r365, %r371, %r372, %r373;
	// end inline asm
	// begin inline asm
	shfl.sync.down.b32 %r369, %r370, %r371, %r372, %r373;
	// end inline asm
	mov.b64 	%rd154, {%r364, %r369};
	mov.b64 	%fd253, %rd154;
	setp.gt.s32 	%p147, %r323, 15;
	setp.lt.f64 	%p148, %fd252, %fd253;
	selp.f64 	%fd25, %fd253, %fd252, %p148;
	selp.f64 	%fd374, %fd252, %fd25, %p147;
	setp.ne.s32 	%p149, %r323, 0;
	@%p149 bra 	$L__BB5_34;
	shr.u32 	%r374, %r26, 2;
	and.b32  	%r375, %r374, 248;
	mov.u32 	%r376, _ZZN3cub18CUB_300001_SM_10006detail6reduce18DeviceReduceKernelINS2_10policy_hubIdjN4cuda3__47maximumIvEEE10Policy1000EPdjS8_dNS5_3std3__410__identityEEEvT0_PT3_T1_NS0_13GridEvenShareISI_EET2_T4_E12temp_storage;
	add.s32 	%r377, %r376, %r375;
	st.shared.f64 	[%r377+8], %fd25;
$L__BB5_34:
	bar.sync 	0;
	setp.ne.s32 	%p150, %r26, 0;
	@%p150 bra 	$L__BB5_71;
	ld.shared.f64 	%fd254, [_ZZN3cub18CUB_300001_SM_10006detail6reduce18DeviceReduceKernelINS2_10policy_hubIdjN4cuda3__47maximumIvEEE10Policy1000EPdjS8_dNS5_3std3__410__identityEEEvT0_PT3_T1_NS0_13GridEvenShareISI_EET2_T4_E12temp_storage+16];
	setp.lt.f64 	%p151, %fd374, %fd254;
	selp.f64 	%fd255, %fd254, %fd374, %p151;
	ld.shared.f64 	%fd256, [_ZZN3cub18CUB_300001_SM_10006detail6reduce18DeviceReduceKernelINS2_10policy_hubIdjN4cuda3__47maximumIvEEE10Policy1000EPdjS8_dNS5_3std3__410__identityEEEvT0_PT3_T1_NS0_13GridEvenShareISI_EET2_T4_E12temp_storage+24];
	setp.lt.f64 	%p152, %fd255, %fd256;
	selp.f64 	%fd257, %fd256, %fd255, %p152;
	ld.shared.f64 	%fd258, [_ZZN3cub18CUB_300001_SM_10006detail6reduce18DeviceReduceKernelINS2_10policy_hubIdjN4cuda3__47maximumIvEEE10Policy1000EPdjS8_dNS5_3std3__410__identityEEEvT0_PT3_T1_NS0_13GridEvenShareISI_EET2_T4_E12temp_storage+32];
	setp.lt.f64 	%p153, %fd257, %fd258;
	selp.f64 	%fd259, %fd258, %fd257, %p153;
	ld.shared.f64 	%fd260, [_ZZN3cub18CUB_300001_SM_10006detail6reduce18DeviceReduceKernelINS2_10policy_hubIdjN4cuda3__47maximumIvEEE10Policy1000EPdjS8_dNS5_3std3__410__identityEEEvT0_PT3_T1_NS0_13GridEvenShareISI_EET2_T4_E12temp_storage+40];
	setp.lt.f64 	%p154, %fd259, %fd260;
	selp.f64 	%fd261, %fd260, %fd259, %p154;
	ld.shared.f64 	%fd262, [_ZZN3cub18CUB_300001_SM_10006detail6reduce18DeviceReduceKernelINS2_10policy_hubIdjN4cuda3__47maximumIvEEE10Policy1000EPdjS8_dNS5_3std3__410__identityEEEvT0_PT3_T1_NS0_13GridEvenShareISI_EET2_T4_E12temp_storage+48];
	setp.lt.f64 	%p155, %fd261, %fd262;
	selp.f64 	%fd263, %fd262, %fd261, %p155;
	ld.shared.f64 	%fd264, [_ZZN3cub18CUB_300001_SM_10006detail6reduce18DeviceReduceKernelINS2_10policy_hubIdjN4cuda3__47maximumIvEEE10Policy1000EPdjS8_dNS5_3std3__410__identityEEEvT0_PT3_T1_NS0_13GridEvenShareISI_EET2_T4_E12temp_storage+56];
	setp.lt.f64 	%p156, %fd263, %fd264;
	selp.f64 	%fd265, %fd264, %fd263, %p156;
	ld.shared.f64 	%fd266, [_ZZN3cub18CUB_300001_SM_10006detail6reduce18DeviceReduceKernelINS2_10policy_hubIdjN4cuda3__47maximumIvEEE10Policy1000EPdjS8_dNS5_3std3__410__identityEEEvT0_PT3_T1_NS0_13GridEvenShareISI_EET2_T4_E12temp_storage+64];
	setp.lt.f64 	%p157, %fd265, %fd266;
	selp.f64 	%fd374, %fd266, %fd265, %p157;
	bra.uni 	$L__BB5_71;
$L__BB5_36:
	sub.s32 	%r55, %r1, %r5;
	setp.gt.u32 	%p2, %r55, 2047;
	@%p2 bra 	$L__BB5_55;
	mov.u32 	%r56, %tid.x;
	setp.ge.u32 	%p51, %r56, %r55;
	mov.f64 	%fd367, 0d0000000000000000;
	mov.u32 	%r529, %r56;
	@%p51 bra 	$L__BB5_39;
	add.s32 	%r176, %r5, %r56;
	mul.wide.u32 	%rd65, %r176, 8;
	add.s64 	%rd64, %rd1, %rd65;
	// begin inline asm
	ld.global.nc.u64 %rd63, [%rd64];
	// end inline asm
	mov.b64 	%fd367, %rd63;
	add.s32 	%r529, %r56, 256;
$L__BB5_39:
	setp.ge.u32 	%p52, %r529, %r55;
	@%p52 bra 	$L__BB5_46;
	not.b32 	%r177, %r529;
	add.s32 	%r59, %r1, %r177;
	and.b32  	%r178, %r59, 768;
	setp.eq.s32 	%p53, %r178, 768;
	@%p53 bra 	$L__BB5_43;
	add.s32 	%r527, %r529, %r5;
	shr.u32 	%r179, %r59, 8;
	add.s32 	%r180, %r179, 1;
	and.b32  	%r181, %r180, 3;
	neg.s32 	%r526, %r181;
$L__BB5_42:
	.pragma "nounroll";
	mul.wide.u32 	%rd68, %r527, 8;
	add.s64 	%rd67, %rd1, %rd68;
	// begin inline asm
	ld.global.nc.u64 %rd66, [%rd67];
	// end inline asm
	mov.b64 	%fd122, %rd66;
	setp.lt.f64 	%p54, %fd367, %fd122;
	selp.f64 	%fd367, %fd122, %fd367, %p54;
	add.s32 	%r529, %r529, 256;
	add.s32 	%r527, %r527, 256;
	add.s32 	%r526, %r526, 1;
	setp.ne.s32 	%p55, %r526, 0;
	@%p55 bra 	$L__BB5_42;
$L__BB5_43:
	sub.s32 	%r182, %r59, %r5;
	setp.lt.u32 	%p56, %r182, 768;
	@%p56 bra 	$L__BB5_46;
	add.s32 	%r531, %r529, 512;
	add.s32 	%r530, %r529, %r5;
$L__BB5_45:
	mul.wide.u32 	%rd77, %r530, 8;
	add.s64 	%rd70, %rd1, %rd77;
	// begin inline asm
	ld.global.nc.u64 %rd69, [%rd70];
	// end inline asm
	mov.b64 	%fd123, %rd69;
	setp.lt.f64 	%p57, %fd367, %fd123;
	selp.f64 	%fd124, %fd123, %fd367, %p57;
	add.s32 	%r183, %r530, 256;
	mul.wide.u32 	%rd78, %r183, 8;
	add.s64 	%rd72, %rd1, %rd78;
	// begin inline asm
	ld.global.nc.u64 %rd71, [%rd72];
	// end inline asm
	mov.b64 	%fd125, %rd71;
	setp.lt.f64 	%p58, %fd124, %fd125;
	selp.f64 	%fd126, %fd125, %fd124, %p58;
	add.s32 	%r184, %r530, 512;
	mul.wide.u32 	%rd79, %r184, 8;
	add.s64 	%rd74, %rd1, %rd79;
	// begin inline asm
	ld.global.nc.u64 %rd73, [%rd74];
	// end inline asm
	mov.b64 	%fd127, %rd73;
	setp.lt.f64 	%p59, %fd126, %fd127;
	selp.f64 	%fd128, %fd127, %fd126, %p59;
	add.s32 	%r185, %r530, 768;
	mul.wide.u32 	%rd80, %r185, 8;
	add.s64 	%rd76, %rd1, %rd80;
	// begin inline asm
	ld.global.nc.u64 %rd75, [%rd76];
	// end inline asm
	mov.b64 	%fd129, %rd75;
	setp.lt.f64 	%p60, %fd128, %fd129;
	selp.f64 	%fd367, %fd129, %fd128, %p60;
	add.s32 	%r73, %r531, 1024;
	add.s32 	%r186, %r531, 512;
	add.s32 	%r530, %r530, 1024;
	setp.lt.s32 	%p61, %r186, %r55;
	mov.u32 	%r531, %r73;
	@%p61 bra 	$L__BB5_45;
$L__BB5_46:
	setp.lt.u32 	%p62, %r55, 256;
	@%p62 bra 	$L__BB5_51;
	// begin inline asm
	mov.u32 %r250, %laneid;
	// end inline asm
	mov.b64 	%rd91, %fd367;
	mov.b64 	{%r252, %r257}, %rd91;
	mov.b32 	%r258, 1;
	mov.b32 	%r299, 31;
	mov.b32 	%r300, -1;
	// begin inline asm
	shfl.sync.down.b32 %r251, %r252, %r258, %r299, %r300;
	// end inline asm
	// begin inline asm
	shfl.sync.down.b32 %r256, %r257, %r258, %r299, %r300;
	// end inline asm
	mov.b64 	%rd92, {%r251, %r256};
	mov.b64 	%fd177, %rd92;
	setp.gt.s32 	%p90, %r250, 30;
	setp.lt.f64 	%p91, %fd367, %fd177;
	selp.f64 	%fd178, %fd177, %fd367, %p91;
	selp.f64 	%fd179, %fd367, %fd178, %p90;
	mov.b64 	%rd93, %fd179;
	mov.b64 	{%r262, %r267}, %rd93;
	mov.b32 	%r268, 2;
	// begin inline asm
	shfl.sync.down.b32 %r261, %r262, %r268, %r299, %r300;
	// end inline asm
	// begin inline asm
	shfl.sync.down.b32 %r266, %r267, %r268, %r299, %r300;
	// end inline asm
	mov.b64 	%rd94, {%r261, %r266};
	mov.b64 	%fd180, %rd94;
	setp.gt.s32 	%p92, %r250, 29;
	setp.lt.f64 	%p93, %fd179, %fd180;
	selp.f64 	%fd181, %fd180, %fd179, %p93;
	selp.f64 	%fd182, %fd179, %fd181, %p92;
	mov.b64 	%rd95, %fd182;
	mov.b64 	{%r272, %r277}, %rd95;
	mov.b32 	%r278, 4;
	// begin inline asm
	shfl.sync.down.b32 %r271, %r272, %r278, %r299, %r300;
	// end inline asm
	// begin inline asm
	shfl.sync.down.b32 %r276, %r277, %r278, %r299, %r300;
	// end inline asm
	mov.b64 	%rd96, {%r271, %r276};
	mov.b64 	%fd183, %rd96;
	setp.gt.s32 	%p94, %r250, 27;
	setp.lt.f64 	%p95, %fd182, %fd183;
	selp.f64 	%fd184, %fd183, %fd182, %p95;
	selp.f64 	%fd185, %fd182, %fd184, %p94;
	mov.b64 	%rd97, %fd185;
	mov.b64 	{%r282, %r287}, %rd97;
	mov.b32 	%r288, 8;
	// begin inline asm
	shfl.sync.down.b32 %r281, %r282, %r288, %r299, %r300;
	// end inline asm
	// begin inline asm
	shfl.sync.down.b32 %r286, %r287, %r288, %r299, %r300;
	// end inline asm
	mov.b64 	%rd98, {%r281, %r286};
	mov.b64 	%fd186, %rd98;
	setp.gt.s32 	%p96, %r250, 23;
	setp.lt.f64 	%p97, %fd185, %fd186;
	selp.f64 	%fd187, %fd186, %fd185, %p97;
	selp.f64 	%fd188, %fd185, %fd187, %p96;
	mov.b64 	%rd99, %fd188;
	mov.b64 	{%r292, %r297}, %rd99;
	mov.b32 	%r298, 16;
	// begin inline asm
	shfl.sync.down.b32 %r291, %r292, %r298, %r299, %r300;
	// end inline asm
	// begin inline asm
	shfl.sync.down.b32 %r296, %r297, %r298, %r299, %r300;
	// end inline asm
	mov.b64 	%rd100, {%r291, %r296};
	mov.b64 	%fd189, %rd100;
	setp.gt.s32 	%p98, %r250, 15;
	setp.lt.f64 	%p99, %fd188, %fd189;
	selp.f64 	%fd37, %fd189, %fd188, %p99;
	selp.f64 	%fd374, %fd188, %fd37, %p98;
	setp.ne.s32 	%p100, %r250, 0;
	@%p100 bra 	$L__BB5_49;
	shr.u32 	%r301, %r56, 2;
	and.b32  	%r302, %r301, 248;
	mov.u32 	%r303, _ZZN3cub18CUB_300001_SM_10006detail6reduce18DeviceReduceKernelINS2_10policy_hubIdjN4cuda3__47maximumIvEEE10Policy1000EPdjS8_dNS5_3std3__410__identityEEEvT0_PT3_T1_NS0_13GridEvenShareISI_EET2_T4_E12temp_storage;
	add.s32 	%r304, %r303, %r302;
	st.shared.f64 	[%r304+8], %fd37;
$L__BB5_49:
	bar.sync 	0;
	setp.ne.s32 	%p101, %r56, 0;
	@%p101 bra 	$L__BB5_71;
	ld.shared.f64 	%fd190, [_ZZN3cub18CUB_300001_SM_10006detail6reduce18DeviceReduceKernelINS2_10policy_hubIdjN4cuda3__47maximumIvEEE10Policy1000EPdjS8_dNS5_3std3__410__identityEEEvT0_PT3_T1_NS0_13GridEvenShareISI_EET2_T4_E12temp_storage+16];
	setp.lt.f64 	%p102, %fd374, %fd190;
	selp.f64 	%fd191, %fd190, %fd374, %p102;
	ld.shared.f64 	%fd192, [_ZZN3cub18CUB_300001_SM_10006detail6reduce18DeviceReduceKernelINS2_10policy_hubIdjN4cuda3__47maximumIvEEE10Policy1000EPdjS8_dNS5_3std3__410__identityEEEvT0_PT3_T1_NS0_13GridEvenShareISI_EET2_T4_E12temp_storage+24];
	setp.lt.f64 	%p103, %fd191, %fd192;
	selp.f64 	%fd193, %fd192, %fd191, %p103;
	ld.shared.f64 	%fd194, [_ZZN3cub18CUB_300001_SM_10006detail6reduce18DeviceReduceKernelINS2_10policy_hubIdjN4cuda3__47maximumIvEEE10Policy1000EPdjS8_dNS5_3std3__410__identityEEEvT0_PT3_T1_NS0_13GridEvenShareISI_EET2_T4_E12temp_storage+32];
	setp.lt.f64 	%p104, %fd193, %fd194;
	selp.f64 	%fd195, %fd194, %fd193, %p104;
	ld.shared.f64 	%fd196, [_ZZN3cub18CUB_300001_SM_10006detail6reduce18DeviceReduceKernelINS2_10policy_hubIdjN4cuda3__47maximumIvEEE10Policy1000EPdjS8_dNS5_3std3__410__identityEEEvT0_PT3_T1_NS0_13GridEvenShareISI_EET2_T4_E12temp_storage+40];
	setp.lt.f64 	%p105, %fd195, %fd196;
	selp.f64 	%fd197, %fd196, %fd195, %p105;
	ld.shared.f64 	%fd198, [_ZZN3cub18CUB_300001_SM_10006detail6reduce18DeviceReduceKernelINS2_10policy_hubIdjN4cuda3__47maximumIvEEE10Policy1000EPdjS8_dNS5_3std3__410__identityEEEvT0_PT3_T1_NS0_13GridEvenShareISI_EET2_T4_E12temp_storage+48];
	setp.lt.f64 	%p106, %fd197, %fd198;
	selp.f64 	%fd199, %fd198, %fd197, %p106;
	ld.shared.f64 	%fd200, [_ZZN3cub18CUB_300001_SM_10006detail6reduce18DeviceReduceKernelINS2_10policy_hubIdjN4cuda3__47maximumIvEEE10Policy1000EPdjS8_dNS5_3std3__410__identityEEEvT0_PT3_T1_NS0_13GridEvenShareISI_EET2_T4_E12temp_storage+56];
	setp.lt.f64 	%p107, %fd199, %fd200;
	selp.f64 	%fd201, %fd200, %fd199, %p107;
	ld.shared.f64 	%fd202, [_ZZN3cub18CUB_300001_SM_10006detail6reduce18DeviceReduceKernelINS2_10policy_hubIdjN4cuda3__47maximumIvEEE10Policy1000EPdjS8_dNS5_3std3__410__identityEEEvT0_PT3_T1_NS0_13GridEvenShareISI_EET2_T4_E12temp_storage+64];
	setp.lt.f64 	%p108, %fd201, %fd202;
	selp.f64 	%fd374, %fd202, %fd201, %p108;
	bra.uni 	$L__BB5_71;
$L__BB5_51:
	// begin inline asm
	mov.u32 %r187, %laneid;
	// end inline asm
	and.b32  	%r238, %r56, 992;
	add.s32 	%r239, %r238, 32;
	setp.gt.u32 	%p63, %r239, %r55;
	not.b32 	%r240, %r238;
	add.s32 	%r241, %r55, %r240;
	selp.b32 	%r236, %r241, 31, %p63;
	mov.b64 	%rd81, %fd367;
	mov.b64 	{%r189, %r194}, %rd81;
	mov.b32 	%r195, 1;
	mov.b32 	%r237, -1;
	// begin inline asm
	shfl.sync.down.b32 %r188, %r189, %r195, %r236, %r237;
	// end inline asm
	// begin inline asm
	shfl.sync.down.b32 %r193, %r194, %r195, %r236, %r237;
	// end inline asm
	mov.b64 	%rd82, {%r188, %r193};
	mov.b64 	%fd130, %rd82;
	setp.lt.s32 	%p64, %r187, %r236;
	setp.lt.f64 	%p65, %fd367, %fd130;
	selp.f64 	%fd131, %fd130, %fd367, %p65;
	selp.f64 	%fd132, %fd131, %fd367, %p64;
	mov.b64 	%rd83, %fd132;
	mov.b64 	{%r199, %r204}, %rd83;
	mov.b32 	%r205, 2;
	// begin inline asm
	shfl.sync.down.b32 %r198, %r199, %r205, %r236, %r237;
	// end inline asm
	// begin inline asm
	shfl.sync.down.b32 %r203, %r204, %r205, %r236, %r237;
	// end inline asm
	mov.b64 	%rd84, {%r198, %r203};
	mov.b64 	%fd133, %rd84;
	add.s32 	%r242, %r187, 2;
	setp.gt.s32 	%p66, %r242, %r236;
	setp.lt.f64 	%p67, %fd132, %fd133;
	selp.f64 	%fd134, %fd133, %fd132, %p67;
	selp.f64 	%fd135, %fd132, %fd134, %p66;
	mov.b64 	%rd85, %fd135;
	mov.b64 	{%r209, %r214}, %rd85;
	mov.b32 	%r215, 4;
	// begin inline asm
	shfl.sync.down.b32 %r208, %r209, %r215, %r236, %r237;
	// end inline asm
	// begin inline asm
	shfl.sync.down.b32 %r213, %r214, %r215, %r236, %r237;
	// end inline asm
	mov.b64 	%rd86, {%r208, %r213};
	mov.b64 	%fd136, %rd86;
	add.s32 	%r243, %r187, 4;
	setp.gt.s32 	%p68, %r243, %r236;
	setp.lt.f64 	%p69, %fd135, %fd136;
	selp.f64 	%fd137, %fd136, %fd135, %p69;
	selp.f64 	%fd138, %fd135, %fd137, %p68;
	mov.b64 	%rd87, %fd138;
	mov.b64 	{%r219, %r224}, %rd87;
	mov.b32 	%r225, 8;
	// begin inline asm
	shfl.sync.down.b32 %r218, %r219, %r225, %r236, %r237;
	// end inline asm
	// begin inline asm
	shfl.sync.down.b32 %r223, %r224, %r225, %r236, %r237;
	// end inline asm
	mov.b64 	%rd88, {%r218, %r223};
	mov.b64 	%fd139, %rd88;
	add.s32 	%r244, %r187, 8;
	setp.gt.s32 	%p70, %r244, %r236;
	setp.lt.f64 	%p71, %fd138, %fd139;
	selp.f64 	%fd140, %fd139, %fd138, %p71;
	selp.f64 	%fd141, %fd138, %fd140, %p70;
	mov.b64 	%rd89, %fd141;
	mov.b64 	{%r229, %r234}, %rd89;
	mov.b32 	%r235, 16;
	// begin inline asm
	shfl.sync.down.b32 %r228, %r229, %r235, %r236, %r237;
	// end inline asm
	// begin inline asm
	shfl.sync.down.b32 %r233, %r234, %r235, %r236, %r237;
	// end inline asm
	mov.b64 	%rd90, {%r228, %r233};
	mov.b64 	%fd142, %rd90;
	add.s32 	%r245, %r187, 16;
	setp.gt.s32 	%p72, %r245, %r236;
	setp.lt.f64 	%p73, %fd141, %fd142;
	selp.f64 	%fd143, %fd142, %fd141, %p73;
	selp.f64 	%fd374, %fd141, %fd143, %p72;
	setp.ne.s32 	%p74, %r187, 0;
	@%p74 bra 	$L__BB5_53;
	shr.u32 	%r246, %r56, 2;
	and.b32  	%r247, %r246, 248;
	mov.u32 	%r248, _ZZN3cub18CUB_300001_SM_10006detail6reduce18DeviceReduceKernelINS2_10policy_hubIdjN4cuda3__47maximumIvEEE10Policy1000EPdjS8_dNS5_3std3__410__identityEEEvT0_PT3_T1_NS0_13GridEvenShareISI_EET2_T4_E12temp_storage;
	add.s32 	%r249, %r248, %r247;
	st.shared.f64 	[%r249+8], %fd374;
$L__BB5_53:
	bar.sync 	0;
	setp.ne.s32 	%p75, %r56, 0;
	@%p75 bra 	$L__BB5_71;
	setp.gt.u32 	%p76, %r55, 32;
	ld.shared.f64 	%fd144, [_ZZN3cub18CUB_300001_SM_10006detail6reduce18DeviceReduceKernelINS2_10policy_hubIdjN4cuda3__47maximumIvEEE10Policy1000EPdjS8_dNS5_3std3__410__identityEEEvT0_PT3_T1_NS0_13GridEvenShareISI_EET2_T4_E12temp_storage+16];
	setp.lt.f64 	%p77, %fd374, %fd144;
	selp.f64 	%fd146, %fd144, %fd374, %p77;
	selp.f64 	%fd147, %fd146, %fd374, %p76;
	setp.gt.u32 	%p78, %r55, 64;
	ld.shared.f64 	%fd149, [_ZZN3cub18CUB_300001_SM_10006detail6reduce18DeviceReduceKernelINS2_10policy_hubIdjN4cuda3__47maximumIvEEE10Policy1000EPdjS8_dNS5_3std3__410__identityEEEvT0_PT3_T1_NS0_13GridEvenShareISI_EET2_T4_E12temp_storage+24];
	setp.lt.f64 	%p79, %fd147, %fd149;
	selp.f64 	%fd151, %fd149, %fd147, %p79;
	selp.f64 	%fd152, %fd151, %fd147, %p78;
	setp.gt.u32 	%p80, %r55, 96;
	ld.shared.f64 	%fd154, [_ZZN3cub18CUB_300001_SM_10006detail6reduce18DeviceReduceKernelINS2_10policy_hubIdjN4cuda3__47maximumIvEEE10Policy1000EPdjS8_dNS5_3std3__410__identityEEEvT0_PT3_T1_NS0_13GridEvenShareISI_EET2_T4_E12temp_storage+32];
	setp.lt.f64 	%p81, %fd152, %fd154;
	selp.f64 	%fd156, %fd154, %fd152, %p81;
	selp.f64 	%fd157, %fd156, %fd152, %p80;
	setp.gt.u32 	%p82, %r55, 128;
	ld.shared.f64 	%fd159, [_ZZN3cub18CUB_300001_SM_10006detail6reduce18DeviceReduceKernelINS2_10policy_hubIdjN4cuda3__47maximumIvEEE10Policy1000EPdjS8_dNS5_3std3__410__identityEEEvT0_PT3_T1_NS0_13GridEvenShareISI_EET2_T4_E12temp_storage+40];
	setp.lt.f64 	%p83, %fd157, %fd159;
	selp.f64 	%fd161, %fd159, %fd157, %p83;
	selp.f64 	%fd162, %fd161, %fd157, %p82;
	setp.gt.u32 	%p84, %r55, 160;
	ld.shared.f64 	%fd164, [_ZZN3cub18CUB_300001_SM_10006detail6reduce18DeviceReduceKernelINS2_10policy_hubIdjN4cuda3__47maximumIvEEE10Policy1000EPdjS8_dNS5_3std3__410__identityEEEvT0_PT3_T1_NS0_13GridEvenShareISI_EET2_T4_E12temp_storage+48];
	setp.lt.f64 	%p85, %fd162, %fd164;
	selp.f64 	%fd166, %fd164, %fd162, %p85;
	selp.f64 	%fd167, %fd166, %fd162, %p84;
	setp.gt.u32 	%p86, %r55, 192;
	ld.shared.f64 	%fd169, [_ZZN3cub18CUB_300001_SM_10006detail6reduce18DeviceReduceKernelINS2_10policy_hubIdjN4cuda3__47maximumIvEEE10Policy1000EPdjS8_dNS5_3std3__410__identityEEEvT0_PT3_T1_NS0_13GridEvenShareISI_EET2_T4_E12temp_storage+56];
	setp.lt.f64 	%p87, %fd167, %fd169;
	selp.f64 	%fd171, %fd169, %fd167, %p87;
	selp.f64 	%fd172, %fd171, %fd167, %p86;
	setp.gt.u32 	%p88, %r55, 224;
	ld.shared.f64 	%fd174, [_ZZN3cub18CUB_300001_SM_10006detail6reduce18DeviceReduceKernelINS2_10policy_hubIdjN4cuda3__47maximumIvEEE10Policy1000EPdjS8_dNS5_3std3__410__identityEEEvT0_PT3_T1_NS0_13GridEvenShareISI_EET2_T4_E12temp_storage+64];
	setp.lt.f64 	%p89, %fd172, %fd174;
	selp.f64 	%fd176, %fd174, %fd172, %p89;
	selp.f64 	%fd374, %fd176, %fd172, %p88;
	bra.uni 	$L__BB5_71;
$L__BB5_55:
	mov.u32 	%r75, %tid.x;
	add.s32 	%r104, %r75, %r5;
	mul.wide.u32 	%rd20, %r104, 8;
	add.s64 	%rd5, %rd1, %rd20;
	// begin inline asm
	ld.global.nc.u64 %rd4, [%rd5];
	// end inline asm
	mov.b64 	%fd56, %rd4;
	add.s64 	%rd7, %rd5, 2048;
	// begin inline asm
	ld.global.nc.u64 %rd6, [%rd7];
	// end inline asm
	mov.b64 	%fd57, %rd6;
	add.s64 	%rd9, %rd5, 4096;
	// begin inline asm
	ld.global.nc.u64 %rd8, [%rd9];
	// end inline asm
	mov.b64 	%fd58, %rd8;
	add.s64 	%rd11, %rd5, 6144;
	// begin inline asm
	ld.global.nc.u64 %rd10, [%rd11];
	// end inline asm
	mov.b64 	%fd59, %rd10;
	add.s64 	%rd13, %rd5, 8192;
	// begin inline asm
	ld.global.nc.u64 %rd12, [%rd13];
	// end inline asm
	mov.b64 	%fd60, %rd12;
	add.s64 	%rd15, %rd5, 10240;
	// begin inline asm
	ld.global.nc.u64 %rd14, [%rd15];
	// end inline asm
	mov.b64 	%fd61, %rd14;
	add.s64 	%rd17, %rd5, 12288;
	// begin inline asm
	ld.global.nc.u64 %rd16, [%rd17];
	// end inline asm
	mov.b64 	%fd62, %rd16;
	add.s64 	%rd19, %rd5, 14336;
	// begin inline asm
	ld.global.nc.u64 %rd18, [%rd19];
	// end inline asm
	mov.b64 	%fd63, %rd18;
	setp.lt.f64 	%p3, %fd56, %fd57;
	selp.f64 	%fd64, %fd57, %fd56, %p3;
	setp.lt.f64 	%p4, %fd64, %fd58;
	selp.f64 	%fd65, %fd58, %fd64, %p4;
	setp.lt.f64 	%p5, %fd65, %fd59;
	selp.f64 	%fd66, %fd59, %fd65, %p5;
	setp.lt.f64 	%p6, %fd66, %fd60;
	selp.f64 	%fd67, %fd60, %fd66, %p6;
	setp.lt.f64 	%p7, %fd67, %fd61;
	selp.f64 	%fd68, %fd61, %fd67, %p7;
	setp.lt.f64 	%p8, %fd68, %fd62;
	selp.f64 	%fd69, %fd62, %fd68, %p8;
	setp.lt.f64 	%p9, %fd69, %fd63;
	selp.f64 	%fd373, %fd63, %fd69, %p9;
	setp.lt.u32 	%p10, %r55, %r4;
	@%p10 bra 	$L__BB5_67;
	add.s32 	%r76, %r4, %r5;
	add.s32 	%r533, %r76, 256;
	add.s32 	%r532, %r76, %r75;
	mov.b32 	%r534, 0;
$L__BB5_57:
	add.s32 	%r5, %r5, %r4;
	add.s32 	%r106, %r1, -2048;
	setp.gt.u32 	%p11, %r5, %r106;
	@%p11 bra 	$L__BB5_59;
	add.s32 	%r107, %r75, %r5;
	mul.wide.u32 	%rd37, %r107, 8;
	add.s64 	%rd22, %rd1, %rd37;
	// begin inline asm
	ld.global.nc.u64 %rd21, [%rd22];
	// end inline asm
	mov.b64 	%fd70, %rd21;
	add.s64 	%rd24, %rd22, 2048;
	// begin inline asm
	ld.global.nc.u64 %rd23, [%rd24];
	// end inline asm
	mov.b64 	%fd71, %rd23;
	add.s64 	%rd26, %rd22, 4096;
	// begin inline asm
	ld.global.nc.u64 %rd25, [%rd26];
	// end inline asm
	mov.b64 	%fd72, %rd25;
	add.s64 	%rd28, %rd22, 6144;
	// begin inline asm
	ld.global.nc.u64 %rd27, [%rd28];
	// end inline asm
	mov.b64 	%fd73, %rd27;
	add.s64 	%rd30, %rd22, 8192;
	// begin inline asm
	ld.global.nc.u64 %rd29, [%rd30];
	// end inline asm
	mov.b64 	%fd74, %rd29;
	add.s64 	%rd32, %rd22, 10240;
	// begin inline asm
	ld.global.nc.u64 %rd31, [%rd32];
	// end inline asm
	mov.b64 	%fd75, %rd31;
	add.s64 	%rd34, %rd22, 12288;
	// begin inline asm
	ld.global.nc.u64 %rd33, [%rd34];
	// end inline asm
	mov.b64 	%fd76, %rd33;
	add.s64 	%rd36, %rd22, 14336;
	// begin inline asm
	ld.global.nc.u64 %rd35, [%rd36];
	// end inline asm
	mov.b64 	%fd77, %rd35;
	setp.lt.f64 	%p12, %fd373, %fd70;
	selp.f64 	%fd78, %fd70, %fd373, %p12;
	setp.lt.f64 	%p13, %fd78, %fd71;
	selp.f64 	%fd79, %fd71, %fd78, %p13;
	setp.lt.f64 	%p14, %fd79, %fd72;
	selp.f64 	%fd80, %fd72, %fd79, %p14;
	setp.lt.f64 	%p15, %fd80, %fd73;
	selp.f64 	%fd81, %fd73, %fd80, %p15;
	setp.lt.f64 	%p16, %fd81, %fd74;
	selp.f64 	%fd82, %fd74, %fd81, %p16;
	setp.lt.f64 	%p17, %fd82, %fd75;
	selp.f64 	%fd83, %fd75, %fd82, %p17;
	setp.lt.f64 	%p18, %fd83, %fd76;
	selp.f64 	%fd84, %fd76, %fd83, %p18;
	setp.lt.f64 	%p19, %fd84, %fd77;
	selp.f64 	%fd373, %fd77, %fd84, %p19;
	sub.s32 	%r108, %r1, %r5;
	setp.lt.u32 	%p20, %r108, %r4;
	add.s32 	%r534, %r534, 1;
	add.s32 	%r533, %r533, %r4;
	add.s32 	%r532, %r532, %r4;
	@%p20 bra 	$L__BB5_67;
	bra.uni 	$L__BB5_57;
$L__BB5_59:
	setp.le.u32 	%p21, %r1, %r5;
	@%p21 bra 	$L__BB5_67;
	sub.s32 	%r87, %r1, %r5;
	setp.ge.s32 	%p22, %r75, %r87;
	@%p22 bra 	$L__BB5_67;
	not.b32 	%r109, %r75;
	add.s32 	%r110, %r1, %r109;
	sub.s32 	%r111, %r110, %r76;
	mul.lo.s32 	%r112, %r2, %r534;
	shl.b32 	%r113, %r112, 11;
	sub.s32 	%r88, %r111, %r113;
	shr.u32 	%r114, %r110, 8;
	add.s32 	%r89, %r114, 1;
	and.b32  	%r115, %r110, 768;
	setp.eq.s32 	%p23, %r115, 768;
	mov.u32 	%r539, %r75;
	@%p23 bra 	$L__BB5_64;
	and.b32  	%r116, %r89, 3;
	neg.s32 	%r536, %r116;
	mov.u32 	%r539, %r75;
$L__BB5_63:
	.pragma "nounroll";
	mul.wide.u32 	%rd40, %r532, 8;
	add.s64 	%rd39, %rd1, %rd40;
	// begin inline asm
	ld.global.nc.u64 %rd38, [%rd39];
	// end inline asm
	mov.b64 	%fd86, %rd38;
	setp.lt.f64 	%p24, %fd373, %fd86;
	selp.f64 	%fd373, %fd86, %fd373, %p24;
	add.s32 	%r539, %r539, 256;
	add.s32 	%r532, %r532, 256;
	add.s32 	%r536, %r536, 1;
	setp.ne.s32 	%p25, %r536, 0;
	@%p25 bra 	$L__BB5_63;
$L__BB5_64:
	setp.lt.u32 	%p26, %r88, 768;
	@%p26 bra 	$L__BB5_67;
	add.s32 	%r541, %r539, 512;
	add.s32 	%r540, %r539, %r533;
$L__BB5_66:
	add.s32 	%r117, %r540, -256;
	mul.wide.u32 	%rd49, %r117, 8;
	add.s64 	%rd42, %rd1, %rd49;
	// begin inline asm
	ld.global.nc.u64 %rd41, [%rd42];
	// end inline asm
	mov.b64 	%fd87, %rd41;
	setp.lt.f64 	%p27, %fd373, %fd87;
	selp.f64 	%fd88, %fd87, %fd373, %p27;
	mul.wide.u32 	%rd50, %r540, 8;
	add.s64 	%rd44, %rd1, %rd50;
	// begin inline asm
	ld.global.nc.u64 %rd43, [%rd44];
	// end inline asm
	mov.b64 	%fd89, %rd43;
	setp.lt.f64 	%p28, %fd88, %fd89;
	selp.f64 	%fd90, %fd89, %fd88, %p28;
	add.s32 	%r118, %r540, 256;
	mul.wide.u32 	%rd51, %r118, 8;
	add.s64 	%rd46, %rd1, %rd51;
	// begin inline asm
	ld.global.nc.u64 %rd45, [%rd46];
	// end inline asm
	mov.b64 	%fd91, %rd45;
	setp.lt.f64 	%p29, %fd90, %fd91;
	selp.f64 	%fd92, %fd91, %fd90, %p29;
	add.s32 	%r119, %r540, 512;
	mul.wide.u32 	%rd52, %r119, 8;
	add.s64 	%rd48, %rd1, %rd52;
	// begin inline asm
	ld.global.nc.u64 %rd47, [%rd48];
	// end inline asm
	mov.b64 	%fd93, %rd47;
	setp.lt.f64 	%p30, %fd92, %fd93;
	selp.f64 	%fd373, %fd93, %fd92, %p30;
	add.s32 	%r102, %r541, 1024;
	add.s32 	%r120, %r541, 512;
	add.s32 	%r540, %r540, 1024;
	setp.lt.s32 	%p31, %r120, %r87;
	mov.u32 	%r541, %r102;
	@%p31 bra 	$L__BB5_66;
$L__BB5_67:
	// begin inline asm
	mov.u32 %r121, %laneid;
	// end inline asm
	mov.b64 	%rd53, %fd373;
	mov.b64 	{%r123, %r128}, %rd53;
	mov.b32 	%r129, 1;
	mov.b32 	%r170, 31;
	mov.b32 	%r171, -1;
	// begin inline asm
	shfl.sync.down.b32 %r122, %r123, %r129, %r170, %r171;
	// end inline asm
	// begin inline asm
	shfl.sync.down.b32 %r127, %r128, %r129, %r170, %r171;
	// end inline asm
	mov.b64 	%rd54, {%r122, %r127};
	mov.b64 	%fd94, %rd54;
	setp.gt.s32 	%p32, %r121, 30;
	setp.lt.f64 	%p33, %fd373, %fd94;
	selp.f64 	%fd95, %fd94, %fd373, %p33;
	selp.f64 	%fd96, %fd373, %fd95, %p32;
	mov.b64 	%rd55, %fd96;
	mov.b64 	{%r133, %r138}, %rd55;
	mov.b32 	%r139, 2;
	// begin inline asm
	shfl.sync.down.b32 %r132, %r133, %r139, %r170, %r171;
	// end inline asm
	// begin inline asm
	shfl.sync.down.b32 %r137, %r138, %r139, %r170, %r171;
	// end inline asm
	mov.b64 	%rd56, {%r132, %r137};
	mov.b64 	%fd97, %rd56;
	setp.gt.s32 	%p34, %r121, 29;
	setp.lt.f64 	%p35, %fd96, %fd97;
	selp.f64 	%fd98, %fd97, %fd96, %p35;
	selp.f64 	%fd99, %fd96, %fd98, %p34;
	mov.b64 	%rd57, %fd99;
	mov.b64 	{%r143, %r148}, %rd57;
	mov.b32 	%r149, 4;
	// begin inline asm
	shfl.sync.down.b32 %r142, %r143, %r149, %r170, %r171;
	// end inline asm
	// begin inline asm
	shfl.sync.down.b32 %r147, %r148, %r149, %r170, %r171;
	// end inline asm
	mov.b64 	%rd58, {%r142, %r147};
	mov.b64 	%fd100, %rd58;
	setp.gt.s32 	%p36, %r121, 27;
	setp.lt.f64 	%p37, %fd99, %fd100;
	selp.f64 	%fd101, %fd100, %fd99, %p37;
	selp.f64 	%fd102, %fd99, %fd101, %p36;
	mov.b64 	%rd59, %fd102;
	mov.b64 	{%r153, %r158}, %rd59;
	mov.b32 	%r159, 8;
	// begin inline asm
	shfl.sync.down.b32 %r152, %r153, %r159, %r170, %r171;
	// end inline asm
	// begin inline asm
	shfl.sync.down.b32 %r157, %r158, %r159, %r170, %r171;
	// end inline asm
	mov.b64 	%rd60, {%r152, %r157};
	mov.b64 	%fd103, %rd60;
	setp.gt.s32 	%p38, %r121, 23;
	setp.lt.f64 	%p39, %fd102, %fd103;
	selp.f64 	%fd104, %fd103, %fd102, %p39;
	selp.f64 	%fd105, %fd102, %fd104, %p38;
	mov.b64 	%rd61, %fd105;
	mov.b64 	{%r163, %r168}, %rd61;
	mov.b32 	%r169, 16;
	// begin inline asm
	shfl.sync.down.b32 %r162, %r163, %r169, %r170, %r171;
	// end inline asm
	// begin inline asm
	shfl.sync.down.b32 %r167, %r168, %r169, %r170, %r171;
	// end inline asm
	mov.b64 	%rd62, {%r162, %r167};
	mov.b64 	%fd106, %rd62;
	setp.gt.s32 	%p40, %r121, 15;
	setp.lt.f64 	%p41, %fd105, %fd106;
	selp.f64 	%fd52, %fd106, %fd105, %p41;
	selp.f64 	%fd374, %fd105, %fd52, %p40;
	setp.ne.s32 	%p42, %r121, 0;
	@%p42 bra 	$L__BB5_69;
	shr.u32 	%r172, %r75, 2;
	and.b32  	%r173, %r172, 248;
	mov.u32 	%r174, _ZZN3cub18CUB_300001_SM_10006detail6reduce18DeviceReduceKernelINS2_10policy_hubIdjN4cuda3__47maximumIvEEE10Policy1000EPdjS8_dNS5_3std3__410__identityEEEvT0_PT3_T1_NS0_13GridEvenShareISI_EET2_T4_E12temp_storage;
	add.s32 	%r175, %r174, %r173;
	st.shared.f64 	[%r175+8], %fd52;
$L__BB5_69:
	bar.sync 	0;
	setp.ne.s32 	%p43, %r75, 0;
	@%p43 bra 	$L__BB5_71;
	ld.shared.f64 	%fd107, [_ZZN3cub18CUB_300001_SM_10006detail6reduce18DeviceReduceKernelINS2_10policy_hubIdjN4cuda3__47maximumIvEEE10Policy1000EPdjS8_dNS5_3std3__410__identityEEEvT0_PT3_T1_NS0_13GridEvenShareISI_EET2_T4_E12temp_storage+16];
	setp.lt.f64 	%p44, %fd374, %fd107;
	selp.f64 	%fd108, %fd107, %fd374, %p44;
	ld.shared.f64 	%fd109, [_ZZN3cub18CUB_300001_SM_10006detail6reduce18DeviceReduceKernelINS2_10policy_hubIdjN4cuda3__47maximumIvEEE10Policy1000EPdjS8_dNS5_3std3__410__identityEEEvT0_PT3_T1_NS0_13GridEvenShareISI_EET2_T4_E12temp_storage+24];
	setp.lt.f64 	%p45, %fd108, %fd109;
	selp.f64 	%fd110, %fd109, %fd108, %p45;
	ld.shared.f64 	%fd111, [_ZZN3cub18CUB_300001_SM_10006detail6reduce18DeviceReduceKernelINS2_10policy_hubIdjN4cuda3__47maximumIvEEE10Policy1000EPdjS8_dNS5_3std3__410__identityEEEvT0_PT3_T1_NS0_13GridEvenShareISI_EET2_T4_E12temp_storage+32];
	setp.lt.f64 	%p46, %fd110, %fd111;
	selp.f64 	%fd112, %fd111, %fd110, %p46;
	ld.shared.f64 	%fd113, [_ZZN3cub18CUB_300001_SM_10006detail6reduce18DeviceReduceKernelINS2_10policy_hubIdjN4cuda3__47maximumIvEEE10Policy1000EPdjS8_dNS5_3std3__410__identityEEEvT0_PT3_T1_NS0_13GridEvenShareISI_EET2_T4_E12temp_storage+40];
	setp.lt.f64 	%p47, %fd112, %fd113;
	selp.f64 	%fd114, %fd113, %fd112, %p47;
	ld.shared.f64 	%fd115, [_ZZN3cub18CUB_300001_SM_10006detail6reduce18DeviceReduceKernelINS2_10policy_hubIdjN4cuda3__47maximumIvEEE10Policy1000EPdjS8_dNS5_3std3__410__identityEEEvT0_PT3_T1_NS0_13GridEvenShareISI_EET2_T4_E12temp_storage+48];
	setp.lt.f64 	%p48, %fd114, %fd115;
	selp.f64 	%fd116, %fd115, %fd114, %p48;
	ld.shared.f64 	%fd117, [_ZZN3cub18CUB_300001_SM_10006detail6reduce18DeviceReduceKernelINS2_10policy_hubIdjN4cuda3__47maximumIvEEE10Policy1000EPdjS8_dNS5_3std3__410__identityEEEvT0_PT3_T1_NS0_13GridEvenShareISI_EET2_T4_E12temp_storage+56];
	setp.lt.f64 	%p49, %fd116, %fd117;
	selp.f64 	%fd118, %fd117, %fd116, %p49;
	ld.shared.f64 	%fd119, [_ZZN3cub18CUB_300001_SM_10006detail6reduce18DeviceReduceKernelINS2_10policy_hubIdjN4cuda3__47maximumIvEEE10Policy1000EPdjS8_dNS5_3std3__410__identityEEEvT0_PT3_T1_NS0_13GridEvenShareISI_EET2_T4_E12temp_storage+64];
	setp.lt.f64 	%p50, %fd118, %fd119;
	selp.f64 	%fd374, %fd119, %fd118, %p50;
$L__BB5_71:
	mov.u32 	%r507, %tid.x;
	setp.ne.s32 	%p216, %r507, 0;
	@%p216 bra 	$L__BB5_73;
	ld.param.u64 	%rd196, [_ZN3cub18CUB_300001_SM_10006detail6reduce18DeviceReduceKernelINS2_10policy_hubIdjN4cuda3__47maximumIvEEE10Policy1000EPdjS8_dNS5_3std3__410__identityEEEvT0_PT3_T1_NS0_13GridEvenShareISI_EET2_T4__param_1];
	cvta.to.global.u64 	%rd193, %rd196;
	mul.wide.u32 	%rd194, %r3, 8;
	add.s64 	%rd195, %rd193, %rd194;
	st.global.f64 	[%rd195], %fd374;
$L__BB5_73:
	ret;

}
	// .globl	_ZN3cub18CUB_300001_SM_10006detail6reduce28DeviceReduceSingleTileKernelINS2_10policy_hubIdjN4cuda3__47maximumIvEEE10Policy1000EPdSB_iS8_ddNS5_3std3__410__identityEEEvT0_T1_T2_T3_T4_T6_
.visible .entry _ZN3cub18CUB_300001_SM_10006detail6reduce28DeviceReduceSingleTileKernelINS2_10policy_hubIdjN4cuda3__47maximumIvEEE10Policy1000EPdSB_iS8_ddNS5_3std3__410__identityEEEvT0_T1_T2_T3_T4_T6_(
	.param .u64 .ptr .align 1 _ZN3cub18CUB_300001_SM_10006detail6reduce28DeviceReduceSingleTileKernelINS2_10policy_hubIdjN4cuda3__47maximumIvEEE10Policy1000EPdSB_iS8_ddNS5_3std3__410__identityEEEvT0_T1_T2_T3_T4_T6__param_0,
	.param .u64 .ptr .align 1 _ZN3cub18CUB_300001_SM_10006detail6reduce28DeviceReduceSingleTileKernelINS2_10policy_hubIdjN4cuda3__47maximumIvEEE10Policy1000EPdSB_iS8_ddNS5_3std3__410__identityEEEvT0_T1_T2_T3_T4_T6__param_1,
	.param .u32 _ZN3cub18CUB_300001_SM_10006detail6reduce28DeviceReduceSingleTileKernelINS2_10policy_hubIdjN4cuda3__47maximumIvEEE10Policy1000EPdSB_iS8_ddNS5_3std3__410__identityEEEvT0_T1_T2_T3_T4_T6__param_2,
	.param .align 1 .b8 _ZN3cub18CUB_300001_SM_10006detail6reduce28DeviceReduceSingleTileKernelINS2_10policy_hubIdjN4cuda3__47maximumIvEEE10Policy1000EPdSB_iS8_ddNS5_3std3__410__identityEEEvT0_T1_T2_T3_T4_T6__param_3[1],
	.param .f64 _ZN3cub18CUB_300001_SM_10006detail6reduce28DeviceReduceSingleTileKernelINS2_10policy_hubIdjN4cuda3__47maximumIvEEE10Policy1000EPdSB_iS8_ddNS5_3std3__410__identityEEEvT0_T1_T2_T3_T4_T6__param_4,
	.param .align 1 .b8 _ZN3cub18CUB_300001_SM_10006detail6reduce28DeviceReduceSingleTileKernelINS2_10policy_hubIdjN4cuda3__47maximumIvEEE10Policy1000EPdSB_iS8_ddNS5_3std3__410__identityEEEvT0_T1_T2_T3_T4_T6__param_5[1]
)
.maxntid 256
.minnctapersm 1
{
	.reg .pred 	%p<220>;
	.reg .b32 	%r<472>;
	.reg .b64 	%rd<206>;
	.reg .b64 	%fd<381>;
	// demoted variable
	.shared .align 8 .b8 _ZZN3cub18CUB_300001_SM_10006detail6reduce28DeviceReduceSingleTileKernelINS2_10policy_hubIdjN4cuda3__47maximumIvEEE10Policy1000EPdSB_iS8_ddNS5_3std3__410__identityEEEvT0_T1_T2_T3_T4_T6_E12temp_storage[80];
	ld.param.u64 	%rd15, [_ZN3cub18CUB_300001_SM_10006detail6reduce28DeviceReduceSingleTileKernelINS2_10policy_hubIdjN4cuda3__47maximumIvEEE10Policy1000EPdSB_iS8_ddNS5_3std3__410__identityEEEvT0_T1_T2_T3_T4_T6__param_0];
	ld.param.u64 	%rd16, [_ZN3cub18CUB_300001_SM_10006detail6reduce28DeviceReduceSingleTileKernelINS2_10policy_hubIdjN4cuda3__47maximumIvEEE10Policy1000EPdSB_iS8_ddNS5_3std3__410__identityEEEvT0_T1_T2_T3_T4_T6__param_1];
	ld.param.u32 	%r68, [_ZN3cub18CUB_300001_SM_10006detail6reduce28DeviceReduceSingleTileKernelINS2_10policy_hubIdjN4cuda3__47maximumIvEEE10Policy1000EPdSB_iS8_ddNS5_3std3__410__identityEEEvT0_T1_T2_T3_T4_T6__param_2];
	ld.param.f64 	%fd58, [_ZN3cub18CUB_300001_SM_10006detail6reduce28DeviceReduceSingleTileKernelINS2_10policy_hubIdjN4cuda3__47maximumIvEEE10Policy1000EPdSB_iS8_ddNS5_3std3__410__identityEEEvT0_T1_T2_T3_T4_T6__param_4];
	cvta.to.global.u64 	%rd1, %rd16;
	setp.ne.s32 	%p1, %r68, 0;
	@%p1 bra 	$L__BB6_3;
	mov.u32 	%r445, %tid.x;
	setp.ne.s32 	%p219, %r445, 0;
	@%p219 bra 	$L__BB6_74;
	st.global.f64 	[%rd1], %fd58;
	bra.uni 	$L__BB6_74;
$L__BB6_3:
	and.b64  	%rd17, %rd15, 31;
	setp.ne.s64 	%p2, %rd17, 0;
	@%p2 bra 	$L__BB6_38;
	setp.gt.s32 	%p110, %r68, 2047;
	@%p110 bra 	$L__BB6_22;
	mov.u32 	%r1, %tid.x;
	setp.ge.s32 	%p159, %r1, %r68;
	mov.f64 	%fd359, 0d0000000000000000;
	mov.u32 	%r449, %r1;
	@%p159 bra 	$L__BB6_7;
	mul.wide.u32 	%rd169, %r1, 8;
	add.s64 	%rd168, %rd15, %rd169;
	// begin inline asm
	ld.global.nc.u64 %rd167, [%rd168];
	// end inline asm
	mov.b64 	%fd359, %rd167;
	add.s32 	%r449, %r1, 256;
$L__BB6_7:
	setp.ge.s32 	%p160, %r449, %r68;
	@%p160 bra 	$L__BB6_13;
	not.b32 	%r321, %r449;
	add.s32 	%r4, %r68, %r321;
	and.b32  	%r322, %r4, 768;
	setp.eq.s32 	%p161, %r322, 768;
	@%p161 bra 	$L__BB6_11;
	mul.wide.u32 	%rd170, %r449, 8;
	add.s64 	%rd202, %rd15, %rd170;
	shr.u32 	%r323, %r4, 8;
	add.s32 	%r324, %r323, 1;
	and.b32  	%r325, %r324, 3;
	neg.s32 	%r447, %r325;
$L__BB6_10:
	.pragma "nounroll";
	// begin inline asm
	ld.global.nc.u64 %rd171, [%rd202];
	// end inline asm
	mov.b64 	%fd272, %rd171;
	setp.lt.f64 	%p162, %fd359, %fd272;
	selp.f64 	%fd359, %fd272, %fd359, %p162;
	add.s32 	%r449, %r449, 256;
	add.s64 	%rd202, %rd202, 2048;
	add.s32 	%r447, %r447, 1;
	setp.ne.s32 	%p163, %r447, 0;
	@%p163 bra 	$L__BB6_10;
$L__BB6_11:
	setp.lt.u32 	%p164, %r4, 768;
	@%p164 bra 	$L__BB6_13;
$L__BB6_12:
	mul.wide.s32 	%rd181, %r449, 8;
	add.s64 	%rd174, %rd15, %rd181;
	// begin inline asm
	ld.global.nc.u64 %rd173, [%rd174];
	// end inline asm
	mov.b64 	%fd273, %rd173;
	setp.lt.f64 	%p165, %fd359, %fd273;
	selp.f64 	%fd274, %fd273, %fd359, %p165;
	add.s64 	%rd176, %rd174, 2048;
	// begin inline asm
	ld.global.nc.u64 %rd175, [%rd176];
	// end inline asm
	mov.b64 	%fd275, %rd175;
	setp.lt.f64 	%p166, %fd274, %fd275;
	selp.f64 	%fd276, %fd275, %fd274, %p166;
	add.s64 	%rd178, %rd174, 4096;
	// begin inline asm
	ld.global.nc.u64 %rd177, [%rd178];
	// end inline asm
	mov.b64 	%fd277, %rd177;
	setp.lt.f64 	%p167, %fd276, %fd277;
	selp.f64 	%fd278, %fd277, %fd276, %p167;
	add.s64 	%rd180, %rd174, 6144;
	// begin inline asm
	ld.global.nc.u64 %rd179, [%rd180];
	// end inline asm
	mov.b64 	%fd279, %rd179;
	setp.lt.f64 	%p168, %fd278, %fd279;
	selp.f64 	%fd359, %fd279, %fd278, %p168;
	add.s32 	%r449, %r449, 1024;
	setp.lt.s32 	%p169, %r449, %r68;
	@%p169 bra 	$L__BB6_12;
$L__BB6_13:
	setp.lt.s32 	%p170, %r68, 256;
	@%p170 bra 	$L__BB6_18;
	// begin inline asm
	mov.u32 %r389, %laneid;
	// end inline asm
	mov.b64 	%rd192, %fd359;
	mov.b64 	{%r391, %r396}, %rd192;
	mov.b32 	%r397, 1;
	mov.b32 	%r438, 31;
	mov.b32 	%r439, -1;
	// begin inline asm
	shfl.sync.down.b32 %r390, %r391, %r397, %r438, %r439;
	// end inline asm
	// begin inline asm
	shfl.sync.down.b32 %r395, %r396, %r397, %r438, %r439;
	// end inline asm
	mov.b64 	%rd193, {%r390, %r395};
	mov.b64 	%fd327, %rd193;
	setp.gt.s32 	%p198, %r389, 30;
	setp.lt.f64 	%p199, %fd359, %fd327;
	selp.f64 	%fd328, %fd327, %fd359, %p199;
	selp.f64 	%fd329, %fd359, %fd328, %p198;
	mov.b64 	%rd194, %fd329;
	mov.b64 	{%r401, %r406}, %rd194;
	mov.b32 	%r407, 2;
	// begin inline asm
	shfl.sync.down.b32 %r400, %r401, %r407, %r438, %r439;
	// end inline asm
	// begin inline asm
	shfl.sync.down.b32 %r405, %r406, %r407, %r438, %r439;
	// end inline asm
	mov.b64 	%rd195, {%r400, %r405};
	mov.b64 	%fd330, %rd195;
	setp.gt.s32 	%p200, %r389, 29;
	setp.lt.f64 	%p201, %fd329, %fd330;
	selp.f64 	%fd331, %fd330, %fd329, %p201;
	selp.f64 	%fd332, %fd329, %fd331, %p200;
	mov.b64 	%rd196, %fd332;
	mov.b64 	{%r411, %r416}, %rd196;
	mov.b32 	%r417, 4;
	// begin inline asm
	shfl.sync.down.b32 %r410, %r411, %r417, %r438, %r439;
	// end inline asm
	// begin inline asm
	shfl.sync.down.b32 %r415, %r416, %r417, %r438, %r439;
	// end inline asm
	mov.b64 	%rd197, {%r410, %r415};
	mov.b64 	%fd333, %rd197;
	setp.gt.s32 	%p202, %r389, 27;
	setp.lt.f64 	%p203, %fd332, %fd333;
	selp.f64 	%fd334, %fd333, %fd332, %p203;
	selp.f64 	%fd335, %fd332, %fd334, %p202;
	mov.b64 	%rd198, %fd335;
	mov.b64 	{%r421, %r426}, %rd198;
	mov.b32 	%r427, 8;
	// begin inline asm
	shfl.sync.down.b32 %r420, %r421, %r427, %r438, %r439;
	// end inline asm
	// begin inline asm
	shfl.sync.down.b32 %r425, %r426, %r427, %r438, %r439;
	// end inline asm
	mov.b64 	%rd199, {%r420, %r425};
	mov.b64 	%fd336, %rd199;
	setp.gt.s32 	%p204, %r389, 23;
	setp.lt.f64 	%p205, %fd335, %fd336;
	selp.f64 	%fd337, %fd336, %fd335, %p205;
	selp.f64 	%fd338, %fd335, %fd337, %p204;
	mov.b64 	%rd200, %fd338;
	mov.b64 	{%r431, %r436}, %rd200;
	mov.b32 	%r437, 16;
	// begin inline asm
	shfl.sync.down.b32 %r430, %r431, %r437, %r438, %r439;
	// end inline asm
	// begin inline asm
	shfl.sync.down.b32 %r435, %r436, %r437, %r438, %r439;
	// end inline asm
	mov.b64 	%rd201, {%r430, %r435};
	mov.b64 	%fd339, %rd201;
	setp.gt.s32 	%p206, %r389, 15;
	setp.lt.f64 	%p207, %fd338, %fd339;
	selp.f64 	%fd10, %fd339, %fd338, %p207;
	selp.f64 	%fd380, %fd338, %fd10, %p206;
	setp.ne.s32 	%p208, %r389, 0;
	@%p208 bra 	$L__BB6_16;
	shr.u32 	%r440, %r1, 2;
	and.b32  	%r441, %r440, 248;
	mov.u32 	%r442, _ZZN3cub18CUB_300001_SM_10006detail6reduce28DeviceReduceSingleTileKernelINS2_10policy_hubIdjN4cuda3__47maximumIvEEE10Policy1000EPdSB_iS8_ddNS5_3std3__410__identityEEEvT0_T1_T2_T3_T4_T6_E12temp_storage;
	add.s32 	%r443, %r442, %r441;
	st.shared.f64 	[%r443+8], %fd10;
$L__BB6_16:
	bar.sync 	0;
	setp.ne.s32 	%p209, %r1, 0;
	@%p209 bra 	$L__BB6_72;
	ld.shared.f64 	%fd340, [_ZZN3cub18CUB_300001_SM_10006detail6reduce28DeviceReduceSingleTileKernelINS2_10policy_hubIdjN4cuda3__47maximumIvEEE10Policy1000EPdSB_iS8_ddNS5_3std3__410__identityEEEvT0_T1_T2_T3_T4_T6_E12temp_storage+16];
	setp.lt.f64 	%p210, %fd380, %fd340;
	selp.f64 	%fd341, %fd340, %fd380, %p210;
	ld.shared.f64 	%fd342, [_ZZN3cub18CUB_300001_SM_10006detail6reduce28DeviceReduceSingleTileKernelINS2_10policy_hubIdjN4cuda3__47maximumIvEEE10Policy1000EPdSB_iS8_ddNS5_3std3__410__identityEEEvT0_T1_T2_T3_T4_T6_E12temp_storage+24];
	setp.lt.f64 	%p211, %fd341, %fd342;
	selp.f64 	%fd343, %fd342, %fd341, %p211;
	ld.shared.f64 	%fd344, [_ZZN3cub18CUB_300001_SM_10006detail6reduce28DeviceReduceSingleTileKernelINS2_10policy_hubIdjN4cuda3__47maximumIvEEE10Policy1000EPdSB_iS8_ddNS5_3std3__410__identityEEEvT0_T1_T2_T3_T4_T6_E12temp_storage+32];
	setp.lt.f64 	%p212, %fd343, %fd344;
	selp.f64 	%fd345, %fd344, %fd343, %p212;
	ld.shared.f64 	%fd346, [_ZZN3cub18CUB_300001_SM_10006detail6reduce28DeviceReduceSingleTileKernelINS2_10policy_hubIdjN4cuda3__47maximumIvEEE10Policy1000EPdSB_iS8_ddNS5_3std3__410__identityEEEvT0_T1_T2_T3_T4_T6_E12temp_storage+40];
	setp.lt.f64 	%p213, %fd345, %fd346;
	selp.f64 	%fd347, %fd346, %fd345, %p213;
	ld.shared.f64 	%fd348, [_ZZN3cub18CUB_300001_SM_10006detail6reduce28DeviceReduceSingleTileKernelINS2_10policy_hubIdjN4cuda3__47maximumIvEEE10Policy1000EPdSB_iS8_ddNS5_3std3__410__identityEEEvT0_T1_T2_T3_T4_T6_E12temp_storage+48];
	setp.lt.f64 	%p214, %fd347, %fd348;
	selp.f64 	%fd349, %fd348, %fd347, %p214;
	ld.shared.f64 	%fd350, [_ZZN3cub18CUB_300001_SM_10006detail6reduce28DeviceReduceSingleTileKernelINS2_10policy_hubIdjN4cuda3__47maximumIvEEE10Policy1000EPdSB_iS8_ddNS5_3std3__410__identityEEEvT0_T1_T2_T3_T4_T6_E12temp_storage+56];
	setp.lt.f64 	%p215, %fd349, %fd350;
	selp.f64 	%fd351, %fd350, %fd349, %p215;
	ld.shared.f64 	%fd352, [_ZZN3cub18CUB_300001_SM_10006detail6reduce28DeviceReduceSingleTileKernelINS2_10policy_hubIdjN4cuda3__47maximumIvEEE10Policy1000EPdSB_iS8_ddNS5_3std3__410__identityEEEvT0_T1_T2_T3_T4_T6_E12temp_storage+64];
	setp.lt.f64 	%p216, %fd351, %fd352;
	selp.f64 	%fd380, %fd352, %fd351, %p216;
	bra.uni 	$L__BB6_72;
$L__BB6_18:
	// begin inline asm
	mov.u32 %r326, %laneid;
	// end inline asm
	and.b32  	%r377, %r1, 992;
	add.s32 	%r378, %r377, 32;
	setp.gt.s32 	%p171, %r378, %r68;
	not.b32 	%r379, %r377;
	add.s32 	%r380, %r68, %r379;
	selp.b32 	%r375, %r380, 31, %p171;
	mov.b64 	%rd182, %fd359;
	mov.b64 	{%r328, %r333}, %rd182;
	mov.b32 	%r334, 1;
	mov.b32 	%r376, -1;
	// begin inline asm
	shfl.sync.down.b32 %r327, %r328, %r334, %r375, %r376;
	// end inline asm
	// begin inline asm
	shfl.sync.down.b32 %r332, %r333, %r334, %r375, %r376;
	// end inline asm
	mov.b64 	%rd183, {%r327, %r332};
	mov.b64 	%fd280, %rd183;
	setp.lt.s32 	%p172, %r326, %r375;
	setp.lt.f64 	%p173, %fd359, %fd280;
	selp.f64 	%fd281, %fd280, %fd359, %p173;
	selp.f64 	%fd282, %fd281, %fd359, %p172;
	mov.b64 	%rd184, %fd282;
	mov.b64 	{%r338, %r343}, %rd184;
	mov.b32 	%r344, 2;
	// begin inline asm
	shfl.sync.down.b32 %r337, %r338, %r344, %r375, %r376;
	// end inline asm
	// begin inline asm
	shfl.sync.down.b32 %r342, %r343, %r344, %r375, %r376;
	// end inline asm
	mov.b64 	%rd185, {%r337, %r342};
	mov.b64 	%fd283, %rd185;
	add.s32 	%r381, %r326, 2;
	setp.gt.s32 	%p174, %r381, %r375;
	setp.lt.f64 	%p175, %fd282, %fd283;
	selp.f64 	%fd284, %fd283, %fd282, %p175;
	selp.f64 	%fd285, %fd282, %fd284, %p174;
	mov.b64 	%rd186, %fd285;
	mov.b64 	{%r348, %r353}, %rd186;
	mov.b32 	%r354, 4;
	// begin inline asm
	shfl.sync.down.b32 %r347, %r348, %r354, %r375, %r376;
	// end inline asm
	// begin inline asm
	shfl.sync.down.b32 %r352, %r353, %r354, %r375, %r376;
	// end inline asm
	mov.b64 	%rd187, {%r347, %r352};
	mov.b64 	%fd286, %rd187;
	add.s32 	%r382, %r326, 4;
	setp.gt.s32 	%p176, %r382, %r375;
	setp.lt.f64 	%p177, %fd285, %fd286;
	selp.f64 	%fd287, %fd286, %fd285, %p177;
	selp.f64 	%fd288, %fd285, %fd287, %p176;
	mov.b64 	%rd188, %fd288;
	mov.b64 	{%r358, %r363}, %rd188;
	mov.b32 	%r364, 8;
	// begin inline asm
	shfl.sync.down.b32 %r357, %r358, %r364, %r375, %r376;
	// end inline asm
	// begin inline asm
	shfl.sync.down.b32 %r362, %r363, %r364, %r375, %r376;
	// end inline asm
	mov.b64 	%rd189, {%r357, %r362};
	mov.b64 	%fd289, %rd189;
	add.s32 	%r383, %r326, 8;
	setp.gt.s32 	%p178, %r383, %r375;
	setp.lt.f64 	%p179, %fd288, %fd289;
	selp.f64 	%fd290, %fd289, %fd288, %p179;
	selp.f64 	%fd291, %fd288, %fd290, %p178;
	mov.b64 	%rd190, %fd291;
	mov.b64 	{%r368, %r373}, %rd190;
	mov.b32 	%r374, 16;
	// begin inline asm
	shfl.sync.down.b32 %r367, %r368, %r374, %r375, %r376;
	// end inline asm
	// begin inline asm
	shfl.sync.down.b32 %r372, %r373, %r374, %r375, %r376;
	// end inline asm
	mov.b64 	%rd191, {%r367, %r372};
	mov.b64 	%fd292, %rd191;
	add.s32 	%r384, %r326, 16;
	setp.gt.s32 	%p180, %r384, %r375;
	setp.lt.f64 	%p181, %fd291, %fd292;
	selp.f64 	%fd293, %fd292, %fd291, %p181;
	selp.f64 	%fd380, %fd291, %fd293, %p180;
	setp.ne.s32 	%p182, %r326, 0;
	@%p182 bra 	$L__BB6_20;
	shr.u32 	%r385, %r1, 2;
	and.b32  	%r386, %r385, 248;
	mov.u32 	%r387, _ZZN3cub18CUB_300001_SM_10006detail6reduce28DeviceReduceSingleTileKernelINS2_10policy_hubIdjN4cuda3__47maximumIvEEE10Policy1000EPdSB_iS8_ddNS5_3std3__410__identityEEEvT0_T1_T2_T3_T4_T6_E12temp_storage;
	add.s32 	%r388, %r387, %r386;
	st.shared.f64 	[%r388+8], %fd380;
$L__BB6_20:
	bar.sync 	0;
	setp.ne.s32 	%p183, %r1, 0;
	@%p183 bra 	$L__BB6_72;
	setp.gt.s32 	%p184, %r68, 32;
	ld.shared.f64 	%fd294, [_ZZN3cub18CUB_300001_SM_10006detail6reduce28DeviceReduceSingleTileKernelINS2_10policy_hubIdjN4cuda3__47maximumIvEEE10Policy1000EPdSB_iS8_ddNS5_3std3__410__identityEEEvT0_T1_T2_T3_T4_T6_E12temp_storage+16];
	setp.lt.f64 	%p185, %fd380, %fd294;
	selp.f64 	%fd296, %fd294, %fd380, %p185;
	selp.f64 	%fd297, %fd296, %fd380, %p184;
	setp.gt.s32 	%p186, %r68, 64;
	ld.shared.f64 	%fd299, [_ZZN3cub18CUB_300001_SM_10006detail6reduce28DeviceReduceSingleTileKernelINS2_10policy_hubIdjN4cuda3__47maximumIvEEE10Policy1000EPdSB_iS8_ddNS5_3std3__410__identityEEEvT0_T1_T2_T3_T4_T6_E12temp_storage+24];
	setp.lt.f64 	%p187, %fd297, %fd299;
	selp.f64 	%fd301, %fd299, %fd297, %p187;
	selp.f64 	%fd302, %fd301, %fd297, %p186;
	setp.gt.s32 	%p188, %r68, 96;
	ld.shared.f64 	%fd304, [_ZZN3cub18CUB_300001_SM_10006detail6reduce28DeviceReduceSingleTileKernelINS2_10policy_hubIdjN4cuda3__47maximumIvEEE10Policy1000EPdSB_iS8_ddNS5_3std3__410__identityEEEvT0_T1_T2_T3_T4_T6_E12temp_storage+32];
	setp.lt.f64 	%p189, %fd302, %fd304;
	selp.f64 	%fd306, %fd304, %fd302, %p189;
	selp.f64 	%fd307, %fd306, %fd302, %p188;
	setp.gt.s32 	%p190, %r68, 128;
	ld.shared.f64 	%fd309, [_ZZN3cub18CUB_300001_SM_10006detail6reduce28DeviceReduceSingleTileKernelINS2_10policy_hubIdjN4cuda3__47maximumIvEEE10Policy1000EPdSB_iS8_ddNS5_3std3__410__identityEEEvT0_T1_T2_T3_T4_T6_E12temp_storage+40];
	setp.lt.f64 	%p191, %fd307, %fd309;
	selp.f64 	%fd311, %fd309, %fd307, %p191;
	selp.f64 	%fd312, %fd311, %fd307, %p190;
	setp.gt.s32 	%p192, %r68, 160;
	ld.shared.f64 	%fd314, [_ZZN3cub18CUB_300001_SM_10006detail6reduce28DeviceReduceSingleTileKernelINS2_10policy_hubIdjN4cuda3__47maximumIvEEE10Policy1000EPdSB_iS8_ddNS5_3std3__410__identityEEEvT0_T1_T2_T3_T4_T6_E12temp_storage+48];
	setp.lt.f64 	%p193, %fd312, %fd314;
	selp.f64 	%fd316, %fd314, %fd312, %p193;
	selp.f64 	%fd317, %fd316, %fd312, %p192;
	setp.gt.s32 	%p194, %r68, 192;
	ld.shared.f64 	%fd319, [_ZZN3cub18CUB_300001_SM_10006detail6reduce28DeviceReduceSingleTileKernelINS2_10policy_hubIdjN4cuda3__47maximumIvEEE10Policy1000EPdSB_iS8_ddNS5_3std3__410__identityEEEvT0_T1_T2_T3_T4_T6_E12temp_storage+56];
	setp.lt.f64 	%p195, %fd317, %fd319;
	selp.f64 	%fd321, %fd319, %fd317, %p195;
	selp.f64 	%fd322, %fd321, %fd317, %p194;
	setp.gt.s32 	%p196, %r68, 224;
	ld.shared.f64 	%fd324, [_ZZN3cub18CUB_300001_SM_10006detail6reduce28DeviceReduceSingleTileKernelINS2_10policy_hubIdjN4cuda3__47maximumIvEEE10Policy1000EPdSB_iS8_ddNS5_3std3__410__identityEEEvT0_T1_T2_T3_T4_T6_E12temp_storage+64];
	setp.lt.f64 	%p197, %fd322, %fd324;
	selp.f64 	%fd326, %fd324, %fd322, %p197;
	selp.f64 	%fd380, %fd326, %fd322, %p196;
	bra.uni 	$L__BB6_72;
$L__BB6_22:
	mov.u32 	%r13, %tid.x;
	shl.b32 	%r14, %r13, 2;
	mul.wide.u32 	%rd126, %r14, 8;
	add.s64 	%rd116, %rd15, %rd126;
	// begin inline asm
	ld.global.nc.v2.u64 {%rd114, %rd115}, [%rd116];
	// end inline asm
	add.s64 	%rd119, %rd116, 16;
	// begin inline asm
	ld.global.nc.v2.u64 {%rd117, %rd118}, [%rd119];
	// end inline asm
	mov.b64 	%fd206, %rd114;
	mov.b64 	%fd207, %rd115;
	mov.b64 	%fd208, %rd117;
	mov.b64 	%fd209, %rd118;
	add.s64 	%rd122, %rd116, 8192;
	// begin inline asm
	ld.global.nc.v2.u64 {%rd120, %rd121}, [%rd122];
	// end inline asm
	add.s64 	%rd125, %rd116, 8208;
	// begin inline asm
	ld.global.nc.v2.u64 {%rd123, %rd124}, [%rd125];
	// end inline asm
	mov.b64 	%fd210, %rd120;
	mov.b64 	%fd211, %rd121;
	mov.b64 	%fd212, %rd123;
	mov.b64 	%fd213, %rd124;
	setp.lt.f64 	%p111, %fd206, %fd207;
	selp.f64 	%fd214, %fd207, %fd206, %p111;
	setp.lt.f64 	%p112, %fd214, %fd208;
	selp.f64 	%fd215, %fd208, %fd214, %p112;
	setp.lt.f64 	%p113, %fd215, %fd209;
	selp.f64 	%fd216, %fd209, %fd215, %p113;
	setp.lt.f64 	%p114, %fd216, %fd210;
	selp.f64 	%fd217, %fd210, %fd216, %p114;
	setp.lt.f64 	%p115, %fd217, %fd211;
	selp.f64 	%fd218, %fd211, %fd217, %p115;
	setp.lt.f64 	%p116, %fd218, %fd212;
	selp.f64 	%fd219, %fd212, %fd218, %p116;
	setp.lt.f64 	%p117, %fd219, %fd213;
	selp.f64 	%fd366, %fd213, %fd219, %p117;
	setp.lt.u32 	%p118, %r68, 4096;
	mov.b32 	%r452, 2048;
	@%p118 bra 	$L__BB6_26;
	add.s32 	%r15, %r68, -2048;
	mov.b32 	%r452, 2048;
$L__BB6_24:
	add.s32 	%r258, %r452, %r14;
	mul.wide.u32 	%rd139, %r258, 8;
	add.s64 	%rd129, %rd15, %rd139;
	// begin inline asm
	ld.global.nc.v2.u64 {%rd127, %rd128}, [%rd129];
	// end inline asm
	add.s64 	%rd132, %rd129, 16;
	// begin inline asm
	ld.global.nc.v2.u64 {%rd130, %rd131}, [%rd132];
	// end inline asm
	mov.b64 	%fd220, %rd127;
	mov.b64 	%fd221, %rd128;
	mov.b64 	%fd222, %rd130;
	mov.b64 	%fd223, %rd131;
	add.s64 	%rd135, %rd129, 8192;
	// begin inline asm
	ld.global.nc.v2.u64 {%rd133, %rd134}, [%rd135];
	// end inline asm
	add.s64 	%rd138, %rd129, 8208;
	// begin inline asm
	ld.global.nc.v2.u64 {%rd136, %rd137}, [%rd138];
	// end inline asm
	mov.b64 	%fd224, %rd133;
	mov.b64 	%fd225, %rd134;
	mov.b64 	%fd226, %rd136;
	mov.b64 	%fd227, %rd137;
	setp.lt.f64 	%p119, %fd366, %fd220;
	selp.f64 	%fd228, %fd220, %fd366, %p119;
	setp.lt.f64 	%p120, %fd228, %fd221;
	selp.f64 	%fd229, %fd221, %fd228, %p120;
	setp.lt.f64 	%p121, %fd229, %fd222;
	selp.f64 	%fd230, %fd222, %fd229, %p121;
	setp.lt.f64 	%p122, %fd230, %fd223;
	selp.f64 	%fd231, %fd223, %fd230, %p122;
	setp.lt.f64 	%p123, %fd231, %fd224;
	selp.f64 	%fd232, %fd224, %fd231, %p123;
	setp.lt.f64 	%p124, %fd232, %fd225;
	selp.f64 	%fd233, %fd225, %fd232, %p124;
	setp.lt.f64 	%p125, %fd233, %fd226;
	selp.f64 	%fd234, %fd226, %fd233, %p125;
	setp.lt.f64 	%p126, %fd234, %fd227;
	selp.f64 	%fd366, %fd227, %fd234, %p126;
	sub.s32 	%r259, %r68, %r452;
	setp.lt.s32 	%p127, %r259, 2048;
	@%p127 bra 	$L__BB6_34;
	add.s32 	%r452, %r452, 2048;
	setp.le.s32 	%p128, %r452, %r15;
	@%p128 bra 	$L__BB6_24;
$L__BB6_26:
	setp.le.s32 	%p129, %r68, %r452;
	@%p129 bra 	$L__BB6_34;
	sub.s32 	%r19, %r68, %r452;
	setp.ge.s32 	%p130, %r13, %r19;
	@%p130 bra 	$L__BB6_34;
	not.b32 	%r260, %r13;
	add.s32 	%r261, %r68, %r260;
	sub.s32 	%r20, %r261, %r452;
	and.b32  	%r262, %r20, 768;
	setp.eq.s32 	%p131, %r262, 768;
	mov.u32 	%r456, %r13;
	@%p131 bra 	$L__BB6_31;
	add.s32 	%r454, %r13, %r452;
	shr.u32 	%r263, %r20, 8;
	add.s32 	%r264, %r263, 1;
	and.b32  	%r265, %r264, 3;
	neg.s32 	%r453, %r265;
	mov.u32 	%r456, %r13;
$L__BB6_30:
	.pragma "nounroll";
	mul.wide.u32 	%rd142, %r454, 8;
	add.s64 	%rd141, %rd15, %rd142;
	// begin inline asm
	ld.global.nc.u64 %rd140, [%rd141];
	// end inline asm
	mov.b64 	%fd236, %rd140;
	setp.lt.f64 	%p132, %fd366, %fd236;
	selp.f64 	%fd366, %fd236, %fd366, %p132;
	add.s32 	%r456, %r456, 256;
	add.s32 	%r454, %r454, 256;
	add.s32 	%r453, %r453, 1;
	setp.ne.s32 	%p133, %r453, 0;
	@%p133 bra 	$L__BB6_30;
$L__BB6_31:
	setp.lt.u32 	%p134, %r20, 768;
	@%p134 bra 	$L__BB6_34;
	cvt.u64.u32 	%rd143, %r456;
	cvt.u64.u32 	%rd144, %r452;
	add.s64 	%rd145, %rd143, %rd144;
	shl.b64 	%rd146, %rd145, 3;
	add.s64 	%rd147, %rd146, %rd15;
	add.s64 	%rd203, %rd147, 4096;
	add.s32 	%r457, %r456, %r452;
$L__BB6_33:
	mul.wide.u32 	%rd156, %r457, 8;
	add.s64 	%rd149, %rd15, %rd156;
	// begin inline asm
	ld.global.nc.u64 %rd148, [%rd149];
	// end inline asm
	mov.b64 	%fd237, %rd148;
	setp.lt.f64 	%p135, %fd366, %fd237;
	selp.f64 	%fd238, %fd237, %fd366, %p135;
	add.s64 	%rd151, %rd203, -2048;
	// begin inline asm
	ld.global.nc.u64 %rd150, [%rd151];
	// end inline asm
	mov.b64 	%fd239, %rd150;
	setp.lt.f64 	%p136, %fd238, %fd239;
	selp.f64 	%fd240, %fd239, %fd238, %p136;
	// begin inline asm
	ld.global.nc.u64 %rd152, [%rd203];
	// end inline asm
	mov.b64 	%fd241, %rd152;
	setp.lt.f64 	%p137, %fd240, %fd241;
	selp.f64 	%fd242, %fd241, %fd240, %p137;
	add.s64 	%rd155, %rd203, 2048;
	// begin inline asm
	ld.global.nc.u64 %rd154, [%rd155];
	// end inline asm
	mov.b64 	%fd243, %rd154;
	setp.lt.f64 	%p138, %fd242, %fd243;
	selp.f64 	%fd366, %fd243, %fd242, %p138;
	add.s32 	%r456, %r456, 1024;
	add.s64 	%rd203, %rd203, 8192;
	add.s32 	%r457, %r457, 1024;
	setp.lt.s32 	%p139, %r456, %r19;
	@%p139 bra 	$L__BB6_33;
$L__BB6_34:
	// begin inline asm
	mov.u32 %r266, %laneid;
	// end inline asm
	mov.b64 	%rd157, %fd366;
	mov.b64 	{%r268, %r273}, %rd157;
	mov.b32 	%r274, 1;
	mov.b32 	%r315, 31;
	mov.b32 	%r316, -1;
	// begin inline asm
	shfl.sync.down.b32 %r267, %r268, %r274, %r315, %r316;
	// end inline asm
	// begin inline asm
	shfl.sync.down.b32 %r272, %r273, %r274, %r315, %r316;
	// end inline asm
	mov.b64 	%rd158, {%r267, %r272};
	mov.b64 	%fd244, %rd158;
	setp.gt.s32 	%p140, %r266, 30;
	setp.lt.f64 	%p141, %fd366, %fd244;
	selp.f64 	%fd245, %fd244, %fd366, %p141;
	selp.f64 	%fd246, %fd366, %fd245, %p140;
	mov.b64 	%rd159, %fd246;
	mov.b64 	{%r278, %r283}, %rd159;
	mov.b32 	%r284, 2;
	// begin inline asm
	shfl.sync.down.b32 %r277, %r278, %r284, %r315, %r316;
	// end inline asm
	// begin inline asm
	shfl.sync.down.b32 %r282, %r283, %r284, %r315, %r316;
	// end inline asm
	mov.b64 	%rd160, {%r277, %r282};
	mov.b64 	%fd247, %rd160;
	setp.gt.s32 	%p142, %r266, 29;
	setp.lt.f64 	%p143, %fd246, %fd247;
	selp.f64 	%fd248, %fd247, %fd246, %p143;
	selp.f64 	%fd249, %fd246, %fd248, %p142;
	mov.b64 	%rd161, %fd249;
	mov.b64 	{%r288, %r293}, %rd161;
	mov.b32 	%r294, 4;
	// begin inline asm
	shfl.sync.down.b32 %r287, %r288, %r294, %r315, %r316;
	// end inline asm
	// begin inline asm
	shfl.sync.down.b32 %r292, %r293, %r294, %r315, %r316;
	// end inline asm
	mov.b64 	%rd162, {%r287, %r292};
	mov.b64 	%fd250, %rd162;
	setp.gt.s32 	%p144, %r266, 27;
	setp.lt.f64 	%p145, %fd249, %fd250;
	selp.f64 	%fd251, %fd250, %fd249, %p145;
	selp.f64 	%fd252, %fd249, %fd251, %p144;
	mov.b64 	%rd163, %fd252;
	mov.b64 	{%r298, %r303}, %rd163;
	mov.b32 	%r304, 8;
	// begin inline asm
	shfl.sync.down.b32 %r297, %r298, %r304, %r315, %r316;
	// end inline asm
	// begin inline asm
	shfl.sync.down.b32 %r302, %r303, %r304, %r315, %r316;
	// end inline asm
	mov.b64 	%rd164, {%r297, %r302};
	mov.b64 	%fd253, %rd164;
	setp.gt.s32 	%p146, %r266, 23;
	setp.lt.f64 	%p147, %fd252, %fd253;
	selp.f64 	%fd254, %fd253, %fd252, %p147;
	selp.f64 	%fd255, %fd252, %fd254, %p146;
	mov.b64 	%rd165, %fd255;
	mov.b64 	{%r308, %r313}, %rd165;
	mov.b32 	%r314, 16;
	// begin inline asm
	shfl.sync.down.b32 %r307, %r308, %r314, %r315, %r316;
	// end inline asm
	// begin inline asm
	shfl.sync.down.b32 %r312, %r313, %r314, %r315, %r316;
	// end inline asm
	mov.b64 	%rd166, {%r307, %r312};
	mov.b64 	%fd256, %rd166;
	setp.gt.s32 	%p148, %r266, 15;
	setp.lt.f64 	%p149, %fd255, %fd256;
	selp.f64 	%fd26, %fd256, %fd255, %p149;
	selp.f64 	%fd380, %fd255, %fd26, %p148;
	setp.ne.s32 	%p150, %r266, 0;
	@%p150 bra 	$L__BB6_36;
	shr.u32 	%r317, %r13, 2;
	and.b32  	%r318, %r317, 248;
	mov.u32 	%r319, _ZZN3cub18CUB_300001_SM_10006detail6reduce28DeviceReduceSingleTileKernelINS2_10policy_hubIdjN4cuda3__47maximumIvEEE10Policy1000EPdSB_iS8_ddNS5_3std3__410__identityEEEvT0_T1_T2_T3_T4_T6_E12temp_storage;
	add.s32 	%r320, %r319, %r318;
	st.shared.f64 	[%r320+8], %fd26;
$L__BB6_36:
	bar.sync 	0;
	setp.ne.s32 	%p151, %r13, 0;
	@%p151 bra 	$L__BB6_72;
	ld.shared.f64 	%fd257, [_ZZN3cub18CUB_300001_SM_10006detail6reduce28DeviceReduceSingleTileKernelINS2_10policy_hubIdjN4cuda3__47maximumIvEEE10Policy1000EPdSB_iS8_ddNS5_3std3__410__identityEEEvT0_T1_T2_T3_T4_T6_E12temp_storage+16];
	setp.lt.f64 	%p152, %fd380, %fd257;
	selp.f64 	%fd258, %fd257, %fd380, %p152;
	ld.shared.f64 	%fd259, [_ZZN3cub18CUB_300001_SM_10006detail6reduce28DeviceReduceSingleTileKernelINS2_10policy_hubIdjN4cuda3__47maximumIvEEE10Policy1000EPdSB_iS8_ddNS5_3std3__410__identityEEEvT0_T1_T2_T3_T4_T6_E12temp_storage+24];
	setp.lt.f64 	%p153, %fd258, %fd259;
	selp.f64 	%fd260, %fd259, %fd258, %p153;
	ld.shared.f64 	%fd261, [_ZZN3cub18CUB_300001_SM_10006detail6reduce28DeviceReduceSingleTileKernelINS2_10policy_hubIdjN4cuda3__47maximumIvEEE10Policy1000EPdSB_iS8_ddNS5_3std3__410__identityEEEvT0_T1_T2_T3_T4_T6_E12temp_storage+32];
	setp.lt.f64 	%p154, %fd260, %fd261;
	selp.f64 	%fd262, %fd261, %fd260, %p154;
	ld.shared.f64 	%fd263, [_ZZN3cub18CUB_300001_SM_10006detail6reduce28DeviceReduceSingleTileKernelINS2_10policy_hubIdjN4cuda3__47maximumIvEEE10Policy1000EPdSB_iS8_ddNS5_3std3__410__identityEEEvT0_T1_T2_T3_T4_T6_E12temp_storage+40];
	setp.lt.f64 	%p155, %fd262, %fd263;
	selp.f64 	%fd264, %fd263, %fd262, %p155;
	ld.shared.f64 	%fd265, [_ZZN3cub18CUB_300001_SM_10006detail6reduce28DeviceReduceSingleTileKernelINS2_10policy_hubIdjN4cuda3__47maximumIvEEE10Policy1000EPdSB_iS8_ddNS5_3std3__410__identityEEEvT0_T1_T2_T3_T4_T6_E12temp_storage+48];
	setp.lt.f64 	%p156, %fd264, %fd265;
	selp.f64 	%fd266, %fd265, %fd264, %p156;
	ld.shared.f64 	%fd267, [_ZZN3cub18CUB_300001_SM_10006detail6reduce28DeviceReduceSingleTileKernelINS2_10policy_hubIdjN4cuda3__47maximumIvEEE10Policy1000EPdSB_iS8_ddNS5_3std3__410__identityEEEvT0_T1_T2_T3_T4_T6_E12temp_storage+56];
	setp.lt.f64 	%p157, %fd266, %fd267;
	selp.f64 	%fd268, %fd267, %fd266, %p157;
	ld.shared.f64 	%fd269, [_ZZN3cub18CUB_300001_SM_10006detail6reduce28DeviceReduceSingleTileKernelINS2_10policy_hubIdjN4cuda3__47maximumIvEEE10Policy1000EPdSB_iS8_ddNS5_3std3__410__identityEEEvT0_T1_T2_T3_T4_T6_E12temp_storage+64];
	setp.lt.f64 	%p158, %fd268, %fd269;
	selp.f64 	%fd380, %fd269, %fd268, %p158;
	bra.uni 	$L__BB6_72;
$L__BB6_38:
	setp.gt.s32 	%p3, %r68, 2047;
	@%p3 bra 	$L__BB6_56;
	mov.u32 	%r35, %tid.x;
	setp.ge.s32 	%p52, %r35, %r68;
	mov.f64 	%fd372, 0d0000000000000000;
	mov.u32 	%r462, %r35;
	@%p52 bra 	$L__BB6_41;
	mul.wide.u32 	%rd81, %r35, 8;
	add.s64 	%rd80, %rd15, %rd81;
	// begin inline asm
	ld.global.nc.u64 %rd79, [%rd80];
	// end inline asm
	mov.b64 	%fd372, %rd79;
	add.s32 	%r462, %r35, 256;
$L__BB6_41:
	setp.ge.s32 	%p53, %r462, %r68;
	@%p53 bra 	$L__BB6_47;
	not.b32 	%r133, %r462;
	add.s32 	%r38, %r68, %r133;
	and.b32  	%r134, %r38, 768;
	setp.eq.s32 	%p54, %r134, 768;
	@%p54 bra 	$L__BB6_45;
	mul.wide.u32 	%rd82, %r462, 8;
	add.s64 	%rd204, %rd15, %rd82;
	shr.u32 	%r135, %r38, 8;
	add.s32 	%r136, %r135, 1;
	and.b32  	%r137, %r136, 3;
	neg.s32 	%r460, %r137;
$L__BB6_44:
	.pragma "nounroll";
	// begin inline asm
	ld.global.nc.u64 %rd83, [%rd204];
	// end inline asm
	mov.b64 	%fd125, %rd83;
	setp.lt.f64 	%p55, %fd372, %fd125;
	selp.f64 	%fd372, %fd125, %fd372, %p55;
	add.s32 	%r462, %r462, 256;
	add.s64 	%rd204, %rd204, 2048;
	add.s32 	%r460, %r460, 1;
	setp.ne.s32 	%p56, %r460, 0;
	@%p56 bra 	$L__BB6_44;
$L__BB6_45:
	setp.lt.u32 	%p57, %r38, 768;
	@%p57 bra 	$L__BB6_47;
$L__BB6_46:
	mul.wide.s32 	%rd93, %r462, 8;
	add.s64 	%rd86, %rd15, %rd93;
	// begin inline asm
	ld.global.nc.u64 %rd85, [%rd86];
	// end inline asm
	mov.b64 	%fd126, %rd85;
	setp.lt.f64 	%p58, %fd372, %fd126;
	selp.f64 	%fd127, %fd126, %fd372, %p58;
	add.s64 	%rd88, %rd86, 2048;
	// begin inline asm
	ld.global.nc.u64 %rd87, [%rd88];
	// end inline asm
	mov.b64 	%fd128, %rd87;
	setp.lt.f64 	%p59, %fd127, %fd128;
	selp.f64 	%fd129, %fd128, %fd127, %p59;
	add.s64 	%rd90, %rd86, 4096;
	// begin inline asm
	ld.global.nc.u64 %rd89, [%rd90];
	// end inline asm
	mov.b64 	%fd130, %rd89;
	setp.lt.f64 	%p60, %fd129, %fd130;
	selp.f64 	%fd131, %fd130, %fd129, %p60;
	add.s64 	%rd92, %rd86, 6144;
	// begin inline asm
	ld.global.nc.u64 %rd91, [%rd92];
	// end inline asm
	mov.b64 	%fd132, %rd91;
	setp.lt.f64 	%p61, %fd131, %fd132;
	selp.f64 	%fd372, %fd132, %fd131, %p61;
	add.s32 	%r462, %r462, 1024;
	setp.lt.s32 	%p62, %r462, %r68;
	@%p62 bra 	$L__BB6_46;
$L__BB6_47:
	setp.lt.s32 	%p63, %r68, 256;
	@%p63 bra 	$L__BB6_52;
	// begin inline asm
	mov.u32 %r201, %laneid;
	// end inline asm
	mov.b64 	%rd104, %fd372;
	mov.b64 	{%r203, %r208}, %rd104;
	mov.b32 	%r209, 1;
	mov.b32 	%r250, 31;
	mov.b32 	%r251, -1;
	// begin inline asm
	shfl.sync.down.b32 %r202, %r203, %r209, %r250, %r251;
	// end inline asm
	// begin inline asm
	shfl.sync.down.b32 %r207, %r208, %r209, %r250, %r251;
	// end inline asm
	mov.b64 	%rd105, {%r202, %r207};
	mov.b64 	%fd180, %rd105;
	setp.gt.s32 	%p91, %r201, 30;
	setp.lt.f64 	%p92, %fd372, %fd180;
	selp.f64 	%fd181, %fd180, %fd372, %p92;
	selp.f64 	%fd182, %fd372, %fd181, %p91;
	mov.b64 	%rd106, %fd182;
	mov.b64 	{%r213, %r218}, %rd106;
	mov.b32 	%r219, 2;
	// begin inline asm
	shfl.sync.down.b32 %r212, %r213, %r219, %r250, %r251;
	// end inline asm
	// begin inline asm
	shfl.sync.down.b32 %r217, %r218, %r219, %r250, %r251;
	// end inline asm
	mov.b64 	%rd107, {%r212, %r217};
	mov.b64 	%fd183, %rd107;
	setp.gt.s32 	%p93, %r201, 29;
	setp.lt.f64 	%p94, %fd182, %fd183;
	selp.f64 	%fd184, %fd183, %fd182, %p94;
	selp.f64 	%fd185, %fd182, %fd184, %p93;
	mov.b64 	%rd108, %fd185;
	mov.b64 	{%r223, %r228}, %rd108;
	mov.b32 	%r229, 4;
	// begin inline asm
	shfl.sync.down.b32 %r222, %r223, %r229, %r250, %r251;
	// end inline asm
	// begin inline asm
	shfl.sync.down.b32 %r227, %r228, %r229, %r250, %r251;
	// end inline asm
	mov.b64 	%rd109, {%r222, %r227};
	mov.b64 	%fd186, %rd109;
	setp.gt.s32 	%p95, %r201, 27;
	setp.lt.f64 	%p96, %fd185, %fd186;
	selp.f64 	%fd187, %fd186, %fd185, %p96;
	selp.f64 	%fd188, %fd185, %fd187, %p95;
	mov.b64 	%rd110, %fd188;
	mov.b64 	{%r233, %r238}, %rd110;
	mov.b32 	%r239, 8;
	// begin inline asm
	shfl.sync.down.b32 %r232, %r233, %r239, %r250, %r251;
	// end inline asm
	// begin inline asm
	shfl.sync.down.b32 %r237, %r238, %r239, %r250, %r251;
	// end inline asm
	mov.b64 	%rd111, {%r232, %r237};
	mov.b64 	%fd189, %rd111;
	setp.gt.s32 	%p97, %r201, 23;
	setp.lt.f64 	%p98, %fd188, %fd189;
	selp.f64 	%fd190, %fd189, %fd188, %p98;
	selp.f64 	%fd191, %fd188, %fd190, %p97;
	mov.b64 	%rd112, %fd191;
	mov.b64 	{%r243, %r248}, %rd112;
	mov.b32 	%r249, 16;
	// begin inline asm
	shfl.sync.down.b32 %r242, %r243, %r249, %r250, %r251;
	// end inline asm
	// begin inline asm
	shfl.sync.down.b32 %r247, %r248, %r249, %r250, %r251;
	// end inline asm
	mov.b64 	%rd113, {%r242, %r247};
	mov.b64 	%fd192, %rd113;
	setp.gt.s32 	%p99, %r201, 15;
	setp.lt.f64 	%p100, %fd191, %fd192;
	selp.f64 	%fd38, %fd192, %fd191, %p100;
	selp.f64 	%fd380, %fd191, %fd38, %p99;
	setp.ne.s32 	%p101, %r201, 0;
	@%p101 bra 	$L__BB6_50;
	shr.u32 	%r252, %r35, 2;
	and.b32  	%r253, %r252, 248;
	mov.u32 	%r254, _ZZN3cub18CUB_300001_SM_10006detail6reduce28DeviceReduceSingleTileKernelINS2_10policy_hubIdjN4cuda3__47maximumIvEEE10Policy1000EPdSB_iS8_ddNS5_3std3__410__identityEEEvT0_T1_T2_T3_T4_T6_E12temp_storage;
	add.s32 	%r255, %r254, %r253;
	st.shared.f64 	[%r255+8], %fd38;
$L__BB6_50:
	bar.sync 	0;
	setp.ne.s32 	%p102, %r35, 0;
	@%p102 bra 	$L__BB6_72;
	ld.shared.f64 	%fd193, [_ZZN3cub18CUB_300001_SM_10006detail6reduce28DeviceReduceSingleTileKernelINS2_10policy_hubIdjN4cuda3__47maximumIvEEE10Policy1000EPdSB_iS8_ddNS5_3std3__410__identityEEEvT0_T1_T2_T3_T4_T6_E12temp_storage+16];
	setp.lt.f64 	%p103, %fd380, %fd193;
	selp.f64 	%fd194, %fd193, %fd380, %p103;
	ld.shared.f64 	%fd195, [_ZZN3cub18CUB_300001_SM_10006detail6reduce28DeviceReduceSingleTileKernelINS2_10policy_hubIdjN4cuda3__47maximumIvEEE10Policy1000EPdSB_iS8_ddNS5_3std3__410__identityEEEvT0_T1_T2_T3_T4_T6_E12temp_storage+24];
	setp.lt.f64 	%p104, %fd194, %fd195;
	selp.f64 	%fd196, %fd195, %fd194, %p104;
	ld.shared.f64 	%fd197, [_ZZN3cub18CUB_300001_SM_10006detail6reduce28DeviceReduceSingleTileKernelINS2_10policy_hubIdjN4cuda3__47maximumIvEEE10Policy1000EPdSB_iS8_ddNS5_3std3__410__identityEEEvT0_T1_T2_T3_T4_T6_E12temp_storage+32];
	setp.lt.f64 	%p105, %fd196, %fd197;
	selp.f64 	%fd198, %fd197, %fd196, %p105;
	ld.shared.f64 	%fd199, [_ZZN3cub18CUB_300001_SM_10006detail6reduce28DeviceReduceSingleTileKernelINS2_10policy_hubIdjN4cuda3__47maximumIvEEE10Policy1000EPdSB_iS8_ddNS5_3std3__410__identityEEEvT0_T1_T2_T3_T4_T6_E12temp_storage+40];
	setp.lt.f64 	%p106, %fd198, %fd199;
	selp.f64 	%fd200, %fd199, %fd198, %p106;
	ld.shared.f64 	%fd201, [_ZZN3cub18CUB_300001_SM_10006detail6reduce28DeviceReduceSingleTileKernelINS2_10policy_hubIdjN4cuda3__47maximumIvEEE10Policy1000EPdSB_iS8_ddNS5_3std3__410__identityEEEvT0_T1_T2_T3_T4_T6_E12temp_storage+48];
	setp.lt.f64 	%p107, %fd200, %fd201;
	selp.f64 	%fd202, %fd201, %fd200, %p107;
	ld.shared.f64 	%fd203, [_ZZN3cub18CUB_300001_SM_10006detail6reduce28DeviceReduceSingleTileKernelINS2_10policy_hubIdjN4cuda3__47maximumIvEEE10Policy1000EPdSB_iS8_ddNS5_3std3__410__identityEEEvT0_T1_T2_T3_T4_T6_E12temp_storage+56];
	setp.lt.f64 	%p108, %fd202, %fd203;
	selp.f64 	%fd204, %fd203, %fd202, %p108;
	ld.shared.f64 	%fd205, [_ZZN3cub18CUB_300001_SM_10006detail6reduce28DeviceReduceSingleTileKernelINS2_10policy_hubIdjN4cuda3__47maximumIvEEE10Policy1000EPdSB_iS8_ddNS5_3std3__410__identityEEEvT0_T1_T2_T3_T4_T6_E12temp_storage+64];
	setp.lt.f64 	%p109, %fd204, %fd205;
	selp.f64 	%fd380, %fd205, %fd204, %p109;
	bra.uni 	$L__BB6_72;
$L__BB6_52:
	// begin inline asm
	mov.u32 %r138, %laneid;
	// end inline asm
	and.b32  	%r189, %r35, 992;
	add.s32 	%r190, %r189, 32;
	setp.gt.s32 	%p64, %r190, %r68;
	not.b32 	%r191, %r189;
	add.s32 	%r192, %r68, %r191;
	selp.b32 	%r187, %r192, 31, %p64;
	mov.b64 	%rd94, %fd372;
	mov.b64 	{%r140, %r145}, %rd94;
	mov.b32 	%r146, 1;
	mov.b32 	%r188, -1;
	// begin inline asm
	shfl.sync.down.b32 %r139, %r140, %r146, %r187, %r188;
	// end inline asm
	// begin inline asm
	shfl.sync.down.b32 %r144, %r145, %r146, %r187, %r188;
	// end inline asm
	mov.b64 	%rd95, {%r139, %r144};
	mov.b64 	%fd133, %rd95;
	setp.lt.s32 	%p65, %r138, %r187;
	setp.lt.f64 	%p66, %fd372, %fd133;
	selp.f64 	%fd134, %fd133, %fd372, %p66;
	selp.f64 	%fd135, %fd134, %fd372, %p65;
	mov.b64 	%rd96, %fd135;
	mov.b64 	{%r150, %r155}, %rd96;
	mov.b32 	%r156, 2;
	// begin inline asm
	shfl.sync.down.b32 %r149, %r150, %r156, %r187, %r188;
	// end inline asm
	// begin inline asm
	shfl.sync.down.b32 %r154, %r155, %r156, %r187, %r188;
	// end inline asm
	mov.b64 	%rd97, {%r149, %r154};
	mov.b64 	%fd136, %rd97;
	add.s32 	%r193, %r138, 2;
	setp.gt.s32 	%p67, %r193, %r187;
	setp.lt.f64 	%p68, %fd135, %fd136;
	selp.f64 	%fd137, %fd136, %fd135, %p68;
	selp.f64 	%fd138, %fd135, %fd137, %p67;
	mov.b64 	%rd98, %fd138;
	mov.b64 	{%r160, %r165}, %rd98;
	mov.b32 	%r166, 4;
	// begin inline asm
	shfl.sync.down.b32 %r159, %r160, %r166, %r187, %r188;
	// end inline asm
	// begin inline asm
	shfl.sync.down.b32 %r164, %r165, %r166, %r187, %r188;
	// end inline asm
	mov.b64 	%rd99, {%r159, %r164};
	mov.b64 	%fd139, %rd99;
	add.s32 	%r194, %r138, 4;
	setp.gt.s32 	%p69, %r194, %r187;
	setp.lt.f64 	%p70, %fd138, %fd139;
	selp.f64 	%fd140, %fd139, %fd138, %p70;
	selp.f64 	%fd141, %fd138, %fd140, %p69;
	mov.b64 	%rd100, %fd141;
	mov.b64 	{%r170, %r175}, %rd100;
	mov.b32 	%r176, 8;
	// begin inline asm
	shfl.sync.down.b32 %r169, %r170, %r176, %r187, %r188;
	// end inline asm
	// begin inline asm
	shfl.sync.down.b32 %r174, %r175, %r176, %r187, %r188;
	// end inline asm
	mov.b64 	%rd101, {%r169, %r174};
	mov.b64 	%fd142, %rd101;
	add.s32 	%r195, %r138, 8;
	setp.gt.s32 	%p71, %r195, %r187;
	setp.lt.f64 	%p72, %fd141, %fd142;
	selp.f64 	%fd143, %fd142, %fd141, %p72;
	selp.f64 	%fd144, %fd141, %fd143, %p71;
	mov.b64 	%rd102, %fd144;
	mov.b64 	{%r180, %r185}, %rd102;
	mov.b32 	%r186, 16;
	// begin inline asm
	shfl.sync.down.b32 %r179, %r180, %r186, %r187, %r188;
	// end inline asm
	// begin inline asm
	shfl.sync.down.b32 %r184, %r185, %r186, %r187, %r188;
	// end inline asm
	mov.b64 	%rd103, {%r179, %r184};
	mov.b64 	%fd145, %rd103;
	add.s32 	%r196, %r138, 16;
	setp.gt.s32 	%p73, %r196, %r187;
	setp.lt.f64 	%p74, %fd144, %fd145;
	selp.f64 	%fd146, %fd145, %fd144, %p74;
	selp.f64 	%fd380, %fd144, %fd146, %p73;
	setp.ne.s32 	%p75, %r138, 0;
	@%p75 bra 	$L__BB6_54;
	shr.u32 	%r197, %r35, 2;
	and.b32  	%r198, %r197, 248;
	mov.u32 	%r199, _ZZN3cub18CUB_300001_SM_10006detail6reduce28DeviceReduceSingleTileKernelINS2_10policy_hubIdjN4cuda3__47maximumIvEEE10Policy1000EPdSB_iS8_ddNS5_3std3__410__identityEEEvT0_T1_T2_T3_T4_T6_E12temp_storage;
	add.s32 	%r200, %r199, %r198;
	st.shared.f64 	[%r200+8], %fd380;
$L__BB6_54:
	bar.sync 	0;
	setp.ne.s32 	%p76, %r35, 0;
	@%p76 bra 	$L__BB6_72;
	setp.gt.s32 	%p77, %r68, 32;
	ld.shared.f64 	%fd147, [_ZZN3cub18CUB_300001_SM_10006detail6reduce28DeviceReduceSingleTileKernelINS2_10policy_hubIdjN4cuda3__47maximumIvEEE10Policy1000EPdSB_iS8_ddNS5_3std3__410__identityEEEvT0_T1_T2_T3_T4_T6_E12temp_storage+16];
	setp.lt.f64 	%p78, %fd380, %fd147;
	selp.f64 	%fd149, %fd147, %fd380, %p78;
	selp.f64 	%fd150, %fd149, %fd380, %p77;
	setp.gt.s32 	%p79, %r68, 64;
	ld.shared.f64 	%fd152, [_ZZN3cub18CUB_300001_SM_10006detail6reduce28DeviceReduceSingleTileKernelINS2_10policy_hubIdjN4cuda3__47maximumIvEEE10Policy1000EPdSB_iS8_ddNS5_3std3__410__identityEEEvT0_T1_T2_T3_T4_T6_E12temp_storage+24];
	setp.lt.f64 	%p80, %fd150, %fd152;
	selp.f64 	%fd154, %fd152, %fd150, %p80;
	selp.f64 	%fd155, %fd154, %fd150, %p79;
	setp.gt.s32 	%p81, %r68, 96;
	ld.shared.f64 	%fd157, [_ZZN3cub18CUB_300001_SM_10006detail6reduce28DeviceReduceSingleTileKernelINS2_10policy_hubIdjN4cuda3__47maximumIvEEE10Policy1000EPdSB_iS8_ddNS5_3std3__410__identityEEEvT0_T1_T2_T3_T4_T6_E12temp_storage+32];
	setp.lt.f64 	%p82, %fd155, %fd157;
	selp.f64 	%fd159, %fd157, %fd155, %p82;
	selp.f64 	%fd160, %fd159, %fd155, %p81;
	setp.gt.s32 	%p83, %r68, 128;
	ld.shared.f64 	%fd162, [_ZZN3cub18CUB_300001_SM_10006detail6reduce28DeviceReduceSingleTileKernelINS2_10policy_hubIdjN4cuda3__47maximumIvEEE10Policy1000EPdSB_iS8_ddNS5_3std3__410__identityEEEvT0_T1_T2_T3_T4_T6_E12temp_storage+40];
	setp.lt.f64 	%p84, %fd160, %fd162;
	selp.f64 	%fd164, %fd162, %fd160, %p84;
	selp.f64 	%fd165, %fd164, %fd160, %p83;
	setp.gt.s32 	%p85, %r68, 160;
	ld.shared.f64 	%fd167, [_ZZN3cub18CUB_300001_SM_10006detail6reduce28DeviceReduceSingleTileKernelINS2_10policy_hubIdjN4cuda3__47maximumIvEEE10Policy1000EPdSB_iS8_ddNS5_3std3__410__identityEEEvT0_T1_T2_T3_T4_T6_E12temp_storage+48];
	setp.lt.f64 	%p86, %fd165, %fd167;
	selp.f64 	%fd169, %fd167, %fd165, %p86;
	selp.f64 	%fd170, %fd169, %fd165, %p85;
	setp.gt.s32 	%p87, %r68, 192;
	ld.shared.f64 	%fd172, [_ZZN3cub18CUB_300001_SM_10006detail6reduce28DeviceReduceSingleTileKernelINS2_10policy_hubIdjN4cuda3__47maximumIvEEE10Policy1000EPdSB_iS8_ddNS5_3std3__410__identityEEEvT0_T1_T2_T3_T4_T6_E12temp_storage+56];
	setp.lt.f64 	%p88, %fd170, %fd172;
	selp.f64 	%fd174, %fd172, %fd170, %p88;
	selp.f64 	%fd175, %fd174, %fd170, %p87;
	setp.gt.s32 	%p89, %r68, 224;
	ld.shared.f64 	%fd177, [_ZZN3cub18CUB_300001_SM_10006detail6reduce28DeviceReduceSingleTileKernelINS2_10policy_hubIdjN4cuda3__47maximumIvEEE10Policy1000EPdSB_iS8_ddNS5_3std3__410__identityEEEvT0_T1_T2_T3_T4_T6_E12temp_storage+64];
	setp.lt.f64 	%p90, %fd175, %fd177;
	selp.f64 	%fd179, %fd177, %fd175, %p90;
	selp.f64 	%fd380, %fd179, %fd175, %p89;
	bra.uni 	$L__BB6_72;
$L__BB6_56:
	mov.u32 	%r47, %tid.x;
	mul.wide.u32 	%rd34, %r47, 8;
	add.s64 	%rd19, %rd15, %rd34;
	// begin inline asm
	ld.global.nc.u64 %rd18, [%rd19];
	// end inline asm
	mov.b64 	%fd59, %rd18;
	add.s64 	%rd21, %rd19, 2048;
	// begin inline asm
	ld.global.nc.u64 %rd20, [%rd21];
	// end inline asm
	mov.b64 	%fd60, %rd20;
	add.s64 	%rd23, %rd19, 4096;
	// begin inline asm
	ld.global.nc.u64 %rd22, [%rd23];
	// end inline asm
	mov.b64 	%fd61, %rd22;
	add.s64 	%rd25, %rd19, 6144;
	// begin inline asm
	ld.global.nc.u64 %rd24, [%rd25];
	// end inline asm
	mov.b64 	%fd62, %rd24;
	add.s64 	%rd27, %rd19, 8192;
	// begin inline asm
	ld.global.nc.u64 %rd26, [%rd27];
	// end inline asm
	mov.b64 	%fd63, %rd26;
	add.s64 	%rd29, %rd19, 10240;
	// begin inline asm
	ld.global.nc.u64 %rd28, [%rd29];
	// end inline asm
	mov.b64 	%fd64, %rd28;
	add.s64 	%rd31, %rd19, 12288;
	// begin inline asm
	ld.global.nc.u64 %rd30, [%rd31];
	// end inline asm
	mov.b64 	%fd65, %rd30;
	add.s64 	%rd33, %rd19, 14336;
	// begin inline asm
	ld.global.nc.u64 %rd32, [%rd33];
	// end inline asm
	mov.b64 	%fd66, %rd32;
	setp.lt.f64 	%p4, %fd59, %fd60;
	selp.f64 	%fd67, %fd60, %fd59, %p4;
	setp.lt.f64 	%p5, %fd67, %fd61;
	selp.f64 	%fd68, %fd61, %fd67, %p5;
	setp.lt.f64 	%p6, %fd68, %fd62;
	selp.f64 	%fd69, %fd62, %fd68, %p6;
	setp.lt.f64 	%p7, %fd69, %fd63;
	selp.f64 	%fd70, %fd63, %fd69, %p7;
	setp.lt.f64 	%p8, %fd70, %fd64;
	selp.f64 	%fd71, %fd64, %fd70, %p8;
	setp.lt.f64 	%p9, %fd71, %fd65;
	selp.f64 	%fd72, %fd65, %fd71, %p9;
	setp.lt.f64 	%p10, %fd72, %fd66;
	selp.f64 	%fd379, %fd66, %fd72, %p10;
	setp.lt.u32 	%p11, %r68, 4096;
	mov.b32 	%r465, 2048;
	@%p11 bra 	$L__BB6_60;
	add.s32 	%r48, %r68, -2048;
	mov.b32 	%r465, 2048;
$L__BB6_58:
	mul.wide.s32 	%rd51, %r465, 8;
	add.s64 	%rd36, %rd19, %rd51;
	// begin inline asm
	ld.global.nc.u64 %rd35, [%rd36];
	// end inline asm
	mov.b64 	%fd73, %rd35;
	add.s64 	%rd38, %rd36, 2048;
	// begin inline asm
	ld.global.nc.u64 %rd37, [%rd38];
	// end inline asm
	mov.b64 	%fd74, %rd37;
	add.s64 	%rd40, %rd36, 4096;
	// begin inline asm
	ld.global.nc.u64 %rd39, [%rd40];
	// end inline asm
	mov.b64 	%fd75, %rd39;
	add.s64 	%rd42, %rd36, 6144;
	// begin inline asm
	ld.global.nc.u64 %rd41, [%rd42];
	// end inline asm
	mov.b64 	%fd76, %rd41;
	add.s64 	%rd44, %rd36, 8192;
	// begin inline asm
	ld.global.nc.u64 %rd43, [%rd44];
	// end inline asm
	mov.b64 	%fd77, %rd43;
	add.s64 	%rd46, %rd36, 10240;
	// begin inline asm
	ld.global.nc.u64 %rd45, [%rd46];
	// end inline asm
	mov.b64 	%fd78, %rd45;
	add.s64 	%rd48, %rd36, 12288;
	// begin inline asm
	ld.global.nc.u64 %rd47, [%rd48];
	// end inline asm
	mov.b64 	%fd79, %rd47;
	add.s64 	%rd50, %rd36, 14336;
	// begin inline asm
	ld.global.nc.u64 %rd49, [%rd50];
	// end inline asm
	mov.b64 	%fd80, %rd49;
	setp.lt.f64 	%p12, %fd379, %fd73;
	selp.f64 	%fd81, %fd73, %fd379, %p12;
	setp.lt.f64 	%p13, %fd81, %fd74;
	selp.f64 	%fd82, %fd74, %fd81, %p13;
	setp.lt.f64 	%p14, %fd82, %fd75;
	selp.f64 	%fd83, %fd75, %fd82, %p14;
	setp.lt.f64 	%p15, %fd83, %fd76;
	selp.f64 	%fd84, %fd76, %fd83, %p15;
	setp.lt.f64 	%p16, %fd84, %fd77;
	selp.f64 	%fd85, %fd77, %fd84, %p16;
	setp.lt.f64 	%p17, %fd85, %fd78;
	selp.f64 	%fd86, %fd78, %fd85, %p17;
	setp.lt.f64 	%p18, %fd86, %fd79;
	selp.f64 	%fd87, %fd79, %fd86, %p18;
	setp.lt.f64 	%p19, %fd87, %fd80;
	selp.f64 	%fd379, %fd80, %fd87, %p19;
	sub.s32 	%r71, %r68, %r465;
	setp.lt.s32 	%p20, %r71, 2048;
	@%p20 bra 	$L__BB6_68;
	add.s32 	%r465, %r465, 2048;
	setp.le.s32 	%p21, %r465, %r48;
	@%p21 bra 	$L__BB6_58;
$L__BB6_60:
	setp.le.s32 	%p22, %r68, %r465;
	@%p22 bra 	$L__BB6_68;
	sub.s32 	%r52, %r68, %r465;
	setp.ge.s32 	%p23, %r47, %r52;
	@%p23 bra 	$L__BB6_68;
	not.b32 	%r72, %r47;
	add.s32 	%r73, %r68, %r72;
	sub.s32 	%r53, %r73, %r465;
	and.b32  	%r74, %r53, 768;
	setp.eq.s32 	%p24, %r74, 768;
	mov.u32 	%r469, %r47;
	@%p24 bra 	$L__BB6_65;
	add.s32 	%r467, %r47, %r465;
	shr.u32 	%r75, %r53, 8;
	add.s32 	%r76, %r75, 1;
	and.b32  	%r77, %r76, 3;
	neg.s32 	%r466, %r77;
	mov.u32 	%r469, %r47;
$L__BB6_64:
	.pragma "nounroll";
	mul.wide.u32 	%rd54, %r467, 8;
	add.s64 	%rd53, %rd15, %rd54;
	// begin inline asm
	ld.global.nc.u64 %rd52, [%rd53];
	// end inline asm
	mov.b64 	%fd89, %rd52;
	setp.lt.f64 	%p25, %fd379, %fd89;
	selp.f64 	%fd379, %fd89, %fd379, %p25;
	add.s32 	%r469, %r469, 256;
	add.s32 	%r467, %r467, 256;
	add.s32 	%r466, %r466, 1;
	setp.ne.s32 	%p26, %r466, 0;
	@%p26 bra 	$L__BB6_64;
$L__BB6_65:
	setp.lt.u32 	%p27, %r53, 768;
	@%p27 bra 	$L__BB6_68;
	cvt.u64.u32 	%rd55, %r469;
	cvt.u64.u32 	%rd56, %r465;
	add.s64 	%rd57, %rd55, %rd56;
	shl.b64 	%rd58, %rd57, 3;
	add.s64 	%rd59, %rd58, %rd15;
	add.s64 	%rd205, %rd59, 4096;
	add.s32 	%r470, %r469, %r465;
$L__BB6_67:
	mul.wide.u32 	%rd68, %r470, 8;
	add.s64 	%rd61, %rd15, %rd68;
	// begin inline asm
	ld.global.nc.u64 %rd60, [%rd61];
	// end inline asm
	mov.b64 	%fd90, %rd60;
	setp.lt.f64 	%p28, %fd379, %fd90;
	selp.f64 	%fd91, %fd90, %fd379, %p28;
	add.s64 	%rd63, %rd205, -2048;
	// begin inline asm
	ld.global.nc.u64 %rd62, [%rd63];
	// end inline asm
	mov.b64 	%fd92, %rd62;
	setp.lt.f64 	%p29, %fd91, %fd92;
	selp.f64 	%fd93, %fd92, %fd91, %p29;
	// begin inline asm
	ld.global.nc.u64 %rd64, [%rd205];
	// end inline asm
	mov.b64 	%fd94, %rd64;
	setp.lt.f64 	%p30, %fd93, %fd94;
	selp.f64 	%fd95, %fd94, %fd93, %p30;
	add.s64 	%rd67, %rd205, 2048;
	// begin inline asm
	ld.global.nc.u64 %rd66, [%rd67];
	// end inline asm
	mov.b64 	%fd96, %rd66;
	setp.lt.f64 	%p31, %fd95, %fd96;
	selp.f64 	%fd379, %fd96, %fd95, %p31;
	add.s32 	%r469, %r469, 1024;
	add.s64 	%rd205, %rd205, 8192;
	add.s32 	%r470, %r470, 1024;
	setp.lt.s32 	%p32, %r469, %r52;
	@%p32 bra 	$L__BB6_67;
$L__BB6_68:
	// begin inline asm
	mov.u32 %r78, %laneid;
	// end inline asm
	mov.b64 	%rd69, %fd379;
	mov.b64 	{%r80, %r85}, %rd69;
	mov.b32 	%r86, 1;
	mov.b32 	%r127, 31;
	mov.b32 	%r128, -1;
	// begin inline asm
	shfl.sync.down.b32 %r79, %r80, %r86, %r127, %r128;
	// end inline asm
	// begin inline asm
	shfl.sync.down.b32 %r84, %r85, %r86, %r127, %r128;
	// end inline asm
	mov.b64 	%rd70, {%r79, %r84};
	mov.b64 	%fd97, %rd70;
	setp.gt.s32 	%p33, %r78, 30;
	setp.lt.f64 	%p34, %fd379, %fd97;
	selp.f64 	%fd98, %fd97, %fd379, %p34;
	selp.f64 	%fd99, %fd379, %fd98, %p33;
	mov.b64 	%rd71, %fd99;
	mov.b64 	{%r90, %r95}, %rd71;
	mov.b32 	%r96, 2;
	// begin inline asm
	shfl.sync.down.b32 %r89, %r90, %r96, %r127, %r128;
	// end inline asm
	// begin inline asm
	shfl.sync.down.b32 %r94, %r95, %r96, %r127, %r128;
	// end inline asm
	mov.b64 	%rd72, {%r89, %r94};
	mov.b64 	%fd100, %rd72;
	setp.gt.s32 	%p35, %r78, 29;
	setp.lt.f64 	%p36, %fd99, %fd100;
	selp.f64 	%fd101, %fd100, %fd99, %p36;
	selp.f64 	%fd102, %fd99, %fd101, %p35;
	mov.b64 	%rd73, %fd102;
	mov.b64 	{%r100, %r105}, %rd73;
	mov.b32 	%r106, 4;
	// begin inline asm
	shfl.sync.down.b32 %r99, %r100, %r106, %r127, %r128;
	// end inline asm
	// begin inline asm
	shfl.sync.down.b32 %r104, %r105, %r106, %r127, %r128;
	// end inline asm
	mov.b64 	%rd74, {%r99, %r104};
	mov.b64 	%fd103, %rd74;
	setp.gt.s32 	%p37, %r78, 27;
	setp.lt.f64 	%p38, %fd102, %fd103;
	selp.f64 	%fd104, %fd103, %fd102, %p38;
	selp.f64 	%fd105, %fd102, %fd104, %p37;
	mov.b64 	%rd75, %fd105;
	mov.b64 	{%r110, %r115}, %rd75;
	mov.b32 	%r116, 8;
	// begin inline asm
	shfl.sync.down.b32 %r109, %r110, %r116, %r127, %r128;
	// end inline asm
	// begin inline asm
	shfl.sync.down.b32 %r114, %r115, %r116, %r127, %r128;
	// end inline asm
	mov.b64 	%rd76, {%r109, %r114};
	mov.b64 	%fd106, %rd76;
	setp.gt.s32 	%p39, %r78, 23;
	setp.lt.f64 	%p40, %fd105, %fd106;
	selp.f64 	%fd107, %fd106, %fd105, %p40;
	selp.f64 	%fd108, %fd105, %fd107, %p39;
	mov.b64 	%rd77, %fd108;
	mov.b64 	{%r120, %r125}, %rd77;
	mov.b32 	%r126, 16;
	// begin inline asm
	shfl.sync.down.b32 %r119, %r120, %r126, %r127, %r128;
	// end inline asm
	// begin inline asm
	shfl.sync.down.b32 %r124, %r125, %r126, %r127, %r128;
	// end inline asm
	mov.b64 	%rd78, {%r119, %r124};
	mov.b64 	%fd109, %rd78;
	setp.gt.s32 	%p41, %r78, 15;
	setp.lt.f64 	%p42, %fd108, %fd109;
	selp.f64 	%fd54, %fd109, %fd108, %p42;
	selp.f64 	%fd380, %fd108, %fd54, %p41;
	setp.ne.s32 	%p43, %r78, 0;
	@%p43 bra 	$L__BB6_70;
	shr.u32 	%r129, %r47, 2;
	and.b32  	%r130, %r129, 248;
	mov.u32 	%r131, _ZZN3cub18CUB_300001_SM_10006detail6reduce28DeviceReduceSingleTileKernelINS2_10policy_hubIdjN4cuda3__47maximumIvEEE10Policy1000EPdSB_iS8_ddNS5_3std3__410__identityEEEvT0_T1_T2_T3_T4_T6_E12temp_storage;
	add.s32 	%r132, %r131, %r130;
	st.shared.f64 	[%r132+8], %fd54;
$L__BB6_70:
	bar.sync 	0;
	setp.ne.s32 	%p44, %r47, 0;
	@%p44 bra 	$L__BB6_72;
	ld.shared.f64 	%fd110, [_ZZN3cub18CUB_300001_SM_10006detail6reduce28DeviceReduceSingleTileKernelINS2_10policy_hubIdjN4cuda3__47maximumIvEEE10Policy1000EPdSB_iS8_ddNS5_3std3__410__identityEEEvT0_T1_T2_T3_T4_T6_E12temp_storage+16];
	setp.lt.f64 	%p45, %fd380, %fd110;
	selp.f64 	%fd111, %fd110, %fd380, %p45;
	ld.shared.f64 	%fd112, [_ZZN3cub18CUB_300001_SM_10006detail6reduce28DeviceReduceSingleTileKernelINS2_10policy_hubIdjN4cuda3__47maximumIvEEE10Policy1000EPdSB_iS8_ddNS5_3std3__410__identityEEEvT0_T1_T2_T3_T4_T6_E12temp_storage+24];
	setp.lt.f64 	%p46, %fd111, %fd112;
	selp.f64 	%fd113, %fd112, %fd111, %p46;
	ld.shared.f64 	%fd114, [_ZZN3cub18CUB_300001_SM_10006detail6reduce28DeviceReduceSingleTileKernelINS2_10policy_hubIdjN4cuda3__47maximumIvEEE10Policy1000EPdSB_iS8_ddNS5_3std3__410__identityEEEvT0_T1_T2_T3_T4_T6_E12temp_storage+32];
	setp.lt.f64 	%p47, %fd113, %fd114;
	selp.f64 	%fd115, %fd114, %fd113, %p47;
	ld.shared.f64 	%fd116, [_ZZN3cub18CUB_300001_SM_10006detail6reduce28DeviceReduceSingleTileKernelINS2_10policy_hubIdjN4cuda3__47maximumIvEEE10Policy1000EPdSB_iS8_ddNS5_3std3__410__identityEEEvT0_T1_T2_T3_T4_T6_E12temp_storage+40];
	setp.lt.f64 	%p48, %fd115, %fd116;
	selp.f64 	%fd117, %fd116, %fd115, %p48;
	ld.shared.f64 	%fd118, [_ZZN3cub18CUB_300001_SM_10006detail6reduce28DeviceReduceSingleTileKernelINS2_10policy_hubIdjN4cuda3__47maximumIvEEE10Policy1000EPdSB_iS8_ddNS5_3std3__410__identityEEEvT0_T1_T2_T3_T4_T6_E12temp_storage+48];
	setp.lt.f64 	%p49, %fd117, %fd118;
	selp.f64 	%fd119, %fd118, %fd117, %p49;
	ld.shared.f64 	%fd120, [_ZZN3cub18CUB_300001_SM_10006detail6reduce28DeviceReduceSingleTileKernelINS2_10policy_hubIdjN4cuda3__47maximumIvEEE10Policy1000EPdSB_iS8_ddNS5_3std3__410__identityEEEvT0_T1_T2_T3_T4_T6_E12temp_storage+56];
	setp.lt.f64 	%p50, %fd119, %fd120;
	selp.f64 	%fd121, %fd120, %fd119, %p50;
	ld.shared.f64 	%fd122, [_ZZN3cub18CUB_300001_SM_10006detail6reduce28DeviceReduceSingleTileKernelINS2_10policy_hubIdjN4cuda3__47maximumIvEEE10Policy1000EPdSB_iS8_ddNS5_3std3__410__identityEEEvT0_T1_T2_T3_T4_T6_E12temp_storage+64];
	setp.lt.f64 	%p51, %fd121, %fd122;
	selp.f64 	%fd380, %fd122, %fd121, %p51;
$L__BB6_72:
	mov.u32 	%r444, %tid.x;
	setp.ne.s32 	%p217, %r444, 0;
	@%p217 bra 	$L__BB6_74;
	setp.lt.f64 	%p218, %fd58, %fd380;
	selp.f64 	%fd353, %fd380, %fd58, %p218;
	st.global.f64 	[%rd1], %fd353;
$L__BB6_74:
	ret;

}


// ===== COMPILED SASS (sm_100) =====

	.target	sm_100

	.elftype	@"ET_EXEC"


//--------------------- .note.nv.tkinfo           --------------------------
	.section	.note.nv.tkinfo,"",@"SHT_NOTE"
	.sectionflags	@"SHF_NOTE_NV_TKINFO"
	.tkinfo
        /*0018*/ 	.word	0x00000002
        /*0030*/ 	.string	""
        /*0030*/ 	.string	"ptxas"
        /*0030*/ 	.string	"Cuda compilation tools, release 13.0, V13.0.88"
        /*0030*/ 	.string	"Build cuda_13.0.r13.0/compiler.36424714_0"
        /*0030*/ 	.string	"-arch sm_100 -m 64 "



//--------------------- .note.nv.cuinfo           --------------------------
	.section	.note.nv.cuinfo,"",@"SHT_NOTE"
	.sectionflags	@"SHF_NOTE_NV_CUINFO"
        /*0018*/ 	.short	0x0002
        /*001a*/ 	.short	0x0064
        /*001c*/ 	.short	0x0082
	.zero		2


//--------------------- .nv.info                  --------------------------
	.section	.nv.info,"",@"SHT_CUDA_INFO"
	.align	4


	//----- nvinfo : EIATTR_REGCOUNT
	.align		4
        /*0000*/ 	.byte	0x04, 0x2f
        /*0002*/ 	.short	(.L_42 - .L_41)
	.align		4
.L_41:
        /*0004*/ 	.word	index@(_Z6updatePdS_i)
        /*0008*/ 	.word	0x0000000e


	//----- nvinfo : EIATTR_FRAME_SIZE
	.align		4
.L_42:
        /*000c*/ 	.byte	0x04, 0x11
        /*000e*/ 	.short	(.L_44 - .L_43)
	.align		4
.L_43:
        /*0010*/ 	.word	index@(_Z6updatePdS_i)
        /*0014*/ 	.word	0x00000000


	//----- nvinfo : EIATTR_REGCOUNT
	.align		4
.L_44:
        /*0018*/ 	.byte	0x04, 0x2f
        /*001a*/ 	.short	(.L_46 - .L_45)
	.align		4
.L_45:
        /*001c*/ 	.word	index@(_Z9substractPdS_S_i)
        /*0020*/ 	.word	0x0000000e


	//----- nvinfo : EIATTR_FRAME_SIZE
	.align		4
.L_46:
        /*0024*/ 	.byte	0x04, 0x11
        /*0026*/ 	.short	(.L_48 - .L_47)
	.align		4
.L_47:
        /*0028*/ 	.word	index@(_Z9substractPdS_S_i)
        /*002c*/ 	.word	0x00000000


	//----- nvinfo : EIATTR_REGCOUNT
	.align		4
.L_48:
        /*0030*/ 	.byte	0x04, 0x2f
        /*0032*/ 	.short	(.L_50 - .L_49)
	.align		4
.L_49:
        /*0034*/ 	.word	index@(_Z4fillPdS_i)
        /*0038*/ 	.word	0x0000001c


	//----- nvinfo : EIATTR_FRAME_SIZE
	.align		4
.L_50:
        /*003c*/ 	.byte	0x04, 0x11
        /*003e*/ 	.short	(.L_52 - .L_51)
	.align		4
.L_51:
        /*0040*/ 	.word	index@(_Z4fillPdS_i)
        /*0044*/ 	.word	0x00000000


	//----- nvinfo : EIATTR_REGCOUNT
	.align		4
.L_52:
        /*0048*/ 	.byte	0x04, 0x2f
        /*004a*/ 	.short	(.L_54 - .L_53)
	.align		4
.L_53:
        /*004c*/ 	.word	index@(_ZN3cub18CUB_300001_SM_10006detail11EmptyKernelIvEEvv)
        /*0050*/ 	.word	0x00000004


	//----- nvinfo : EIATTR_FRAME_SIZE
	.align		4
.L_54:
        /*0054*/ 	.byte	0x04, 0x11
        /*0056*/ 	.short	(.L_56 - .L_55)
	.align		4
.L_55:
        /*0058*/ 	.word	index@(_ZN3cub18CUB_300001_SM_10006detail11EmptyKernelIvEEvv)
        /*005c*/ 	.word	0x00000000


	//----- nvinfo : EIATTR_REGCOUNT
	.align		4
.L_56:
        /*0060*/ 	.byte	0x04, 0x2f
        /*0062*/ 	.short	(.L_58 - .L_57)
	.align		4
.L_57:
        /*0064*/ 	.word	index@(_ZN3cub18CUB_300001_SM_10006detail6reduce28DeviceReduceSingleTileKernelINS2_10policy_hubIdjN4cuda3__47maximumIvEEE10Policy1000EPdSB_jS8_ddNS5_3std3__410__identityEEEvT0_T1_T2_T3_T4_T6_)
        /*0068*/ 	.word	0x0000002c


	//----- nvinfo : EIATTR_FRAME_SIZE
	.align		4
.L_58:
        /*006c*/ 	.byte	0x04, 0x11
        /*006e*/ 	.short	(.L_60 - .L_59)
	.align		4
.L_59:
        /*0070*/ 	.word	index@(_ZN3cub18CUB_300001_SM_10006detail6reduce28DeviceReduceSingleTileKernelINS2_10policy_hubIdjN4cuda3__47maximumIvEEE10Policy1000EPdSB_jS8_ddNS5_3std3__410__identityEEEvT0_T1_T2_T3_T4_T6_)
        /*0074*/ 	.word	0x00000000


	//----- nvinfo : EIATTR_REGCOUNT
	.align		4
.L_60:
        /*0078*/ 	.byte	0x04, 0x2f
        /*007a*/ 	.short	(.L_62 - .L_61)
	.align		4
.L_61:
        /*007c*/ 	.word	index@(_ZN3cub18CUB_300001_SM_10006detail6reduce18DeviceReduceKernelINS2_10policy_hubIdjN4cuda3__47maximumIvEEE10Policy1000EPdjS8_dNS5_3std3__410__identityEEEvT0_PT3_T1_NS0_13GridEvenShareISI_EET2_T4_)
        /*0080*/ 	.word	0x0000001c


	//----- nvinfo : EIATTR_FRAME_SIZE
	.align		4
.L_62:
        /*0084*/ 	.byte	0x04, 0x11
        /*0086*/ 	.short	(.L_64 - .L_63)
	.align		4
.L_63:
        /*0088*/ 	.word	index@(_ZN3cub18CUB_300001_SM_10006detail6reduce18DeviceReduceKernelINS2_10policy_hubIdjN4cuda3__47maximumIvEEE10Policy1000EPdjS8_dNS5_3std3__410__identityEEEvT0_PT3_T1_NS0_13GridEvenShareISI_EET2_T4_)
        /*008c*/ 	.word	0x00000000


	//----- nvinfo : EIATTR_REGCOUNT
	.align		4
.L_64:
        /*0090*/ 	.byte	0x04, 0x2f
        /*0092*/ 	.short	(.L_66 - .L_65)
	.align		4
.L_65:
        /*0094*/ 	.word	index@(_ZN3cub18CUB_300001_SM_10006detail6reduce28DeviceReduceSingleTileKernelINS2_10policy_hubIdjN4cuda3__47maximumIvEEE10Policy1000EPdSB_iS8_ddNS5_3std3__410__identityEEEvT0_T1_T2_T3_T4_T6_)
        /*0098*/ 	.word	0x00000030


	//----- nvinfo : EIATTR_FRAME_SIZE
	.align		4
.L_66:
        /*009c*/ 	.byte	0x04, 0x11
        /*009e*/ 	.short	(.L_68 - .L_67)
	.align		4
.L_67:
        /*00a0*/ 	.word	index@(_ZN3cub18CUB_300001_SM_10006detail6reduce28DeviceReduceSingleTileKernelINS2_10policy_hubIdjN4cuda3__47maximumIvEEE10Policy1000EPdSB_iS8_ddNS5_3std3__410__identityEEEvT0_T1_T2_T3_T4_T6_)
        /*00a4*/ 	.word	0x00000000


	//----- nvinfo : EIATTR_MIN_STACK_SIZE
	.align		4
.L_68:
        /*00a8*/ 	.byte	0x04, 0x12
        /*00aa*/ 	.short	(.L_70 - .L_69)
	.align		4
.L_69:
        /*00ac*/ 	.word	index@(_ZN3cub18CUB_300001_SM_10006detail6reduce28DeviceReduceSingleTileKernelINS2_10policy_hubIdjN4cuda3__47maximumIvEEE10Policy1000EPdSB_iS8_ddNS5_3std3__410__identityEEEvT0_T1_T2_T3_T4_T6_)
        /*00b0*/ 	.word	0x00000000


	//----- nvinfo : EIATTR_MIN_STACK_SIZE
	.align		4
.L_70:
        /*00b4*/ 	.byte	0x04, 0x12
        /*00b6*/ 	.short	(.L_72 - .L_71)
	.align		4
.L_71:
        /*00b8*/ 	.word	index@(_ZN3cub18CUB_300001_SM_10006detail6reduce18DeviceReduceKernelINS2_10policy_hubIdjN4cuda3__47maximumIvEEE10Policy1000EPdjS8_dNS5_3std3__410__identityEEEvT0_PT3_T1_NS0_13GridEvenShareISI_EET2_T4_)
        /*00bc*/ 	.word	0x00000000


	//----- nvinfo : EIATTR_MIN_STACK_SIZE
	.align		4
.L_72:
        /*00c0*/ 	.byte	0x04, 0x12
        /*00c2*/ 	.short	(.L_74 - .L_73)
	.align		4
.L_73:
        /*00c4*/ 	.word	index@(_ZN3cub18CUB_300001_SM_10006detail6reduce28DeviceReduceSingleTileKernelINS2_10policy_hubIdjN4cuda3__47maximumIvEEE10Policy1000EPdSB_jS8_ddNS5_3std3__410__identityEEEvT0_T1_T2_T3_T4_T6_)
        /*00c8*/ 	.word	0x00000000


	//----- nvinfo : EIATTR_MIN_STACK_SIZE
	.align		4
.L_74:
        /*00cc*/ 	.byte	0x04, 0x12
        /*00ce*/ 	.short	(.L_76 - .L_75)
	.align		4
.L_75:
        /*00d0*/ 	.word	index@(_ZN3cub18CUB_300001_SM_10006detail11EmptyKernelIvEEvv)
        /*00d4*/ 	.word	0x00000000


	//----- nvinfo : EIATTR_MIN_STACK_SIZE
	.align		4
.L_76:
        /*00d8*/ 	.byte	0x04, 0x12
        /*00da*/ 	.short	(.L_78 - .L_77)
	.align		4
.L_77:
        /*00dc*/ 	.word	index@(_Z4fillPdS_i)
        /*00e0*/ 	.word	0x00000000


	//----- nvinfo : EIATTR_MIN_STACK_SIZE
	.align		4
.L_78:
        /*00e4*/ 	.byte	0x04, 0x12
        /*00e6*/ 	.short	(.L_80 - .L_79)
	.align		4
.L_79:
        /*00e8*/ 	.word	index@(_Z9substractPdS_S_i)
        /*00ec*/ 	.word	0x00000000


	//----- nvinfo : EIATTR_MIN_STACK_SIZE
	.align		4
.L_80:
        /*00f0*/ 	.byte	0x04, 0x12
        /*00f2*/ 	.short	(.L_82 - .L_81)
	.align		4
.L_81:
        /*00f4*/ 	.word	index@(_Z6updatePdS_i)
        /*00f8*/ 	.word	0x00000000
.L_82:


//--------------------- .nv.compat                --------------------------
	.section	.nv.compat,"",@"SHT_CUDA_COMPAT_INFO"
	.align	4
        /*0000*/ 	.byte	0x02, 0x09, 0x00, 0x00, 0x02, 0x02, 0x01, 0x00, 0x02, 0x05, 0x05, 0x00, 0x03, 0x07, 0x01, 0x01
        /*0010*/ 	.byte	0x02, 0x03, 0x00, 0x00, 0x02, 0x06, 0x01, 0x00, 0x04, 0x0b, 0x08, 0x00, 0x01, 0x00, 0x00, 0x00
        /*0020*/ 	.byte	0x00, 0x00, 0x00, 0x00


//--------------------- .nv.info._ZN3cub18CUB_300001_SM_10006detail6reduce28DeviceReduceSingleTileKernelINS2_10policy_hubIdjN4cuda3__47maximumIvEEE10Policy1000EPdSB_iS8_ddNS5_3std3__410__identityEEEvT0_T1_T2_T3_T4_T6_ --------------------------
	.section	.nv.info._ZN3cub18CUB_300001_SM_10006detail6reduce28DeviceReduceSingleTileKernelINS2_10policy_hubIdjN4cuda3__47maximumIvEEE10Policy1000EPdSB_iS8_ddNS5_3std3__410__identityEEEvT0_T1_T2_T3_T4_T6_,"",@"SHT_CUDA_INFO"
	.sectionflags	@""
	.align	4


	//----- nvinfo : EIATTR_CUDA_API_VERSION
	.align		4
        /*0000*/ 	.byte	0x04, 0x37
        /*0002*/ 	.short	(.L_84 - .L_83)
.L_83:
        /*0004*/ 	.word	0x00000082


	//----- nvinfo : EIATTR_KPARAM_INFO
	.align		4
.L_84:
        /*0008*/ 	.byte	0x04, 0x17
        /*000a*/ 	.short	(.L_86 - .L_85)
.L_85:
        /*000c*/ 	.word	0x00000000
        /*0010*/ 	.short	0x0005
        /*0012*/ 	.short	0x0020
        /*0014*/ 	.byte	0x00, 0xf0, 0x05, 0x00


	//----- nvinfo : EIATTR_KPARAM_INFO
	.align		4
.L_86:
        /*0018*/ 	.byte	0x04, 0x17
        /*001a*/ 	.short	(.L_88 - .L_87)
.L_87:
        /*001c*/ 	.word	0x00000000
        /*0020*/ 	.short	0x0004
        /*0022*/ 	.short	0x0018
        /*0024*/ 	.byte	0x00, 0xf0, 0x21, 0x00


	//----- nvinfo : EIATTR_KPARAM_INFO
	.align		4
.L_88:
        /*0028*/ 	.byte	0x04, 0x17
        /*002a*/ 	.short	(.L_90 - .L_89)
.L_89:
        /*002c*/ 	.word	0x00000000
        /*0030*/ 	.short	0x0003
        /*0032*/ 	.short	0x0014
        /*0034*/ 	.byte	0x00, 0xf0, 0x05, 0x00


	//----- nvinfo : EIATTR_KPARAM_INFO
	.align		4
.L_90:
        /*0038*/ 	.byte	0x04, 0x17
        /*003a*/ 	.short	(.L_92 - .L_91)
.L_91:
        /*003c*/ 	.word	0x00000000
        /*0040*/ 	.short	0x0002
        /*0042*/ 	.short	0x0010
        /*0044*/ 	.byte	0x00, 0xf0, 0x11, 0x00


	//----- nvinfo : EIATTR_KPARAM_INFO
	.align		4
.L_92:
        /*0048*/ 	.byte	0x04, 0x17
        /*004a*/ 	.short	(.L_94 - .L_93)
.L_93:
        /*004c*/ 	.word	0x00000000
        /*0050*/ 	.short	0x0001
        /*0052*/ 	.short	0x0008
        /*0054*/ 	.byte	0x00, 0xf5, 0x21, 0x00


	//----- nvinfo : EIATTR_KPARAM_INFO
	.align		4
.L_94:
        /*0058*/ 	.byte	0x04, 0x17
        /*005a*/ 	.short	(.L_96 - .L_95)
.L_95:
        /*005c*/ 	.word	0x00000000
        /*0060*/ 	.short	0x0000
        /*0062*/ 	.short	0x0000
        /*0064*/ 	.byte	0x00, 0xf5, 0x21, 0x00


	//----- nvinfo : EIATTR_SPARSE_MMA_MASK
	.align		4
.L_96:
        /*0068*/ 	.byte	0x03, 0x50
        /*006a*/ 	.short	0x0000


	//----- nvinfo : EIATTR_MAXREG_COUNT
	.align		4
        /*006c*/ 	.byte	0x03, 0x1b
        /*006e*/ 	.short	0x00ff


	//----- nvinfo : EIATTR_NUM_BARRIERS
	.align		4
        /*0070*/ 	.byte	0x02, 0x4c
        /*0072*/ 	.byte	0x01
	.zero		1


	//----- nvinfo : EIATTR_MERCURY_ISA_VERSION
	.align		4
        /*0074*/ 	.byte	0x03, 0x5f
        /*0076*/ 	.short	0x0101


	//----- nvinfo : EIATTR_COOP_GROUP_MASK_REGIDS
	.align		4
        /*0078*/ 	.byte	0x04, 0x29
        /*007a*/ 	.short	(.L_98 - .L_97)


	//   ....[0]....
.L_97:
        /*007c*/ 	.word	0xffffffff


	//   ....[1]....
        /*0080*/ 	.word	0xffffffff


	//   ....[2]....
        /*0084*/ 	.word	0xffffffff


	//   ....[3]....
        /*0088*/ 	.word	0xffffffff


	//   ....[4]....
        /*008c*/ 	.word	0xffffffff


	//   ....[5]....
        /*0090*/ 	.word	0xffffffff


	//   ....[6]....
        /*0094*/ 	.word	0xffffffff


	//   ....[7]....
        /*0098*/ 	.word	0xffffffff


	//   ....[8]....
        /*009c*/ 	.word	0xffffffff


	//   ....[9]....
        /*00a0*/ 	.word	0xffffffff


	//   ....[10]....
        /*00a4*/ 	.word	0xffffffff


	//   ....[11]....
        /*00a8*/ 	.word	0xffffffff


	//   ....[12]....
        /*00ac*/ 	.word	0xffffffff


	//   ....[13]....
        /*00b0*/ 	.word	0xffffffff


	//   ....[14]....
        /*00b4*/ 	.word	0xffffffff


	//   ....[15]....
        /*00b8*/ 	.word	0xffffffff


	//   ....[16]....
        /*00bc*/ 	.word	0xffffffff


	//   ....[17]....
        /*00c0*/ 	.word	0xffffffff


	//   ....[18]....
        /*00c4*/ 	.word	0xffffffff


	//   ....[19]....
        /*00c8*/ 	.word	0xffffffff


	//   ....[20]....
        /*00cc*/ 	.word	0xffffffff


	//   ....[21]....
        /*00d0*/ 	.word	0xffffffff


	//   ....[22]....
        /*00d4*/ 	.word	0xffffffff


	//   ....[23]....
        /*00d8*/ 	.word	0xffffffff


	//   ....[24]....
        /*00dc*/ 	.word	0xffffffff


	//   ....[25]....
        /*00e0*/ 	.word	0xffffffff


	//   ....[26]....
        /*00e4*/ 	.word	0xffffffff


	//   ....[27]....
        /*00e8*/ 	.word	0xffffffff


	//   ....[28]....
        /*00ec*/ 	.word	0xffffffff


	//   ....[29]....
        /*00f0*/ 	.word	0xffffffff


	//   ....[30]....
        /*00f4*/ 	.word	0xffffffff


	//   ....[31]....
        /*00f8*/ 	.word	0xffffffff


	//   ....[32]....
        /*00fc*/ 	.word	0xffffffff


	//   ....[33]....
        /*0100*/ 	.word	0xffffffff


	//   ....[34]....
        /*0104*/ 	.word	0xffffffff


	//   ....[35]....
        /*0108*/ 	.word	0xffffffff


	//   ....[36]....
        /*010c*/ 	.word	0xffffffff


	//   ....[37]....
        /*0110*/ 	.word	0xffffffff


	//   ....[38]....
        /*0114*/ 	.word	0xffffffff


	//   ....[39]....
        /*0118*/ 	.word	0xffffffff


	//   ....[40]....
        /*011c*/ 	.word	0xffffffff


	//   ....[41]....
        /*0120*/ 	.word	0xffffffff


	//   ....[42]....
        /*0124*/ 	.word	0xffffffff


	//   ....[43]....
        /*0128*/ 	.word	0xffffffff


	//   ....[44]....
        /*012c*/ 	.word	0xffffffff


	//   ....[45]....
        /*0130*/ 	.word	0xffffffff


	//   ....[46]....
        /*0134*/ 	.word	0xffffffff


	//   ....[47]....
        /*0138*/ 	.word	0xffffffff


	//   ....[48]....
        /*013c*/ 	.word	0xffffffff


	//   ....[49]....
        /*0140*/ 	.word	0xffffffff


	//   ....[50]....
        /*0144*/ 	.word	0xffffffff


	//   ....[51]....
        /*0148*/ 	.word	0xffffffff


	//   ....[52]....
        /*014c*/ 	.word	0xffffffff


	//   ....[53]....
        /*0150*/ 	.word	0xffffffff


	//   ....[54]....
        /*0154*/ 	.word	0xffffffff


	//   ....[55]....
        /*0158*/ 	.word	0xffffffff


	//   ....[56]....
        /*015c*/ 	.word	0xffffffff


	//   ....[57]....
        /*0160*/ 	.word	0xffffffff


	//   ....[58]....
        /*0164*/ 	.word	0xffffffff


	//   ....[59]....
        /*0168*/ 	.word	0xffffffff


	//----- nvinfo : EIATTR_COOP_GROUP_INSTR_OFFSETS
	.align		4
.L_98:
        /*016c*/ 	.byte	0x04, 0x28
        /*016e*/ 	.short	(.L_100 - .L_99)


	//   ....[0]....
.L_99:
        /*0170*/ 	.word	0x00000d30


	//   ....[1]....
        /*0174*/ 	.word	0x00000d40


	//   ....[2]....
        /*0178*/ 	.word	0x00000dd0


	//   ....[3]....
        /*017c*/ 	.word	0x00000e10


	//   ....[4]....
        /*0180*/ 	.word	0x00000e80


	//   ....[5]....
        /*0184*/ 	.word	0x00000ea0


	//   ....[6]....
        /*0188*/ 	.word	0x00000ef0


	//   ....[7]....
        /*018c*/ 	.word	0x00000f10


	//   ....[8]....
        /*0190*/ 	.word	0x00000f60


	//   ....[9]....
        /*0194*/ 	.word	0x00000f80


	//   ....[10]....
        /*0198*/ 	.word	0x00001280


	//   ....[11]....
        /*019c*/ 	.word	0x00001290


	//   ....[12]....
        /*01a0*/ 	.word	0x00001320


	//   ....[13]....
        /*01a4*/ 	.word	0x00001350


	//   ....[14]....
        /*01a8*/ 	.word	0x000013b0


	//   ....[15]....
        /*01ac*/ 	.word	0x000013e0


	//   ....[16]....
        /*01b0*/ 	.word	0x00001440


	//   ....[17]....
        /*01b4*/ 	.word	0x00001480


	//   ....[18]....
        /*01b8*/ 	.word	0x000014f0


	//   ....[19]....
        /*01bc*/ 	.word	0x00001530


	//   ....[20]....
        /*01c0*/ 	.word	0x00002960


	//   ....[21]....
        /*01c4*/ 	.word	0x00002970


	//   ....[22]....
        /*01c8*/ 	.word	0x00002a00


	//   ....[23]....
        /*01cc*/ 	.word	0x00002a30


	//   ....[24]....
        /*01d0*/ 	.word	0x00002aa0


	//   ....[25]....
        /*01d4*/ 	.word	0x00002ac0


	//   ....[26]....
        /*01d8*/ 	.word	0x00002b20


	//   ....[27]....
        /*01dc*/ 	.word	0x00002b30


	//   ....[28]....
        /*01e0*/ 	.word	0x00002b80


	//   ....[29]....
        /*01e4*/ 	.word	0x00002b90


	//   ....[30]....
        /*01e8*/ 	.word	0x00003a20


	//   ....[31]....
        /*01ec*/ 	.word	0x00003a30


	//   ....[32]....
        /*01f0*/ 	.word	0x00003ac0


	//   ....[33]....
        /*01f4*/ 	.word	0x00003b00


	//   ....[34]....
        /*01f8*/ 	.word	0x00003b80


	//   ....[35]....
        /*01fc*/ 	.word	0x00003bc0


	//   ....[36]....
        /*0200*/ 	.word	0x00003c20


	//   ....[37]....
        /*0204*/ 	.word	0x00003c50


	//   ....[38]....
        /*0208*/ 	.word	0x00003ca0


	//   ....[39]....
        /*020c*/ 	.word	0x00003cd0


	//   ....[40]....
        /*0210*/ 	.word	0x00003fb0


	//   ....[41]....
        /*0214*/ 	.word	0x00003fc0


	//   ....[42]....
        /*0218*/ 	.word	0x00004050


	//   ....[43]....
        /*021c*/ 	.word	0x00004080


	//   ....[44]....
        /*0220*/ 	.word	0x000040d0


	//   ....[45]....
        /*0224*/ 	.word	0x00004100


	//   ....[46]....
        /*0228*/ 	.word	0x00004170


	//   ....[47]....
        /*022c*/ 	.word	0x000041b0


	//   ....[48]....
        /*0230*/ 	.word	0x00004220


	//   ....[49]....
        /*0234*/ 	.word	0x00004250


	//   ....[50]....
        /*0238*/ 	.word	0x00005700


	//   ....[51]....
        /*023c*/ 	.word	0x00005710


	//   ....[52]....
        /*0240*/ 	.word	0x000057a0


	//   ....[53]....
        /*0244*/ 	.word	0x000057e0


	//   ....[54]....
        /*0248*/ 	.word	0x00005860


	//   ....[55]....
        /*024c*/ 	.word	0x000058a0


	//   ....[56]....
        /*0250*/ 	.word	0x00005900


	//   ....[57]....
        /*0254*/ 	.word	0x00005930


	//   ....[58]....
        /*0258*/ 	.word	0x00005980


	//   ....[59]....
        /*025c*/ 	.word	0x000059b0


	//----- nvinfo : EIATTR_VRC_CTA_INIT_COUNT
	.align		4
.L_100:
        /*0260*/ 	.byte	0x02, 0x4a
	.zero		1
	.zero		1


	//----- nvinfo : EIATTR_EXIT_INSTR_OFFSETS
	.align		4
        /*0264*/ 	.byte	0x04, 0x1c
        /*0266*/ 	.short	(.L_102 - .L_101)


	//   ....[0]....
.L_101:
        /*0268*/ 	.word	0x00000080


	//   ....[1]....
        /*026c*/ 	.word	0x000000c0


	//   ....[2]....
        /*0270*/ 	.word	0x00005c20


	//   ....[3]....
        /*0274*/ 	.word	0x00005ca0


	//----- nvinfo : EIATTR_MAX_THREADS
	.align		4
.L_102:
        /*0278*/ 	.byte	0x04, 0x05
        /*027a*/ 	.short	(.L_104 - .L_103)
.L_103:
        /*027c*/ 	.word	0x00000100
        /*0280*/ 	.word	0x00000001
        /*0284*/ 	.word	0x00000001


	//----- nvinfo : EIATTR_CRS_STACK_SIZE
	.align		4
.L_104:
        /*0288*/ 	.byte	0x04, 0x1e
        /*028a*/ 	.short	(.L_106 - .L_105)
.L_105:
        /*028c*/ 	.word	0x00000000


	//----- nvinfo : EIATTR_CBANK_PARAM_SIZE
	.align		4
.L_106:
        /*0290*/ 	.byte	0x03, 0x19
        /*0292*/ 	.short	0x0021


	//----- nvinfo : EIATTR_PARAM_CBANK
	.align		4
        /*0294*/ 	.byte	0x04, 0x0a
        /*0296*/ 	.short	(.L_108 - .L_107)
	.align		4
.L_107:
        /*0298*/ 	.word	index@(.nv.constant0._ZN3cub18CUB_300001_SM_10006detail6reduce28DeviceReduceSingleTileKernelINS2_10policy_hubIdjN4cuda3__47maximumIvEEE10Policy1000EPdSB_iS8_ddNS5_3std3__410__identityEEEvT0_T1_T2_T3_T4_T6_)
        /*029c*/ 	.short	0x0380
        /*029e*/ 	.short	0x0021


	//----- nvinfo : EIATTR_SW_WAR
	.align		4
.L_108:
        /*02a0*/ 	.byte	0x04, 0x36
        /*02a2*/ 	.short	(.L_110 - .L_109)
.L_109:
        /*02a4*/ 	.word	0x00000008
.L_110:


//--------------------- .nv.info._ZN3cub18CUB_300001_SM_10006detail6reduce18DeviceReduceKernelINS2_10policy_hubIdjN4cuda3__47maximumIvEEE10Policy1000EPdjS8_dNS5_3std3__410__identityEEEvT0_PT3_T1_NS0_13GridEvenShareISI_EET2_T4_ --------------------------
	.section	.nv.info._ZN3cub18CUB_300001_SM_10006detail6reduce18DeviceReduceKernelINS2_10policy_hubIdjN4cuda3__47maximumIvEEE10Policy1000EPdjS8_dNS5_3std3__410__identityEEEvT0_PT3_T1_NS0_13GridEvenShareISI_EET2_T4_,"",@"SHT_CUDA_INFO"
	.sectionflags	@""
	.align	4


	//----- nvinfo : EIATTR_CUDA_API_VERSION
	.align		4
        /*0000*/ 	.byte	0x04, 0x37
        /*0002*/ 	.short	(.L_112 - .L_111)
.L_111:
        /*0004*/ 	.word	0x00000082


	//----- nvinfo : EIATTR_KPARAM_INFO
	.align		4
.L_112:
        /*0008*/ 	.byte	0x04, 0x17
        /*000a*/ 	.short	(.L_114 - .L_113)
.L_113:
        /*000c*/ 	.word	0x00000000
        /*0010*/ 	.short	0x0005
        /*0012*/ 	.short	0x003d
        /*0014*/ 	.byte	0x00, 0xf0, 0x05, 0x00


	//----- nvinfo : EIATTR_KPARAM_INFO
	.align		4
.L_114:
        /*0018*/ 	.byte	0x04, 0x17
        /*001a*/ 	.short	(.L_116 - .L_115)
.L_115:
        /*001c*/ 	.word	0x00000000
        /*0020*/ 	.short	0x0004
        /*0022*/ 	.short	0x003c
        /*0024*/ 	.byte	0x00, 0xf0, 0x05, 0x00


	//----- nvinfo : EIATTR_KPARAM_INFO
	.align		4
.L_116:
        /*0028*/ 	.byte	0x04, 0x17
        /*002a*/ 	.short	(.L_118 - .L_117)
.L_117:
        /*002c*/ 	.word	0x00000000
        /*0030*/ 	.short	0x0003
        /*0032*/ 	.short	0x0014
        /*0034*/ 	.byte	0x00, 0xf0, 0xa1, 0x00


	//----- nvinfo : EIATTR_KPARAM_INFO
	.align		4
.L_118:
        /*0038*/ 	.byte	0x04, 0x17
        /*003a*/ 	.short	(.L_120 - .L_119)
.L_119:
        /*003c*/ 	.word	0x00000000
        /*0040*/ 	.short	0x0002
        /*0042*/ 	.short	0x0010
        /*0044*/ 	.byte	0x00, 0xf0, 0x11, 0x00


	//----- nvinfo : EIATTR_KPARAM_INFO
	.align		4
.L_120:
        /*0048*/ 	.byte	0x04, 0x17
        /*004a*/ 	.short	(.L_122 - .L_121)
.L_121:
        /*004c*/ 	.word	0x00000000
        /*0050*/ 	.short	0x0001
        /*0052*/ 	.short	0x0008
        /*0054*/ 	.byte	0x00, 0xf5, 0x21, 0x00


	//----- nvinfo : EIATTR_KPARAM_INFO
	.align		4
.L_122:
        /*0058*/ 	.byte	0x04, 0x17
        /*005a*/ 	.short	(.L_124 - .L_123)
.L_123:
        /*005c*/ 	.word	0x00000000
        /*0060*/ 	.short	0x0000
        /*0062*/ 	.short	0x0000
        /*0064*/ 	.byte	0x00, 0xf5, 0x21, 0x00


	//----- nvinfo : EIATTR_SPARSE_MMA_MASK
	.align		4
.L_124:
        /*0068*/ 	.byte	0x03, 0x50
        /*006a*/ 	.short	0x0000


	//----- nvinfo : EIATTR_MAXREG_COUNT
	.align		4
        /*006c*/ 	.byte	0x03, 0x1b
        /*006e*/ 	.short	0x00ff


	//----- nvinfo : EIATTR_NUM_BARRIERS
	.align		4
        /*0070*/ 	.byte	0x02, 0x4c
        /*0072*/ 	.byte	0x01
	.zero		1


	//----- nvinfo : EIATTR_MERCURY_ISA_VERSION
	.align		4
        /*0074*/ 	.byte	0x03, 0x5f
        /*0076*/ 	.short	0x0101


	//----- nvinfo : EIATTR_COOP_GROUP_MASK_REGIDS
	.align		4
        /*0078*/ 	.byte	0x04, 0x29
        /*007a*/ 	.short	(.L_126 - .L_125)


	//   ....[0]....
.L_125:
        /*007c*/ 	.word	0xffffffff


	//   ....[1]....
        /*0080*/ 	.word	0xffffffff


	//   ....[2]....
        /*0084*/ 	.word	0xffffffff


	//   ....[3]....
        /*0088*/ 	.word	0xffffffff


	//   ....[4]....
        /*008c*/ 	.word	0xffffffff


	//   ....[5]....
        /*0090*/ 	.word	0xffffffff


	//   ....[6]....
        /*0094*/ 	.word	0xffffffff


	//   ....[7]....
        /*0098*/ 	.word	0xffffffff


	//   ....[8]....
        /*009c*/ 	.word	0xffffffff


	//   ....[9]....
        /*00a0*/ 	.word	0xffffffff


	//   ....[10]....
        /*00a4*/ 	.word	0xffffffff


	//   ....[11]....
        /*00a8*/ 	.word	0xffffffff


	//   ....[12]....
        /*00ac*/ 	.word	0xffffffff


	//   ....[13]....
        /*00b0*/ 	.word	0xffffffff


	//   ....[14]....
        /*00b4*/ 	.word	0xffffffff


	//   ....[15]....
        /*00b8*/ 	.word	0xffffffff


	//   ....[16]....
        /*00bc*/ 	.word	0xffffffff


	//   ....[17]....
        /*00c0*/ 	.word	0xffffffff


	//   ....[18]....
        /*00c4*/ 	.word	0xffffffff


	//   ....[19]....
        /*00c8*/ 	.word	0xffffffff


	//   ....[20]....
        /*00cc*/ 	.word	0xffffffff


	//   ....[21]....
        /*00d0*/ 	.word	0xffffffff


	//   ....[22]....
        /*00d4*/ 	.word	0xffffffff


	//   ....[23]....
        /*00d8*/ 	.word	0xffffffff


	//   ....[24]....
        /*00dc*/ 	.word	0xffffffff


	//   ....[25]....
        /*00e0*/ 	.word	0xffffffff


	//   ....[26]....
        /*00e4*/ 	.word	0xffffffff


	//   ....[27]....
        /*00e8*/ 	.word	0xffffffff


	//   ....[28]....
        /*00ec*/ 	.word	0xffffffff


	//   ....[29]....
        /*00f0*/ 	.word	0xffffffff


	//   ....[30]....
        /*00f4*/ 	.word	0xffffffff


	//   ....[31]....
        /*00f8*/ 	.word	0xffffffff


	//   ....[32]....
        /*00fc*/ 	.word	0xffffffff


	//   ....[33]....
        /*0100*/ 	.word	0xffffffff


	//   ....[34]....
        /*0104*/ 	.word	0xffffffff


	//   ....[35]....
        /*0108*/ 	.word	0xffffffff


	//   ....[36]....
        /*010c*/ 	.word	0xffffffff


	//   ....[37]....
        /*0110*/ 	.word	0xffffffff


	//   ....[38]....
        /*0114*/ 	.word	0xffffffff


	//   ....[39]....
        /*0118*/ 	.word	0xffffffff


	//   ....[40]....
        /*011c*/ 	.word	0xffffffff


	//   ....[41]....
        /*0120*/ 	.word	0xffffffff


	//   ....[42]....
        /*0124*/ 	.word	0xffffffff


	//   ....[43]....
        /*0128*/ 	.word	0xffffffff


	//   ....[44]....
        /*012c*/ 	.word	0xffffffff


	//   ....[45]....
        /*0130*/ 	.word	0xffffffff


	//   ....[46]....
        /*0134*/ 	.word	0xffffffff


	//   ....[47]....
        /*0138*/ 	.word	0xffffffff


	//   ....[48]....
        /*013c*/ 	.word	0xffffffff


	//   ....[49]....
        /*0140*/ 	.word	0xffffffff


	//   ....[50]....
        /*0144*/ 	.word	0xffffffff


	//   ....[51]....
        /*0148*/ 	.word	0xffffffff


	//   ....[52]....
        /*014c*/ 	.word	0xffffffff


	//   ....[53]....
        /*0150*/ 	.word	0xffffffff


	//   ....[54]....
        /*0154*/ 	.word	0xffffffff


	//   ....[55]....
        /*0158*/ 	.word	0xffffffff


	//   ....[56]....
        /*015c*/ 	.word	0xffffffff


	//   ....[57]....
        /*0160*/ 	.word	0xffffffff


	//   ....[58]....
        /*0164*/ 	.word	0xffffffff


	//   ....[59]....
        /*0168*/ 	.word	0xffffffff


	//----- nvinfo : EIATTR_COOP_GROUP_INSTR_OFFSETS
	.align		4
.L_126:
        /*016c*/ 	.byte	0x04, 0x28
        /*016e*/ 	.short	(.L_128 - .L_127)


	//   ....[0]....
.L_127:
        /*0170*/ 	.word	0x000005c0


	//   ....[1]....
        /*0174*/ 	.word	0x000005d0


	//   ....[2]....
        /*0178*/ 	.word	0x00000660


	//   ....[3]....
        /*017c*/ 	.word	0x00000670


	//   ....[4]....
        /*0180*/ 	.word	0x000006d0


	//   ....[5]....
        /*0184*/ 	.word	0x00000700


	//   ....[6]....
        /*0188*/ 	.word	0x00000780


	//   ....[7]....
        /*018c*/ 	.word	0x00000790


	//   ....[8]....
        /*0190*/ 	.word	0x000007e0


	//   ....[9]....
        /*0194*/ 	.word	0x000007f0


	//   ....[10]....
        /*0198*/ 	.word	0x00000ad0


	//   ....[11]....
        /*019c*/ 	.word	0x00000ae0


	//   ....[12]....
        /*01a0*/ 	.word	0x00000b70


	//   ....[13]....
        /*01a4*/ 	.word	0x00000b90


	//   ....[14]....
        /*01a8*/ 	.word	0x00000bf0


	//   ....[15]....
        /*01ac*/ 	.word	0x00000c10


	//   ....[16]....
        /*01b0*/ 	.word	0x00000c70


	//   ....[17]....
        /*01b4*/ 	.word	0x00000ca0


	//   ....[18]....
        /*01b8*/ 	.word	0x00000d20


	//   ....[19]....
        /*01bc*/ 	.word	0x00000d40


	//   ....[20]....
        /*01c0*/ 	.word	0x00001b60


	//   ....[21]....
        /*01c4*/ 	.word	0x00001b70


	//   ....[22]....
        /*01c8*/ 	.word	0x00001c00


	//   ....[23]....
        /*01cc*/ 	.word	0x00001c30


	//   ....[24]....
        /*01d0*/ 	.word	0x00001ca0


	//   ....[25]....
        /*01d4*/ 	.word	0x00001cc0


	//   ....[26]....
        /*01d8*/ 	.word	0x00001d20


	//   ....[27]....
        /*01dc*/ 	.word	0x00001d30


	//   ....[28]....
        /*01e0*/ 	.word	0x00001d80


	//   ....[29]....
        /*01e4*/ 	.word	0x00001d90


	//   ....[30]....
        /*01e8*/ 	.word	0x00002530


	//   ....[31]....
        /*01ec*/ 	.word	0x00002540


	//   ....[32]....
        /*01f0*/ 	.word	0x000025d0


	//   ....[33]....
        /*01f4*/ 	.word	0x000025e0


	//   ....[34]....
        /*01f8*/ 	.word	0x00002640


	//   ....[35]....
        /*01fc*/ 	.word	0x00002670


	//   ....[36]....
        /*0200*/ 	.word	0x000026f0


	//   ....[37]....
        /*0204*/ 	.word	0x00002700


	//   ....[38]....
        /*0208*/ 	.word	0x00002750


	//   ....[39]....
        /*020c*/ 	.word	0x00002760


	//   ....[40]....
        /*0210*/ 	.word	0x00002a60


	//   ....[41]....
        /*0214*/ 	.word	0x00002a70


	//   ....[42]....
        /*0218*/ 	.word	0x00002b00


	//   ....[43]....
        /*021c*/ 	.word	0x00002b20


	//   ....[44]....
        /*0220*/ 	.word	0x00002b80


	//   ....[45]....
        /*0224*/ 	.word	0x00002ba0


	//   ....[46]....
        /*0228*/ 	.word	0x00002c00


	//   ....[47]....
        /*022c*/ 	.word	0x00002c40


	//   ....[48]....
        /*0230*/ 	.word	0x00002cc0


	//   ....[49]....
        /*0234*/ 	.word	0x00002ce0


	//   ....[50]....
        /*0238*/ 	.word	0x00003b40


	//   ....[51]....
        /*023c*/ 	.word	0x00003b50


	//   ....[52]....
        /*0240*/ 	.word	0x00003be0


	//   ....[53]....
        /*0244*/ 	.word	0x00003bf0


	//   ....[54]....
        /*0248*/ 	.word	0x00003c50


	//   ....[55]....
        /*024c*/ 	.word	0x00003c80


	//   ....[56]....
        /*0250*/ 	.word	0x00003d00


	//   ....[57]....
        /*0254*/ 	.word	0x00003d10


	//   ....[58]....
        /*0258*/ 	.word	0x00003d60


	//   ....[59]....
        /*025c*/ 	.word	0x00003d70


	//----- nvinfo : EIATTR_VRC_CTA_INIT_COUNT
	.align		4
.L_128:
        /*0260*/ 	.byte	0x02, 0x4a
	.zero		1
	.zero		1


	//----- nvinfo : EIATTR_EXIT_INSTR_OFFSETS
	.align		4
        /*0264*/ 	.byte	0x04, 0x1c
        /*0266*/ 	.short	(.L_130 - .L_129)


	//   ....[0]....
.L_129:
        /*0268*/ 	.word	0x00003fe0


	//   ....[1]....
        /*026c*/ 	.word	0x00004040


	//----- nvinfo : EIATTR_MAX_THREADS
	.align		4
.L_130:
        /*0270*/ 	.byte	0x04, 0x05
        /*0272*/ 	.short	(.L_132 - .L_131)
.L_131:
        /*0274*/ 	.word	0x00000100
        /*0278*/ 	.word	0x00000001
        /*027c*/ 	.word	0x00000001


	//----- nvinfo : EIATTR_CRS_STACK_SIZE
	.align		4
.L_132:
        /*0280*/ 	.byte	0x04, 0x1e
        /*0282*/ 	.short	(.L_134 - .L_133)
.L_133:
        /*0284*/ 	.word	0x00000000


	//----- nvinfo : EIATTR_CBANK_PARAM_SIZE
	.align		4
.L_134:
        /*0288*/ 	.byte	0x03, 0x19
        /*028a*/ 	.short	0x003e


	//----- nvinfo : EIATTR_PARAM_CBANK
	.align		4
        /*028c*/ 	.byte	0x04, 0x0a
        /*028e*/ 	.short	(.L_136 - .L_135)
	.align		4
.L_135:
        /*0290*/ 	.word	index@(.nv.constant0._ZN3cub18CUB_300001_SM_10006detail6reduce18DeviceReduceKernelINS2_10policy_hubIdjN4cuda3__47maximumIvEEE10Policy1000EPdjS8_dNS5_3std3__410__identityEEEvT0_PT3_T1_NS0_13GridEvenShareISI_EET2_T4_)
        /*0294*/ 	.short	0x0380
        /*0296*/ 	.short	0x003e


	//----- nvinfo : EIATTR_SW_WAR
	.align		4
.L_136:
        /*0298*/ 	.byte	0x04, 0x36
        /*029a*/ 	.short	(.L_138 - .L_137)
.L_137:
        /*029c*/ 	.word	0x00000008
.L_138:


//--------------------- .nv.info._ZN3cub18CUB_300001_SM_10006detail6reduce28DeviceReduceSingleTileKernelINS2_10policy_hubIdjN4cuda3__47maximumIvEEE10Policy1000EPdSB_jS8_ddNS5_3std3__410__identityEEEvT0_T1_T2_T3_T4_T6_ --------------------------
	.section	.nv.info._ZN3cub18CUB_300001_SM_10006detail6reduce28DeviceReduceSingleTileKernelINS2_10policy_hubIdjN4cuda3__47maximumIvEEE10Policy1000EPdSB_jS8_ddNS5_3std3__410__identityEEEvT0_T1_T2_T3_T4_T6_,"",@"SHT_CUDA_INFO"
	.sectionflags	@""
	.align	4


	//----- nvinfo : EIATTR_CUDA_API_VERSION
	.align		4
        /*0000*/ 	.byte	0x04, 0x37
        /*0002*/ 	.short	(.L_140 - .L_139)
.L_139:
        /*0004*/ 	.word	0x00000082


	//----- nvinfo : EIATTR_KPARAM_INFO
	.align		4
.L_140:
        /*0008*/ 	.byte	0x04, 0x17
        /*000a*/ 	.short	(.L_142 - .L_141)
.L_141:
        /*000c*/ 	.word	0x00000000
        /*0010*/ 	.short	0x0005
        /*0012*/ 	.short	0x0020
        /*0014*/ 	.byte	0x00, 0xf0, 0x05, 0x00


	//----- nvinfo : EIATTR_KPARAM_INFO
	.align		4
.L_142:
        /*0018*/ 	.byte	0x04, 0x17
        /*001a*/ 	.short	(.L_144 - .L_143)
.L_143:
        /*001c*/ 	.word	0x00000000
        /*0020*/ 	.short	0x0004
        /*0022*/ 	.short	0x0018
        /*0024*/ 	.byte	0x00, 0xf0, 0x21, 0x00


	//----- nvinfo : EIATTR_KPARAM_INFO
	.align		4
.L_144:
        /*0028*/ 	.byte	0x04, 0x17
        /*002a*/ 	.short	(.L_146 - .L_145)
.L_145:
        /*002c*/ 	.word	0x00000000
        /*0030*/ 	.short	0x0003
        /*0032*/ 	.short	0x0014
        /*0034*/ 	.byte	0x00, 0xf0, 0x05, 0x00


	//----- nvinfo : EIATTR_KPARAM_INFO
	.align		4
.L_146:
        /*0038*/ 	.byte	0x04, 0x17
        /*003a*/ 	.short	(.L_148 - .L_147)
.L_147:
        /*003c*/ 	.word	0x00000000
        /*0040*/ 	.short	0x0002
        /*0042*/ 	.short	0x0010
        /*0044*/ 	.byte	0x00, 0xf0, 0x11, 0x00


	//----- nvinfo : EIATTR_KPARAM_INFO
	.align		4
.L_148:
        /*0048*/ 	.byte	0x04, 0x17
        /*004a*/ 	.short	(.L_150 - .L_149)
.L_149:
        /*004c*/ 	.word	0x00000000
        /*0050*/ 	.short	0x0001
        /*0052*/ 	.short	0x0008
        /*0054*/ 	.byte	0x00, 0xf5, 0x21, 0x00


	//----- nvinfo : EIATTR_KPARAM_INFO
	.align		4
.L_150:
        /*0058*/ 	.byte	0x04, 0x17
        /*005a*/ 	.short	(.L_152 - .L_151)
.L_151:
        /*005c*/ 	.word	0x00000000
        /*0060*/ 	.short	0x0000
        /*0062*/ 	.short	0x0000
        /*0064*/ 	.byte	0x00, 0xf5, 0x21, 0x00


	//----- nvinfo : EIATTR_SPARSE_MMA_MASK
	.align		4
.L_152:
        /*0068*/ 	.byte	0x03, 0x50
        /*006a*/ 	.short	0x0000


	//----- nvinfo : EIATTR_MAXREG_COUNT
	.align		4
        /*006c*/ 	.byte	0x03, 0x1b
        /*006e*/ 	.short	0x00ff


	//----- nvinfo : EIATTR_NUM_BARRIERS
	.align		4
        /*0070*/ 	.byte	0x02, 0x4c
        /*0072*/ 	.byte	0x01
	.zero		1


	//----- nvinfo : EIATTR_MERCURY_ISA_VERSION
	.align		4
        /*0074*/ 	.byte	0x03, 0x5f
        /*0076*/ 	.short	0x0101


	//----- nvinfo : EIATTR_COOP_GROUP_MASK_REGIDS
	.align		4
        /*0078*/ 	.byte	0x04, 0x29
        /*007a*/ 	.short	(.L_154 - .L_153)


	//   ....[0]....
.L_153:
        /*007c*/ 	.word	0xffffffff


	//   ....[1]....
        /*0080*/ 	.word	0xffffffff


	//   ....[2]....
        /*0084*/ 	.word	0xffffffff


	//   ....[3]....
        /*0088*/ 	.word	0xffffffff


	//   ....[4]....
        /*008c*/ 	.word	0xffffffff


	//   ....[5]....
        /*0090*/ 	.word	0xffffffff


	//   ....[6]....
        /*0094*/ 	.word	0xffffffff


	//   ....[7]....
        /*0098*/ 	.word	0xffffffff


	//   ....[8]....
        /*009c*/ 	.word	0xffffffff


	//   ....[9]....
        /*00a0*/ 	.word	0xffffffff


	//   ....[10]....
        /*00a4*/ 	.word	0xffffffff


	//   ....[11]....
        /*00a8*/ 	.word	0xffffffff


	//   ....[12]....
        /*00ac*/ 	.word	0xffffffff


	//   ....[13]....
        /*00b0*/ 	.word	0xffffffff


	//   ....[14]....
        /*00b4*/ 	.word	0xffffffff


	//   ....[15]....
        /*00b8*/ 	.word	0xffffffff


	//   ....[16]....
        /*00bc*/ 	.word	0xffffffff


	//   ....[17]....
        /*00c0*/ 	.word	0xffffffff


	//   ....[18]....
        /*00c4*/ 	.word	0xffffffff


	//   ....[19]....
        /*00c8*/ 	.word	0xffffffff


	//   ....[20]....
        /*00cc*/ 	.word	0xffffffff


	//   ....[21]....
        /*00d0*/ 	.word	0xffffffff


	//   ....[22]....
        /*00d4*/ 	.word	0xffffffff


	//   ....[23]....
        /*00d8*/ 	.word	0xffffffff


	//   ....[24]....
        /*00dc*/ 	.word	0xffffffff


	//   ....[25]....
        /*00e0*/ 	.word	0xffffffff


	//   ....[26]....
        /*00e4*/ 	.word	0xffffffff


	//   ....[27]....
        /*00e8*/ 	.word	0xffffffff


	//   ....[28]....
        /*00ec*/ 	.word	0xffffffff


	//   ....[29]....
        /*00f0*/ 	.word	0xffffffff


	//   ....[30]....
        /*00f4*/ 	.word	0xffffffff


	//   ....[31]....
        /*00f8*/ 	.word	0xffffffff


	//   ....[32]....
        /*00fc*/ 	.word	0xffffffff


	//   ....[33]....
        /*0100*/ 	.word	0xffffffff


	//   ....[34]....
        /*0104*/ 	.word	0xffffffff


	//   ....[35]....
        /*0108*/ 	.word	0xffffffff


	//   ....[36]....
        /*010c*/ 	.word	0xffffffff


	//   ....[37]....
        /*0110*/ 	.word	0xffffffff


	//   ....[38]....
        /*0114*/ 	.word	0xffffffff


	//   ....[39]....
        /*0118*/ 	.word	0xffffffff


	//   ....[40]....
        /*011c*/ 	.word	0xffffffff


	//   ....[41]....
        /*0120*/ 	.word	0xffffffff


	//   ....[42]....
        /*0124*/ 	.word	0xffffffff


	//   ....[43]....
        /*0128*/ 	.word	0xffffffff


	//   ....[44]....
        /*012c*/ 	.word	0xffffffff


	//   ....[45]....
        /*0130*/ 	.word	0xffffffff


	//   ....[46]....
        /*0134*/ 	.word	0xffffffff


	//   ....[47]....
        /*0138*/ 	.word	0xffffffff


	//   ....[48]....
        /*013c*/ 	.word	0xffffffff


	//   ....[49]....
        /*0140*/ 	.word	0xffffffff


	//   ....[50]....
        /*0144*/ 	.word	0xffffffff


	//   ....[51]....
        /*0148*/ 	.word	0xffffffff


	//   ....[52]....
        /*014c*/ 	.word	0xffffffff


	//   ....[53]....
        /*0150*/ 	.word	0xffffffff


	//   ....[54]....
        /*0154*/ 	.word	0xffffffff


	//   ....[55]....
        /*0158*/ 	.word	0xffffffff


	//   ....[56]....
        /*015c*/ 	.word	0xffffffff


	//   ....[57]....
        /*0160*/ 	.word	0xffffffff


	//   ....[58]....
        /*0164*/ 	.word	0xffffffff


	//   ....[59]....
        /*0168*/ 	.word	0xffffffff


	//----- nvinfo : EIATTR_COOP_GROUP_INSTR_OFFSETS
	.align		4
.L_154:
        /*016c*/ 	.byte	0x04, 0x28
        /*016e*/ 	.short	(.L_156 - .L_155)


	//   ....[0]....
.L_155:
        /*0170*/ 	.word	0x00000cb0


	//   ....[1]....
        /*0174*/ 	.word	0x00000cc0


	//   ....[2]....
        /*0178*/ 	.word	0x00000d50


	//   ....[3]....
        /*017c*/ 	.word	0x00000d90


	//   ....[4]....
        /*0180*/ 	.word	0x00000e10


	//   ....[5]....
        /*0184*/ 	.word	0x00000e40


	//   ....[6]....
        /*0188*/ 	.word	0x00000e90


	//   ....[7]....
        /*018c*/ 	.word	0x00000ec0


	//   ....[8]....
        /*0190*/ 	.word	0x00000f10


	//   ....[9]....
        /*0194*/ 	.word	0x00000f40


	//   ....[10]....
        /*0198*/ 	.word	0x00001240


	//   ....[11]....
        /*019c*/ 	.word	0x00001250


	//   ....[12]....
        /*01a0*/ 	.word	0x000012e0


	//   ....[13]....
        /*01a4*/ 	.word	0x00001310


	//   ....[14]....
        /*01a8*/ 	.word	0x00001370


	//   ....[15]....
        /*01ac*/ 	.word	0x000013a0


	//   ....[16]....
        /*01b0*/ 	.word	0x00001400


	//   ....[17]....
        /*01b4*/ 	.word	0x00001440


	//   ....[18]....
        /*01b8*/ 	.word	0x000014b0


	//   ....[19]....
        /*01bc*/ 	.word	0x000014f0


	//   ....[20]....
        /*01c0*/ 	.word	0x00002180


	//   ....[21]....
        /*01c4*/ 	.word	0x00002190


	//   ....[22]....
        /*01c8*/ 	.word	0x00002220


	//   ....[23]....
        /*01cc*/ 	.word	0x00002250


	//   ....[24]....
        /*01d0*/ 	.word	0x000022c0


	//   ....[25]....
        /*01d4*/ 	.word	0x000022e0


	//   ....[26]....
        /*01d8*/ 	.word	0x00002340


	//   ....[27]....
        /*01dc*/ 	.word	0x00002350


	//   ....[28]....
        /*01e0*/ 	.word	0x000023a0


	//   ....[29]....
        /*01e4*/ 	.word	0x000023b0


	//   ....[30]....
        /*01e8*/ 	.word	0x000031c0


	//   ....[31]....
        /*01ec*/ 	.word	0x000031d0


	//   ....[32]....
        /*01f0*/ 	.word	0x00003260


	//   ....[33]....
        /*01f4*/ 	.word	0x000032a0


	//   ....[34]....
        /*01f8*/ 	.word	0x00003320


	//   ....[35]....
        /*01fc*/ 	.word	0x00003360


	//   ....[36]....
        /*0200*/ 	.word	0x000033c0


	//   ....[37]....
        /*0204*/ 	.word	0x000033f0


	//   ....[38]....
        /*0208*/ 	.word	0x00003440


	//   ....[39]....
        /*020c*/ 	.word	0x00003470


	//   ....[40]....
        /*0210*/ 	.word	0x00003750


	//   ....[41]....
        /*0214*/ 	.word	0x00003760


	//   ....[42]....
        /*0218*/ 	.word	0x000037f0


	//   ....[43]....
        /*021c*/ 	.word	0x00003820


	//   ....[44]....
        /*0220*/ 	.word	0x00003870


	//   ....[45]....
        /*0224*/ 	.word	0x000038a0


	//   ....[46]....
        /*0228*/ 	.word	0x00003910


	//   ....[47]....
        /*022c*/ 	.word	0x00003950


	//   ....[48]....
        /*0230*/ 	.word	0x000039c0


	//   ....[49]....
        /*0234*/ 	.word	0x000039f0


	//   ....[50]....
        /*0238*/ 	.word	0x00004730


	//   ....[51]....
        /*023c*/ 	.word	0x00004740


	//   ....[52]....
        /*0240*/ 	.word	0x000047d0


	//   ....[53]....
        /*0244*/ 	.word	0x00004800


	//   ....[54]....
        /*0248*/ 	.word	0x00004870


	//   ....[55]....
        /*024c*/ 	.word	0x00004890


	//   ....[56]....
        /*0250*/ 	.word	0x000048f0


	//   ....[57]....
        /*0254*/ 	.word	0x00004900


	//   ....[58]....
        /*0258*/ 	.word	0x00004950


	//   ....[59]....
        /*025c*/ 	.word	0x00004960


	//----- nvinfo : EIATTR_VRC_CTA_INIT_COUNT
	.align		4
.L_156:
        /*0260*/ 	.byte	0x02, 0x4a
	.zero		1
	.zero		1


	//----- nvinfo : EIATTR_EXIT_INSTR_OFFSETS
	.align		4
        /*0264*/ 	.byte	0x04, 0x1c
        /*0266*/ 	.short	(.L_158 - .L_157)


	//   ....[0]....
.L_157:
        /*0268*/ 	.word	0x00000080


	//   ....[1]....
        /*026c*/ 	.word	0x000000c0


	//   ....[2]....
        /*0270*/ 	.word	0x00004bd0


	//   ....[3]....
        /*0274*/ 	.word	0x00004c50


	//----- nvinfo : EIATTR_MAX_THREADS
	.align		4
.L_158:
        /*0278*/ 	.byte	0x04, 0x05
        /*027a*/ 	.short	(.L_160 - .L_159)
.L_159:
        /*027c*/ 	.word	0x00000100
        /*0280*/ 	.word	0x00000001
        /*0284*/ 	.word	0x00000001


	//----- nvinfo : EIATTR_CRS_STACK_SIZE
	.align		4
.L_160:
        /*0288*/ 	.byte	0x04, 0x1e
        /*028a*/ 	.short	(.L_162 - .L_161)
.L_161:
        /*028c*/ 	.word	0x00000000


	//----- nvinfo : EIATTR_CBANK_PARAM_SIZE
	.align		4
.L_162:
        /*0290*/ 	.byte	0x03, 0x19
        /*0292*/ 	.short	0x0021


	//----- nvinfo : EIATTR_PARAM_CBANK
	.align		4
        /*0294*/ 	.byte	0x04, 0x0a
        /*0296*/ 	.short	(.L_164 - .L_163)
	.align		4
.L_163:
        /*0298*/ 	.word	index@(.nv.constant0._ZN3cub18CUB_300001_SM_10006detail6reduce28DeviceReduceSingleTileKernelINS2_10policy_hubIdjN4cuda3__47maximumIvEEE10Policy1000EPdSB_jS8_ddNS5_3std3__410__identityEEEvT0_T1_T2_T3_T4_T6_)
        /*029c*/ 	.short	0x0380
        /*029e*/ 	.short	0x0021


	//----- nvinfo : EIATTR_SW_WAR
	.align		4
.L_164:
        /*02a0*/ 	.byte	0x04, 0x36
        /*02a2*/ 	.short	(.L_166 - .L_165)
.L_165:
        /*02a4*/ 	.word	0x00000008
.L_166:


//--------------------- .nv.info._ZN3cub18CUB_300001_SM_10006detail11EmptyKernelIvEEvv --------------------------
	.section	.nv.info._ZN3cub18CUB_300001_SM_10006detail11EmptyKernelIvEEvv,"",@"SHT_CUDA_INFO"
	.sectionflags	@""
	.align	4


	//----- nvinfo : EIATTR_CUDA_API_VERSION
	.align		4
        /*0000*/ 	.byte	0x04, 0x37
        /*0002*/ 	.short	(.L_168 - .L_167)
.L_167:
        /*0004*/ 	.word	0x00000082


	//----- nvinfo : EIATTR_SPARSE_MMA_MASK
	.align		4
.L_168:
        /*0008*/ 	.byte	0x03, 0x50
        /*000a*/ 	.short	0x0000


	//----- nvinfo : EIATTR_MAXREG_COUNT
	.align		4
        /*000c*/ 	.byte	0x03, 0x1b
        /*000e*/ 	.short	0x00ff


	//----- nvinfo : EIATTR_MERCURY_ISA_VERSION
	.align		4
        /*0010*/ 	.byte	0x03, 0x5f
        /*0012*/ 	.short	0x0101


	//----- nvinfo : EIATTR_VRC_CTA_INIT_COUNT
	.align		4
        /*0014*/ 	.byte	0x02, 0x4a
	.zero		1
	.zero		1


	//----- nvinfo : EIATTR_EXIT_INSTR_OFFSETS
	.align		4
        /*0018*/ 	.byte	0x04, 0x1c
        /*001a*/ 	.short	(.L_170 - .L_169)


	//   ....[0]....
.L_169:
        /*001c*/ 	.word	0x00000010


	//----- nvinfo : EIATTR_SW_WAR
	.align		4
.L_170:
        /*0020*/ 	.byte	0x04, 0x36
        /*0022*/ 	.short	(.L_172 - .L_171)
.L_171:
        /*0024*/ 	.word	0x00000008
.L_172:


//--------------------- .nv.info._Z4fillPdS_i     --------------------------
	.section	.nv.info._Z4fillPdS_i,"",@"SHT_CUDA_INFO"
	.sectionflags	@""
	.align	4


	//----- nvinfo : EIATTR_CUDA_API_VERSION
	.align		4
        /*0000*/ 	.byte	0x04, 0x37
        /*0002*/ 	.short	(.L_174 - .L_173)
.L_173:
        /*0004*/ 	.word	0x00000082


	//----- nvinfo : EIATTR_KPARAM_INFO
	.align		4
.L_174:
        /*0008*/ 	.byte	0x04, 0x17
        /*000a*/ 	.short	(.L_176 - .L_175)
.L_175:
        /*000c*/ 	.word	0x00000000
        /*0010*/ 	.short	0x0002
        /*0012*/ 	.short	0x0010
        /*0014*/ 	.byte	0x00, 0xf0, 0x11, 0x00


	//----- nvinfo : EIATTR_KPARAM_INFO
	.align		4
.L_176:
        /*0018*/ 	.byte	0x04, 0x17
        /*001a*/ 	.short	(.L_178 - .L_177)
.L_177:
        /*001c*/ 	.word	0x00000000
        /*0020*/ 	.short	0x0001
        /*0022*/ 	.short	0x0008
        /*0024*/ 	.byte	0x00, 0xf5, 0x21, 0x00


	//----- nvinfo : EIATTR_KPARAM_INFO
	.align		4
.L_178:
        /*0028*/ 	.byte	0x04, 0x17
        /*002a*/ 	.short	(.L_180 - .L_179)
.L_179:
        /*002c*/ 	.word	0x00000000
        /*0030*/ 	.short	0x0000
        /*0032*/ 	.short	0x0000
        /*0034*/ 	.byte	0x00, 0xf5, 0x21, 0x00


	//----- nvinfo : EIATTR_SPARSE_MMA_MASK
	.align		4
.L_180:
        /*0038*/ 	.byte	0x03, 0x50
        /*003a*/ 	.short	0x0000


	//----- nvinfo : EIATTR_MAXREG_COUNT
	.align		4
        /*003c*/ 	.byte	0x03, 0x1b
        /*003e*/ 	.short	0x00ff


	//----- nvinfo : EIATTR_MERCURY_ISA_VERSION
	.align		4
        /*0040*/ 	.byte	0x03, 0x5f
        /*0042*/ 	.short	0x0101


	//----- nvinfo : EIATTR_VRC_CTA_INIT_COUNT
	.align		4
        /*0044*/ 	.byte	0x02, 0x4a
	.zero		1
	.zero		1


	//----- nvinfo : EIATTR_EXIT_INSTR_OFFSETS
	.align		4
        /*0048*/ 	.byte	0x04, 0x1c
        /*004a*/ 	.short	(.L_182 - .L_181)


	//   ....[0]....
.L_181:
        /*004c*/ 	.word	0x00000070


	//   ....[1]....
        /*0050*/ 	.word	0x00000260


	//----- nvinfo : EIATTR_CBANK_PARAM_SIZE
	.align		4
.L_182:
        /*0054*/ 	.byte	0x03, 0x19
        /*0056*/ 	.short	0x0014


	//----- nvinfo : EIATTR_PARAM_CBANK
	.align		4
        /*0058*/ 	.byte	0x04, 0x0a
        /*005a*/ 	.short	(.L_184 - .L_183)
	.align		4
.L_183:
        /*005c*/ 	.word	index@(.nv.constant0._Z4fillPdS_i)
        /*0060*/ 	.short	0x0380
        /*0062*/ 	.short	0x0014


	//----- nvinfo : EIATTR_SW_WAR
	.align		4
.L_184:
        /*0064*/ 	.byte	0x04, 0x36
        /*0066*/ 	.short	(.L_186 - .L_185)
.L_185:
        /*0068*/ 	.word	0x00000008
.L_186:


//--------------------- .nv.info._Z9substractPdS_S_i --------------------------
	.section	.nv.info._Z9substractPdS_S_i,"",@"SHT_CUDA_INFO"
	.sectionflags	@""
	.align	4


	//----- nvinfo : EIATTR_CUDA_API_VERSION
	.align		4
        /*0000*/ 	.byte	0x04, 0x37
        /*0002*/ 	.short	(.L_188 - .L_187)
.L_187:
        /*0004*/ 	.word	0x00000082


	//----- nvinfo : EIATTR_KPARAM_INFO
	.align		4
.L_188:
        /*0008*/ 	.byte	0x04, 0x17
        /*000a*/ 	.short	(.L_190 - .L_189)
.L_189:
        /*000c*/ 	.word	0x00000000
        /*0010*/ 	.short	0x0003
        /*0012*/ 	.short	0x0018
        /*0014*/ 	.byte	0x00, 0xf0, 0x11, 0x00


	//----- nvinfo : EIATTR_KPARAM_INFO
	.align		4
.L_190:
        /*0018*/ 	.byte	0x04, 0x17
        /*001a*/ 	.short	(.L_192 - .L_191)
.L_191:
        /*001c*/ 	.word	0x00000000
        /*0020*/ 	.short	0x0002
        /*0022*/ 	.short	0x0010
        /*0024*/ 	.byte	0x00, 0xf5, 0x21, 0x00


	//----- nvinfo : EIATTR_KPARAM_INFO
	.align		4
.L_192:
        /*0028*/ 	.byte	0x04, 0x17
        /*002a*/ 	.short	(.L_194 - .L_193)
.L_193:
        /*002c*/ 	.word	0x00000000
        /*0030*/ 	.short	0x0001
        /*0032*/ 	.short	0x0008
        /*0034*/ 	.byte	0x00, 0xf5, 0x21, 0x00


	//----- nvinfo : EIATTR_KPARAM_INFO
	.align		4
.L_194:
        /*0038*/ 	.byte	0x04, 0x17
        /*003a*/ 	.short	(.L_196 - .L_195)
.L_195:
        /*003c*/ 	.word	0x00000000
        /*0040*/ 	.short	0x0000
        /*0042*/ 	.short	0x0000
        /*0044*/ 	.byte	0x00, 0xf5, 0x21, 0x00


	//----- nvinfo : EIATTR_SPARSE_MMA_MASK
	.align		4
.L_196:
        /*0048*/ 	.byte	0x03, 0x50
        /*004a*/ 	.short	0x0000


	//----- nvinfo : EIATTR_MAXREG_COUNT
	.align		4
        /*004c*/ 	.byte	0x03, 0x1b
        /*004e*/ 	.short	0x00ff


	//----- nvinfo : EIATTR_MERCURY_ISA_VERSION
	.align		4
        /*0050*/ 	.byte	0x03, 0x5f
        /*0052*/ 	.short	0x0101


	//----- nvinfo : EIATTR_VRC_CTA_INIT_COUNT
	.align		4
        /*0054*/ 	.byte	0x02, 0x4a
	.zero		1
	.zero		1


	//----- nvinfo : EIATTR_EXIT_INSTR_OFFSETS
	.align		4
        /*0058*/ 	.byte	0x04, 0x1c
        /*005a*/ 	.short	(.L_198 - .L_197)


	//   ....[0]....
.L_197:
        /*005c*/ 	.word	0x000000d0


	//   ....[1]....
        /*0060*/ 	.word	0x000001a0


	//----- nvinfo : EIATTR_CBANK_PARAM_SIZE
	.align		4
.L_198:
        /*0064*/ 	.byte	0x03, 0x19
        /*0066*/ 	.short	0x001c


	//----- nvinfo : EIATTR_PARAM_CBANK
	.align		4
        /*0068*/ 	.byte	0x04, 0x0a
        /*006a*/ 	.short	(.L_200 - .L_199)
	.align		4
.L_199:
        /*006c*/ 	.word	index@(.nv.constant0._Z9substractPdS_S_i)
        /*0070*/ 	.short	0x0380
        /*0072*/ 	.short	0x001c


	//----- nvinfo : EIATTR_SW_WAR
	.align		4
.L_200:
        /*0074*/ 	.byte	0x04, 0x36
        /*0076*/ 	.short	(.L_202 - .L_201)
.L_201:
        /*0078*/ 	.word	0x00000008
.L_202:


//--------------------- .nv.info._Z6updatePdS_i   --------------------------
	.section	.nv.info._Z6updatePdS_i,"",@"SHT_CUDA_INFO"
	.sectionflags	@""
	.align	4


	//----- nvinfo : EIATTR_CUDA_API_VERSION
	.align		4
        /*0000*/ 	.byte	0x04, 0x37
        /*0002*/ 	.short	(.L_204 - .L_203)
.L_203:
        /*0004*/ 	.word	0x00000082


	//----- nvinfo : EIATTR_KPARAM_INFO
	.align		4
.L_204:
        /*0008*/ 	.byte	0x04, 0x17
        /*000a*/ 	.short	(.L_206 - .L_205)
.L_205:
        /*000c*/ 	.word	0x00000000
        /*0010*/ 	.short	0x0002
        /*0012*/ 	.short	0x0010
        /*0014*/ 	.byte	0x00, 0xf0, 0x11, 0x00


	//----- nvinfo : EIATTR_KPARAM_INFO
	.align		4
.L_206:
        /*0018*/ 	.byte	0x04, 0x17
        /*001a*/ 	.short	(.L_208 - .L_207)
.L_207:
        /*001c*/ 	.word	0x00000000
        /*0020*/ 	.short	0x0001
        /*0022*/ 	.short	0x0008
        /*0024*/ 	.byte	0x00, 0xf5, 0x21, 0x00


	//----- nvinfo : EIATTR_KPARAM_INFO
	.align		4
.L_208:
        /*0028*/ 	.byte	0x04, 0x17
        /*002a*/ 	.short	(.L_210 - .L_209)
.L_209:
        /*002c*/ 	.word	0x00000000
        /*0030*/ 	.short	0x0000
        /*0032*/ 	.short	0x0000
        /*0034*/ 	.byte	0x00, 0xf5, 0x21, 0x00


	//----- nvinfo : EIATTR_SPARSE_MMA_MASK
	.align		4
.L_210:
        /*0038*/ 	.byte	0x03, 0x50
        /*003a*/ 	.short	0x0000


	//----- nvinfo : EIATTR_MAXREG_COUNT
	.align		4
        /*003c*/ 	.byte	0x03, 0x1b
        /*003e*/ 	.short	0x00ff


	//----- nvinfo : EIATTR_MERCURY_ISA_VERSION
	.align		4
        /*0040*/ 	.byte	0x03, 0x5f
        /*0042*/ 	.short	0x0101


	//----- nvinfo : EIATTR_VRC_CTA_INIT_COUNT
	.align		4
        /*0044*/ 	.byte	0x02, 0x4a
	.zero		1
	.zero		1


	//----- nvinfo : EIATTR_EXIT_INSTR_OFFSETS
	.align		4
        /*0048*/ 	.byte	0x04, 0x1c
        /*004a*/ 	.short	(.L_212 - .L_211)


	//   ....[0]....
.L_211:
        /*004c*/ 	.word	0x000000f0


	//   ....[1]....
        /*0050*/ 	.word	0x00000230


	//----- nvinfo : EIATTR_CBANK_PARAM_SIZE
	.align		4
.L_212:
        /*0054*/ 	.byte	0x03, 0x19
        /*0056*/ 	.short	0x0014


	//----- nvinfo : EIATTR_PARAM_CBANK
	.align		4
        /*0058*/ 	.byte	0x04, 0x0a
        /*005a*/ 	.short	(.L_214 - .L_213)
	.align		4
.L_213:
        /*005c*/ 	.word	index@(.nv.constant0._Z6updatePdS_i)
        /*0060*/ 	.short	0x0380
        /*0062*/ 	.short	0x0014


	//----- nvinfo : EIATTR_SW_WAR
	.align		4
.L_214:
        /*0064*/ 	.byte	0x04, 0x36
        /*0066*/ 	.short	(.L_216 - .L_215)
.L_215:
        /*0068*/ 	.word	0x00000008
.L_216:


//--------------------- .nv.callgraph             --------------------------
	.section	.nv.callgraph,"",@"SHT_CUDA_CALLGRAPH"
	.align	4
	.sectionentsize	8
	.align		4
        /*0000*/ 	.word	0x00000000
	.align		4
        /*0004*/ 	.word	0xffffffff
	.align		4
        /*0008*/ 	.word	0x00000000
	.align		4
        /*000c*/ 	.word	0xfffffffe
	.align		4
        /*0010*/ 	.word	0x00000000
	.align		4
        /*0014*/ 	.word	0xfffffffd
	.align		4
        /*0018*/ 	.word	0x00000000
	.align		4
        /*001c*/ 	.word	0xfffffffc


//--------------------- .nv.constant3             --------------------------
	.section	.nv.constant3,"a",@progbits
	.align	8
.nv.constant3:
	.type		add,@object
	.size		add,(.L_0 - add)
add:
	.zero		8
.L_0:


//--------------------- .nv.constant4             --------------------------
	.section	.nv.constant4,"a",@progbits
	.align	8
	.align		8
.nv.constant4:
        /*0000*/ 	.dword	_ZN34_INTERNAL_222cfdce_4_k_cu_a7e9027b4cuda3std3__45__cpo5beginE
	.align		8
        /*0008*/ 	.dword	_ZN34_INTERNAL_222cfdce_4_k_cu_a7e9027b4cuda3std3__45__cpo3endE
	.align		8
        /*0010*/ 	.dword	_ZN34_INTERNAL_222cfdce_4_k_cu_a7e9027b4cuda3std3__45__cpo6cbeginE
	.align		8
        /*0018*/ 	.dword	_ZN34_INTERNAL_222cfdce_4_k_cu_a7e9027b4cuda3std3__45__cpo4cendE
	.align		8
        /*0020*/ 	.dword	_ZN34_INTERNAL_222cfdce_4_k_cu_a7e9027b4cuda3std3__45__cpo6rbeginE
	.align		8
        /*0028*/ 	.dword	_ZN34_INTERNAL_222cfdce_4_k_cu_a7e9027b4cuda3std3__45__cpo4rendE
	.align		8
        /*0030*/ 	.dword	_ZN34_INTERNAL_222cfdce_4_k_cu_a7e9027b4cuda3std3__45__cpo7crbeginE
	.align		8
        /*0038*/ 	.dword	_ZN34_INTERNAL_222cfdce_4_k_cu_a7e9027b4cuda3std3__45__cpo5crendE
	.align		8
        /*0040*/ 	.dword	_ZN34_INTERNAL_222cfdce_4_k_cu_a7e9027b4cuda3std3__436_GLOBAL__N__222cfdce_4_k_cu_a7e9027b6ignoreE
	.align		8
        /*0048*/ 	.dword	_ZN34_INTERNAL_222cfdce_4_k_cu_a7e9027b4cuda3std3__419piecewise_constructE
	.align		8
        /*0050*/ 	.dword	_ZN34_INTERNAL_222cfdce_4_k_cu_a7e9027b4cuda3std3__48in_placeE
	.align		8
        /*0058*/ 	.dword	_ZN34_INTERNAL_222cfdce_4_k_cu_a7e9027b4cuda3std3__420unreachable_sentinelE
	.align		8
        /*0060*/ 	.dword	_ZN34_INTERNAL_222cfdce_4_k_cu_a7e9027b4cuda3std3__47nulloptE
	.align		8
        /*0068*/ 	.dword	_ZN34_INTERNAL_222cfdce_4_k_cu_a7e9027b4cuda3std3__48unexpectE
	.align		8
        /*0070*/ 	.dword	_ZN34_INTERNAL_222cfdce_4_k_cu_a7e9027b4cuda3std6ranges3__45__cpo4swapE
	.align		8
        /*0078*/ 	.dword	_ZN34_INTERNAL_222cfdce_4_k_cu_a7e9027b4cuda3std6ranges3__45__cpo9iter_moveE
	.align		8
        /*0080*/ 	.dword	_ZN34_INTERNAL_222cfdce_4_k_cu_a7e9027b4cuda3std6ranges3__45__cpo5beginE
	.align		8
        /*0088*/ 	.dword	_ZN34_INTERNAL_222cfdce_4_k_cu_a7e9027b4cuda3std6ranges3__45__cpo3endE
	.align		8
        /*0090*/ 	.dword	_ZN34_INTERNAL_222cfdce_4_k_cu_a7e9027b4cuda3std6ranges3__45__cpo6cbeginE
	.align		8
        /*0098*/ 	.dword	_ZN34_INTERNAL_222cfdce_4_k_cu_a7e9027b4cuda3std6ranges3__45__cpo4cendE
	.align		8
        /*00a0*/ 	.dword	_ZN34_INTERNAL_222cfdce_4_k_cu_a7e9027b4cuda3std6ranges3__45__cpo7advanceE
	.align		8
        /*00a8*/ 	.dword	_ZN34_INTERNAL_222cfdce_4_k_cu_a7e9027b4cuda3std6ranges3__45__cpo9iter_swapE
	.align		8
        /*00b0*/ 	.dword	_ZN34_INTERNAL_222cfdce_4_k_cu_a7e9027b4cuda3std6ranges3__45__cpo4nextE
	.align		8
        /*00b8*/ 	.dword	_ZN34_INTERNAL_222cfdce_4_k_cu_a7e9027b4cuda3std6ranges3__45__cpo4prevE
	.align		8
        /*00c0*/ 	.dword	_ZN34_INTERNAL_222cfdce_4_k_cu_a7e9027b4cuda3std6ranges3__45__cpo4dataE
	.align		8
        /*00c8*/ 	.dword	_ZN34_INTERNAL_222cfdce_4_k_cu_a7e9027b4cuda3std6ranges3__45__cpo5cdataE
	.align		8
        /*00d0*/ 	.dword	_ZN34_INTERNAL_222cfdce_4_k_cu_a7e9027b4cuda3std6ranges3__45__cpo4sizeE
	.align		8
        /*00d8*/ 	.dword	_ZN34_INTERNAL_222cfdce_4_k_cu_a7e9027b4cuda3std6ranges3__45__cpo5ssizeE
	.align		8
        /*00e0*/ 	.dword	_ZN34_INTERNAL_222cfdce_4_k_cu_a7e9027b4cuda3std6ranges3__45__cpo8distanceE
	.align		8
        /*00e8*/ 	.dword	_ZN34_INTERNAL_222cfdce_4_k_cu_a7e9027b6thrust24THRUST_300001_SM_1000_NS6system6detail10sequential3seqE
	.align		8
        /*00f0*/ 	.dword	_ZN34_INTERNAL_222cfdce_4_k_cu_a7e9027b6thrust24THRUST_300001_SM_1000_NS12placeholders2_1E
	.align		8
        /*00f8*/ 	.dword	_ZN34_INTERNAL_222cfdce_4_k_cu_a7e9027b6thrust24THRUST_300001_SM_1000_NS12placeholders2_2E
	.align		8
        /*0100*/ 	.dword	_ZN34_INTERNAL_222cfdce_4_k_cu_a7e9027b6thrust24THRUST_300001_SM_1000_NS12placeholders2_3E
	.align		8
        /*0108*/ 	.dword	_ZN34_INTERNAL_222cfdce_4_k_cu_a7e9027b6thrust24THRUST_300001_SM_1000_NS12placeholders2_4E
	.align		8
        /*0110*/ 	.dword	_ZN34_INTERNAL_222cfdce_4_k_cu_a7e9027b6thrust24THRUST_300001_SM_1000_NS12placeholders2_5E
	.align		8
        /*0118*/ 	.dword	_ZN34_INTERNAL_222cfdce_4_k_cu_a7e9027b6thrust24THRUST_300001_SM_1000_NS12placeholders2_6E
	.align		8
        /*0120*/ 	.dword	_ZN34_INTERNAL_222cfdce_4_k_cu_a7e9027b6thrust24THRUST_300001_SM_1000_NS12placeholders2_7E
	.align		8
        /*0128*/ 	.dword	_ZN34_INTERNAL_222cfdce_4_k_cu_a7e9027b6thrust24THRUST_300001_SM_1000_NS12placeholders2_8E
	.align		8
        /*0130*/ 	.dword	_ZN34_INTERNAL_222cfdce_4_k_cu_a7e9027b6thrust24THRUST_300001_SM_1000_NS12placeholders2_9E
	.align		8
        /*0138*/ 	.dword	_ZN34_INTERNAL_222cfdce_4_k_cu_a7e9027b6thrust24THRUST_300001_SM_1000_NS12placeholders3_10E


//--------------------- .text._ZN3cub18CUB_300001_SM_10006detail6reduce28DeviceReduceSingleTileKernelINS2_10policy_hubIdjN4cuda3__47maximumIvEEE10Policy1000EPdSB_iS8_ddNS5_3std3__410__identityEEEvT0_T1_T2_T3_T4_T6_ --------------------------
	.section	.text._ZN3cub18CUB_300001_SM_10006detail6reduce28DeviceReduceSingleTileKernelINS2_10policy_hubIdjN4cuda3__47maximumIvEEE10Policy1000EPdSB_iS8_ddNS5_3std3__410__identityEEEvT0_T1_T2_T3_T4_T6_,"ax",@progbits
	.align	128
        .global         _ZN3cub18CUB_300001_SM_10006detail6reduce28DeviceReduceSingleTileKernelINS2_10policy_hubIdjN4cuda3__47maximumIvEEE10Policy1000EPdSB_iS8_ddNS5_3std3__410__identityEEEvT0_T1_T2_T3_T4_T6_
        .type           _ZN3cub18CUB_300001_SM_10006detail6reduce28DeviceReduceSingleTileKernelINS2_10policy_hubIdjN4cuda3__47maximumIvEEE10Policy1000EPdSB_iS8_ddNS5_3std3__410__identityEEEvT0_T1_T2_T3_T4_T6_,@function
        .size           _ZN3cub18CUB_300001_SM_10006detail6reduce28DeviceReduceSingleTileKernelINS2_10policy_hubIdjN4cuda3__47maximumIvEEE10Policy1000EPdSB_iS8_ddNS5_3std3__410__identityEEEvT0_T1_T2_T3_T4_T6_,(.L_x_150 - _ZN3cub18CUB_300001_SM_10006detail6reduce28DeviceReduceSingleTileKernelINS2_10policy_hubIdjN4cuda3__47maximumIvEEE10Policy1000EPdSB_iS8_ddNS5_3std3__410__identityEEEvT0_T1_T2_T3_T4_T6_)
        .other          _ZN3cub18CUB_300001_SM_10006detail6reduce28DeviceReduceSingleTileKernelINS2_10policy_hubIdjN4cuda3__47maximumIvEEE10Policy1000EPdSB_iS8_ddNS5_3std3__410__identityEEEvT0_T1_T2_T3_T4_T6_,@"STO_CUDA_ENTRY STV_DEFAULT"
_ZN3cub18CUB_300001_SM_10006detail6reduce28DeviceReduceSingleTileKernelINS2_10policy_hubIdjN4cuda3__47maximumIvEEE10Policy1000EPdSB_iS8_ddNS5_3std3__410__identityEEEvT0_T1_T2_T3_T4_T6_:
.text._ZN3cub18CUB_300001_SM_10006detail6reduce28DeviceReduceSingleTileKernelINS2_10policy_hubIdjN4cuda3__47maximumIvEEE10Policy1000EPdSB_iS8_ddNS5_3std3__410__identityEEEvT0_T1_T2_T3_T4_T6_:
[----:B------:R-:W-:Y:S01]  /*0000*/  LDC R1, c[0x0][0x37c] ;  /* 0x0000df00ff017b82 */ /* 0x000fe20000000800 */
[----:B------:R-:W0:Y:S01]  /*0010*/  LDCU UR4, c[0x0][0x390] ;  /* 0x00007200ff0477ac */ /* 0x000e220008000800 */
[----:B------:R-:W1:Y:S01]  /*0020*/  LDCU.64 UR6, c[0x0][0x358] ;  /* 0x00006b00ff0677ac */ /* 0x000e620008000a00 */
[----:B0-----:R-:W-:-:S05]  /*0030*/  IMAD.U32 R4, RZ, RZ, UR4 ;  /* 0x00000004ff047e24 */ /* 0x001fca000f8e00ff */
[----:B------:R-:W-:-:S13]  /*0040*/  ISETP.NE.AND P0, PT, R4, RZ, PT ;  /* 0x000000ff0400720c */ /* 0x000fda0003f05270 */
[----:B-1----:R-:W-:Y:S05]  /*0050*/  @P0 BRA `(.L_x_0) ;  /* 0x00000000001c0947 */ /* 0x002fea0003800000 */
[----:B------:R-:W0:Y:S02]  /*0060*/  S2R R0, SR_TID.X ;  /* 0x0000000000007919 */ /* 0x000e240000002100 */
[----:B0-----:R-:W-:-:S13]  /*0070*/  ISETP.NE.AND P0, PT, R0, RZ, PT ;  /* 0x000000ff0000720c */ /* 0x001fda0003f05270 */
[----:B------:R-:W-:Y:S05]  /*0080*/  @P0 EXIT ;  /* 0x000000000000094d */ /* 0x000fea0003800000 */
[----:B------:R-:W0:Y:S08]  /*0090*/  LDC.64 R2, c[0x0][0x388] ;  /* 0x0000e200ff027b82 */ /* 0x000e300000000a00 */
[----:B------:R-:W0:Y:S02]  /*00a0*/  LDC.64 R4, c[0x0][0x398] ;  /* 0x0000e600ff047b82 */ /* 0x000e240000000a00 */
[----:B0-----:R-:W-:Y:S01]  /*00b0*/  STG.E.64 desc[UR6][R2.64], R4 ;  /* 0x0000000402007986 */ /* 0x001fe2000c101b06 */
[----:B------:R-:W-:Y:S05]  /*00c0*/  EXIT ;  /* 0x000000000000794d */ /* 0x000fea0003800000 */
.L_x_0:
[----:B------:R-:W0:Y:S01]  /*00d0*/  LDCU UR4, c[0x0][0x380] ;  /* 0x00007000ff0477ac */ /* 0x000e220008000800 */
[----:B------:R-:W-:Y:S01]  /*00e0*/  BSSY.RECONVERGENT B0, `(.L_x_1) ;  /* 0x00005b3000007945 */ /* 0x000fe20003800200 */
[----:B0-----:R-:W-:-:S09]  /*00f0*/  ULOP3.LUT UP0, URZ, UR4, 0x1f, URZ, 0xc0, !UPT ;  /* 0x0000001f04ff7892 */ /* 0x001fd2000f80c0ff */
[----:B------:R-:W-:Y:S05]  /*0100*/  BRA.U UP0, `(.L_x_2) ;  /* 0x0000002d003c7547 */ /* 0x000fea000b800000 */
[----:B------:R-:W-:-:S13]  /*0110*/  ISETP.GT.AND P0, PT, R4, 0x7ff, PT ;  /* 0x000007ff0400780c */ /* 0x000fda0003f04270 */
[----:B------:R-:W-:Y:S05]  /*0120*/  @P0 BRA `(.L_x_3) ;  /* 0x0000001400e80947 */ /* 0x000fea0003800000 */
[----:B------:R-:W0:Y:S01]  /*0130*/  S2R R3, SR_TID.X ;  /* 0x0000000000037919 */ /* 0x000e220000002100 */
[----:B------:R-:W-:Y:S01]  /*0140*/  BSSY.RECONVERGENT B1, `(.L_x_4) ;  /* 0x0000009000017945 */ /* 0x000fe20003800200 */
[----:B------:R-:W-:Y:S02]  /*0150*/  CS2R R6, SRZ ;  /* 0x0000000000067805 */ /* 0x000fe4000001ff00 */
[----:B0-----:R-:W-:Y:S01]  /*0160*/  ISETP.GE.AND P0, PT, R3, R4, PT ;  /* 0x000000040300720c */ /* 0x001fe20003f06270 */
[----:B------:R-:W-:-:S12]  /*0170*/  IMAD.MOV.U32 R5, RZ, RZ, R3 ;  /* 0x000000ffff057224 */ /* 0x000fd800078e0003 */
[----:B------:R-:W-:Y:S05]  /*0180*/  @P0 BRA `(.L_x_5) ;  /* 0x0000000000100947 */ /* 0x000fea0003800000 */
[----:B------:R-:W0:Y:S02]  /*0190*/  LDC.64 R6, c[0x0][0x380] ;  /* 0x0000e000ff067b82 */ /* 0x000e240000000a00 */
[----:B0-----:R-:W-:-:S06]  /*01a0*/  IMAD.WIDE.U32 R6, R3, 0x8, R6 ;  /* 0x0000000803067825 */ /* 0x001fcc00078e0006 */
[----:B------:R-:W5:Y:S01]  /*01b0*/  LDG.E.64.CONSTANT R6, desc[UR6][R6.64] ;  /* 0x0000000606067981 */ /* 0x000f62000c1e9b00 */
[----:B------:R-:W-:-:S07]  /*01c0*/  VIADD R5, R3, 0x100 ;  /* 0x0000010003057836 */ /* 0x000fce0000000000 */
.L_x_5:
[----:B------:R-:W-:Y:S05]  /*01d0*/  BSYNC.RECONVERGENT B1 ;  /* 0x0000000000017941 */ /* 0x000fea0003800200 */
.L_x_4:
[----:B------:R-:W-:Y:S01]  /*01e0*/  ISETP.GE.AND P0, PT, R5, R4, PT ;  /* 0x000000040500720c */ /* 0x000fe20003f06270 */
[----:B------:R-:W-:-:S12]  /*01f0*/  BSSY.RECONVERGENT B1, `(.L_x_6) ;  /* 0x00000b0000017945 */ /* 0x000fd80003800200 */
[----:B------:R-:W-:Y:S05]  /*0200*/  @P0 BRA `(.L_x_7) ;  /* 0x0000000800b80947 */ /* 0x000fea0003800000 */
[----:B------:R-:W-:Y:S01]  /*0210*/  LOP3.LUT R9, RZ, R5, RZ, 0x33, !PT ;  /* 0x00000005ff097212 */ /* 0x000fe200078e33ff */
[----:B------:R-:W-:Y:S04]  /*0220*/  BSSY.RECONVERGENT B2, `(.L_x_8) ;  /* 0x0000019000027945 */ /* 0x000fe80003800200 */
[----:B------:R-:W-:-:S05]  /*0230*/  IMAD.IADD R0, R9, 0x1, R4 ;  /* 0x0000000109007824 */ /* 0x000fca00078e0204 */
[C---:B------:R-:W-:Y:S02]  /*0240*/  LOP3.LUT R2, R0.reuse, 0x300, RZ, 0xc0, !PT ;  /* 0x0000030000027812 */ /* 0x040fe400078ec0ff */
[----:B------:R-:W-:Y:S02]  /*0250*/  ISETP.GE.U32.AND P0, PT, R0, 0x300, PT ;  /* 0x000003000000780c */ /* 0x000fe40003f06070 */
[----:B------:R-:W-:-:S13]  /*0260*/  ISETP.NE.AND P1, PT, R2, 0x300, PT ;  /* 0x000003000200780c */ /* 0x000fda0003f25270 */
[----:B------:R-:W-:Y:S05]  /*0270*/  @!P1 BRA `(.L_x_9) ;  /* 0x00000000004c9947 */ /* 0x000fea0003800000 */
[----:B------:R-:W0:Y:S01]  /*0280*/  LDC.64 R8, c[0x0][0x380] ;  /* 0x0000e000ff087b82 */ /* 0x000e220000000a00 */
[----:B------:R-:W-:-:S04]  /*0290*/  LEA.HI R0, R0, 0x1, RZ, 0x18 ;  /* 0x0000000100007811 */ /* 0x000fc800078fc0ff */
[----:B------:R-:W-:-:S05]  /*02a0*/  LOP3.LUT R0, R0, 0x3, RZ, 0xc0, !PT ;  /* 0x0000000300007812 */ /* 0x000fca00078ec0ff */
[----:B------:R-:W-:Y:S02]  /*02b0*/  IMAD.MOV R0, RZ, RZ, -R0 ;  /* 0x000000ffff007224 */ /* 0x000fe400078e0a00 */
[----:B0-----:R-:W-:-:S04]  /*02c0*/  IMAD.WIDE.U32 R8, R5, 0x8, R8 ;  /* 0x0000000805087825 */ /* 0x001fc800078e0008 */
[----:B------:R-:W-:Y:S02]  /*02d0*/  IMAD.MOV.U32 R2, RZ, RZ, R8 ;  /* 0x000000ffff027224 */ /* 0x000fe400078e0008 */
[----:B------:R-:W-:-:S07]  /*02e0*/  IMAD.MOV.U32 R11, RZ, RZ, R9 ;  /* 0x000000ffff0b7224 */ /* 0x000fce00078e0009 */
.L_x_10:
[----:B------:R-:W-:Y:S02]  /*02f0*/  IMAD.MOV.U32 R8, RZ, RZ, R2 ;  /* 0x000000ffff087224 */ /* 0x000fe400078e0002 */
[----:B------:R-:W-:-:S06]  /*0300*/  IMAD.MOV.U32 R9, RZ, RZ, R11 ;  /* 0x000000ffff097224 */ /* 0x000fcc00078e000b */
[----:B------:R-:W2:Y:S01]  /*0310*/  LDG.E.64.CONSTANT R8, desc[UR6][R8.64] ;  /* 0x0000000608087981 */ /* 0x000ea2000c1e9b00 */
[----:B------:R-:W-:Y:S01]  /*0320*/  VIADD R0, R0, 0x1 ;  /* 0x0000000100007836 */ /* 0x000fe20000000000 */
[----:B------:R-:W-:Y:S01]  /*0330*/  IADD3 R2, P3, PT, R2, 0x800, RZ ;  /* 0x0000080002027810 */ /* 0x000fe20007f7e0ff */
[----:B------:R-:W-:-:S03]  /*0340*/  VIADD R5, R5, 0x100 ;  /* 0x0000010005057836 */ /* 0x000fc60000000000 */
[----:B------:R-:W-:Y:S01]  /*0350*/  ISETP.NE.AND P2, PT, R0, RZ, PT ;  /* 0x000000ff0000720c */ /* 0x000fe20003f45270 */
[----:B------:R-:W-:Y:S01]  /*0360*/  IMAD.X R11, RZ, RZ, R11, P3 ;  /* 0x000000ffff0b7224 */ /* 0x000fe200018e060b */
[----:B--2--5:R-:W-:-:S06]  /*0370*/  DSETP.GEU.AND P1, PT, R6, R8, PT ;  /* 0x000000080600722a */ /* 0x024fcc0003f2e000 */
[----:B------:R-:W-:Y:S02]  /*0380*/  FSEL R6, R8, R6, !P1 ;  /* 0x0000000608067208 */ /* 0x000fe40004800000 */
[----:B------:R-:W-:-:S03]  /*0390*/  FSEL R7, R9, R7, !P1 ;  /* 0x0000000709077208 */ /* 0x000fc60004800000 */
[----:B------:R-:W-:Y:S05]  /*03a0*/  @P2 BRA `(.L_x_10) ;  /* 0xfffffffc00d02947 */ /* 0x000fea000383ffff */
.L_x_9:
[----:B------:R-:W-:Y:S05]  /*03b0*/  BSYNC.RECONVERGENT B2 ;  /* 0x0000000000027941 */ /* 0x000fea0003800200 */
.L_x_8:
[----:B------:R-:W-:Y:S05]  /*03c0*/  @!P0 BRA `(.L_x_7) ;  /* 0x0000000800488947 */ /* 0x000fea0003800000 */
[----:B------:R-:W-:Y:S01]  /*03d0*/  IMAD.IADD R0, R4, 0x1, -R5 ;  /* 0x0000000104007824 */ /* 0x000fe200078e0a05 */
[----:B------:R-:W-:Y:S01]  /*03e0*/  BSSY.RECONVERGENT B2, `(.L_x_11) ;  /* 0x0000051000027945 */ /* 0x000fe20003800200 */
[----:B------:R-:W-:-:S03]  /*03f0*/  PLOP3.LUT P0, PT, PT, PT, PT, 0x80, 0x8 ;  /* 0x000000000008781c */ /* 0x000fc60003f0f070 */
[----:B------:R-:W-:-:S13]  /*0400*/  ISETP.GT.AND P1, PT, R0, 0xc00, PT ;  /* 0x00000c000000780c */ /* 0x000fda0003f24270 */
[----:B------:R-:W-:Y:S05]  /*0410*/  @!P1 BRA `(.L_x_12) ;  /* 0x0000000400349947 */ /* 0x000fea0003800000 */
[----:B------:R-:W0:Y:S01]  /*0420*/  LDC.64 R8, c[0x0][0x380] ;  /* 0x0000e000ff087b82 */ /* 0x000e220000000a00 */
[----:B------:R-:W-:Y:S01]  /*0430*/  PLOP3.LUT P0, PT, PT, PT, PT, 0x8, 0x80 ;  /* 0x000000000080781c */ /* 0x000fe20003f0e170 */
[----:B------:R-:W-:-:S12]  /*0440*/  VIADD R0, R4, 0xfffff400 ;  /* 0xfffff40004007836 */ /* 0x000fd80000000000 */
.L_x_13:
[----:B0-----:R-:W-:-:S05]  /*0450*/  IMAD.WIDE R30, R5, 0x8, R8 ;  /* 0x00000008051e7825 */ /* 0x001fca00078e0208 */
[----:B------:R-:W2:Y:S04]  /*0460*/  LDG.E.64.CONSTANT R10, desc[UR6][R30.64] ;  /* 0x000000061e0a7981 */ /* 0x000ea8000c1e9b00 */
[----:B------:R-:W3:Y:S04]  /*0470*/  LDG.E.64.CONSTANT R12, desc[UR6][R30.64+0x800] ;  /* 0x000800061e0c7981 */ /* 0x000ee8000c1e9b00 */
[----:B------:R-:W4:Y:S01]  /*0480*/  LDG.E.64.CONSTANT R14, desc[UR6][R30.64+0x1000] ;  /* 0x001000061e0e7981 */ /* 0x000f22000c1e9b00 */
[----:B------:R-:W-:-:S03]  /*0490*/  VIADD R39, R5, 0x400 ;  /* 0x0000040005277836 */ /* 0x000fc60000000000 */
[----:B------:R-:W4:Y:S01]  /*04a0*/  LDG.E.64.CONSTANT R16, desc[UR6][R30.64+0x1800] ;  /* 0x001800061e107981 */ /* 0x000f22000c1e9b00 */
[----:B------:R-:W-:-:S05]  /*04b0*/  IMAD.WIDE R38, R39, 0x8, R8 ;  /* 0x0000000827267825 */ /* 0x000fca00078e0208 */
[----:B------:R-:W4:Y:S04]  /*04c0*/  LDG.E.64.CONSTANT R18, desc[UR6][R38.64] ;  /* 0x0000000626127981 */ /* 0x000f28000c1e9b00 */
[----:B------:R-:W4:Y:S04]  /*04d0*/  LDG.E.64.CONSTANT R20, desc[UR6][R38.64+0x800] ;  /* 0x0008000626147981 */ /* 0x000f28000c1e9b00 */
        /* <DEDUP_REMOVED lines=12> */
[----:B------:R-:W4:Y:S04]  /*05a0*/  LDG.E.64.CONSTANT R38, desc[UR6][R44.64+0x1000] ;  /* 0x001000062c267981 */ /* 0x000f28000c1e9b00 */
[----:B------:R-:W4:Y:S01]  /*05b0*/  LDG.E.64.CONSTANT R40, desc[UR6][R44.64+0x1800] ;  /* 0x001800062c287981 */ /* 0x000f22000c1e9b00 */
[----:B------:R-:W-:-:S05]  /*05c0*/  VIADD R5, R5, 0x1000 ;  /* 0x0000100005057836 */ /* 0x000fca0000000000 */
[----:B------:R-:W-:Y:S01]  /*05d0*/  ISETP.GE.AND P2, PT, R5, R0, PT ;  /* 0x000000000500720c */ /* 0x000fe20003f46270 */
[----:B--2--5:R-:W-:-:S06]  /*05e0*/  DSETP.GEU.AND P1, PT, R6, R10, PT ;  /* 0x0000000a0600722a */ /* 0x024fcc0003f2e000 */
[----:B------:R-:W-:Y:S02]  /*05f0*/  FSEL R6, R10, R6, !P1 ;  /* 0x000000060a067208 */ /* 0x000fe40004800000 */
[----:B------:R-:W-:-:S06]  /*0600*/  FSEL R7, R11, R7, !P1 ;  /* 0x000000070b077208 */ /* 0x000fcc0004800000 */
[----:B---3--:R-:W-:-:S06]  /*0610*/  DSETP.GEU.AND P1, PT, R6, R12, PT ;  /* 0x0000000c0600722a */ /* 0x008fcc0003f2e000 */
[----:B------:R-:W-:Y:S02]  /*0620*/  FSEL R6, R12, R6, !P1 ;  /* 0x000000060c067208 */ /* 0x000fe40004800000 */
[----:B------:R-:W-:-:S06]  /*0630*/  FSEL R7, R13, R7, !P1 ;  /* 0x000000070d077208 */ /* 0x000fcc0004800000 */
[----:B----4-:R-:W-:-:S06]  /*0640*/  DSETP.GEU.AND P1, PT, R6, R14, PT ;  /* 0x0000000e0600722a */ /* 0x010fcc0003f2e000 */
[----:B------:R-:W-:Y:S02]  /*0650*/  FSEL R6, R14, R6, !P1 ;  /* 0x000000060e067208 */ /* 0x000fe40004800000 */
[----:B------:R-:W-:-:S06]  /*0660*/  FSEL R7, R15, R7, !P1 ;  /* 0x000000070f077208 */ /* 0x000fcc0004800000 */
[----:B------:R-:W-:-:S06]  /*0670*/  DSETP.GEU.AND P1, PT, R6, R16, PT ;  /* 0x000000100600722a */ /* 0x000fcc0003f2e000 */
        /* <DEDUP_REMOVED lines=37> */
[----:B------:R-:W-:Y:S01]  /*08d0*/  FSEL R7, R41, R7, !P1 ;  /* 0x0000000729077208 */ /* 0x000fe20004800000 */
[----:B------:R-:W-:Y:S06]  /*08e0*/  @!P2 BRA `(.L_x_13) ;  /* 0xfffffff800d8a947 */ /* 0x000fec000383ffff */
.L_x_12:
[----:B------:R-:W-:Y:S05]  /*08f0*/  BSYNC.RECONVERGENT B2 ;  /* 0x0000000000027941 */ /* 0x000fea0003800200 */
.L_x_11:
[----:B------:R-:W-:Y:S01]  /*0900*/  IMAD.IADD R0, R4, 0x1, -R5 ;  /* 0x0000000104007824 */ /* 0x000fe200078e0a05 */
[----:B------:R-:W-:Y:S04]  /*0910*/  BSSY.RECONVERGENT B2, `(.L_x_14) ;  /* 0x0000029000027945 */ /* 0x000fe80003800200 */
[----:B------:R-:W-:-:S13]  /*0920*/  ISETP.GT.AND P1, PT, R0, 0x400, PT ;  /* 0x000004000000780c */ /* 0x000fda0003f24270 */
[----:B------:R-:W-:Y:S05]  /*0930*/  @!P1 BRA `(.L_x_15) ;  /* 0x0000000000989947 */ /* 0x000fea0003800000 */
[----:B------:R-:W0:Y:S02]  /*0940*/  LDC.64 R18, c[0x0][0x380] ;  /* 0x0000e000ff127b82 */ /* 0x000e240000000a00 */
        /* <DEDUP_REMOVED lines=11> */
[----:B------:R-:W-:Y:S01]  /*0a00*/  VIADD R5, R5, 0x800 ;  /* 0x0000080005057836 */ /* 0x000fe20000000000 */
        /* <DEDUP_REMOVED lines=20> */
[----:B------:R-:W-:Y:S02]  /*0b50*/  FSEL R7, R25, R7, !P0 ;  /* 0x0000000719077208 */ /* 0x000fe40004000000 */
[----:B------:R-:W-:-:S04]  /*0b60*/  PLOP3.LUT P0, PT, PT, PT, PT, 0x8, 0x80 ;  /* 0x000000000080781c */ /* 0x000fc80003f0e170 */
[----:B------:R-:W-:-:S06]  /*0b70*/  DSETP.GEU.AND P1, PT, R6, R26, PT ;  /* 0x0000001a0600722a */ /* 0x000fcc0003f2e000 */
[----:B------:R-:W-:Y:S02]  /*0b80*/  FSEL R6, R26, R6, !P1 ;  /* 0x000000061a067208 */ /* 0x000fe40004800000 */
[----:B------:R-:W-:-:S07]  /*0b90*/  FSEL R7, R27, R7, !P1 ;  /* 0x000000071b077208 */ /* 0x000fce0004800000 */
.L_x_15:
[----:B------:R-:W-:Y:S05]  /*0ba0*/  BSYNC.RECONVERGENT B2 ;  /* 0x0000000000027941 */ /* 0x000fea0003800200 */
.L_x_14:
[----:B------:R-:W-:-:S13]  /*0bb0*/  ISETP.LT.OR P0, PT, R5, R4, P0 ;  /* 0x000000040500720c */ /* 0x000fda0000701670 */
[----:B------:R-:W-:Y:S05]  /*0bc0*/  @!P0 BRA `(.L_x_7) ;  /* 0x0000000000488947 */ /* 0x000fea0003800000 */
[----:B------:R-:W0:Y:S02]  /*0bd0*/  LDC.64 R8, c[0x0][0x380] ;  /* 0x0000e000ff087b82 */ /* 0x000e240000000a00 */
[----:B0-----:R-:W-:-:S05]  /*0be0*/  IMAD.WIDE R8, R5, 0x8, R8 ;  /* 0x0000000805087825 */ /* 0x001fca00078e0208 */
[----:B------:R-:W2:Y:S04]  /*0bf0*/  LDG.E.64.CONSTANT R10, desc[UR6][R8.64] ;  /* 0x00000006080a7981 */ /* 0x000ea8000c1e9b00 */
[----:B------:R-:W3:Y:S04]  /*0c00*/  LDG.E.64.CONSTANT R12, desc[UR6][R8.64+0x800] ;  /* 0x00080006080c7981 */ /* 0x000ee8000c1e9b00 */
[----:B------:R-:W4:Y:S04]  /*0c10*/  LDG.E.64.CONSTANT R14, desc[UR6][R8.64+0x1000] ;  /* 0x00100006080e7981 */ /* 0x000f28000c1e9b00 */
[----:B------:R-:W4:Y:S01]  /*0c20*/  LDG.E.64.CONSTANT R16, desc[UR6][R8.64+0x1800] ;  /* 0x0018000608107981 */ /* 0x000f22000c1e9b00 */
        /* <DEDUP_REMOVED lines=11> */
[----:B------:R-:W-:-:S07]  /*0ce0*/  FSEL R7, R17, R7, !P0 ;  /* 0x0000000711077208 */ /* 0x000fce0004000000 */
.L_x_7:
[----:B------:R-:W-:Y:S05]  /*0cf0*/  BSYNC.RECONVERGENT B1 ;  /* 0x0000000000017941 */ /* 0x000fea0003800200 */
.L_x_6:
[----:B------:R-:W-:-:S13]  /*0d00*/  ISETP.GE.AND P0, PT, R4, 0x100, PT ;  /* 0x000001000400780c */ /* 0x000fda0003f06270 */
[----:B------:R-:W-:Y:S05]  /*0d10*/  @!P0 BRA `(.L_x_16) ;  /* 0x00000004003c8947 */ /* 0x000fea0003800000 */
[----:B------:R-:W0:Y:S01]  /*0d20*/  S2R R8, SR_LANEID ;  /* 0x0000000000087919 */ /* 0x000e220000000000 */
[----:B-----5:R-:W-:Y:S04]  /*0d30*/  SHFL.DOWN PT, R4, R6, 0x1, 0x1f ;  /* 0x08201f0006047f89 */ /* 0x020fe800000e0000 */
[----:B------:R-:W1:Y:S02]  /*0d40*/  SHFL.DOWN PT, R5, R7, 0x1, 0x1f ;  /* 0x08201f0007057f89 */ /* 0x000e6400000e0000 */
[----:B-1----:R-:W-:Y:S01]  /*0d50*/  DSETP.GEU.AND P1, PT, R6, R4, PT ;  /* 0x000000040600722a */ /* 0x002fe20003f2e000 */
[C---:B0-----:R-:W-:Y:S02]  /*0d60*/  ISETP.GT.AND P0, PT, R8.reuse, 0x1e, PT ;  /* 0x0000001e0800780c */ /* 0x041fe40003f04270 */
[----:B------:R-:W-:-:S03]  /*0d70*/  ISETP.NE.AND P2, PT, R8, RZ, PT ;  /* 0x000000ff0800720c */ /* 0x000fc60003f45270 */
[----:B------:R-:W-:Y:S02]  /*0d80*/  FSEL R9, R4, R6, !P1 ;  /* 0x0000000604097208 */ /* 0x000fe40004800000 */
[----:B------:R-:W-:Y:S02]  /*0d90*/  FSEL R5, R5, R7, !P1 ;  /* 0x0000000705057208 */ /* 0x000fe40004800000 */
[----:B------:R-:W-:Y:S02]  /*0da0*/  FSEL R6, R6, R9, P0 ;  /* 0x0000000906067208 */ /* 0x000fe40000000000 */
[----:B------:R-:W-:Y:S02]  /*0db0*/  FSEL R11, R7, R5, P0 ;  /* 0x00000005070b7208 */ /* 0x000fe40000000000 */
[----:B------:R-:W-:Y:S01]  /*0dc0*/  ISETP.GT.AND P0, PT, R8, 0x1d, PT ;  /* 0x0000001d0800780c */ /* 0x000fe20003f04270 */
[----:B------:R-:W-:Y:S01]  /*0dd0*/  SHFL.DOWN PT, R4, R6, 0x2, 0x1f ;  /* 0x08401f0006047f89 */ /* 0x000fe200000e0000 */
[----:B------:R-:W-:Y:S01]  /*0de0*/  @!P2 MOV R2, 0x400 ;  /* 0x000004000002a802 */ /* 0x000fe20000000f00 */
[----:B------:R-:W-:Y:S01]  /*0df0*/  IMAD.MOV.U32 R7, RZ, RZ, R11 ;  /* 0x000000ffff077224 */ /* 0x000fe200078e000b */
[----:B------:R-:W-:Y:S01]  /*0e00*/  @!P2 SHF.R.U32.HI R0, RZ, 0x2, R3 ;  /* 0x00000002ff00a819 */ /* 0x000fe20000011603 */
[----:B------:R-:W0:Y:S03]  /*0e10*/  SHFL.DOWN PT, R5, R11, 0x2, 0x1f ;  /* 0x08401f000b057f89 */ /* 0x000e2600000e0000 */
[----:B------:R-:W-:Y:S01]  /*0e20*/  @!P2 LOP3.LUT R0, R0, 0xf8, RZ, 0xc0, !PT ;  /* 0x000000f80000a812 */ /* 0x000fe200078ec0ff */
[----:B------:R-:W1:Y:S01]  /*0e30*/  @!P2 S2R R9, SR_CgaCtaId ;  /* 0x000000000009a919 */ /* 0x000e620000008800 */
[----:B0-----:R-:W-:-:S06]  /*0e40*/  DSETP.GEU.AND P1, PT, R6, R4, PT ;  /* 0x000000040600722a */ /* 0x001fcc0003f2e000 */
[----:B------:R-:W-:Y:S02]  /*0e50*/  @!P0 FSEL R6, R4, R6, !P1 ;  /* 0x0000000604068208 */ /* 0x000fe40004800000 */
[----:B------:R-:W-:Y:S02]  /*0e60*/  @!P0 FSEL R11, R5, R11, !P1 ;  /* 0x0000000b050b8208 */ /* 0x000fe40004800000 */
[----:B------:R-:W-:Y:S01]  /*0e70*/  ISETP.GT.AND P0, PT, R8, 0x1b, PT ;  /* 0x0000001b0800780c */ /* 0x000fe20003f04270 */
[----:B------:R-:W-:Y:S02]  /*0e80*/  SHFL.DOWN PT, R4, R6, 0x4, 0x1f ;  /* 0x08801f0006047f89 */ /* 0x000fe400000e0000 */
[----:B------:R-:W-:Y:S02]  /*0e90*/  IMAD.MOV.U32 R7, RZ, RZ, R11 ;  /* 0x000000ffff077224 */ /* 0x000fe400078e000b */
[----:B------:R-:W0:Y:S04]  /*0ea0*/  SHFL.DOWN PT, R5, R11, 0x4, 0x1f ;  /* 0x08801f000b057f89 */ /* 0x000e2800000e0000 */
        /* <DEDUP_REMOVED lines=14> */
[----:B0-----:R-:W-:Y:S01]  /*0f90*/  DSETP.GEU.AND P0, PT, R6, R4, PT ;  /* 0x000000040600722a */ /* 0x001fe20003f0e000 */
[----:B-1----:R-:W-:-:S05]  /*0fa0*/  @!P2 LEA R7, R9, R2, 0x18 ;  /* 0x000000020907a211 */ /* 0x002fca00078ec0ff */
[----:B------:R-:W-:Y:S01]  /*0fb0*/  FSEL R4, R4, R6, !P0 ;  /* 0x0000000604047208 */ /* 0x000fe20004000000 */
[----:B------:R-:W-:Y:S01]  /*0fc0*/  @!P2 IMAD.IADD R9, R0, 0x1, R7 ;  /* 0x000000010009a824 */ /* 0x000fe200078e0207 */
[----:B------:R-:W-:Y:S02]  /*0fd0*/  FSEL R5, R5, R11, !P0 ;  /* 0x0000000b05057208 */ /* 0x000fe40004000000 */
[----:B------:R-:W-:Y:S02]  /*0fe0*/  ISETP.NE.AND P0, PT, R3, RZ, PT ;  /* 0x000000ff0300720c */ /* 0x000fe40003f05270 */
[----:B------:R-:W-:Y:S01]  /*0ff0*/  FSEL R6, R6, R4, P1 ;  /* 0x0000000406067208 */ /* 0x000fe20000800000 */
[----:B------:R3:W-:Y:S01]  /*1000*/  @!P2 STS.64 [R9+0x8], R4 ;  /* 0x000008040900a388 */ /* 0x0007e20000000a00 */
[----:B------:R-:W-:Y:S01]  /*1010*/  FSEL R7, R11, R5, P1 ;  /* 0x000000050b077208 */ /* 0x000fe20000800000 */
[----:B------:R-:W-:Y:S08]  /*1020*/  BAR.SYNC.DEFER_BLOCKING 0x0 ;  /* 0x0000000000007b1d */ /* 0x000ff00000010000 */
[----:B------:R-:W-:Y:S05]  /*1030*/  @P0 BRA `(.L_x_17) ;  /* 0x0000004800f40947 */ /* 0x000fea0003800000 */
[----:B------:R-:W0:Y:S01]  /*1040*/  S2UR UR5, SR_CgaCtaId ;  /* 0x00000000000579c3 */ /* 0x000e220000008800 */
[----:B------:R-:W-:Y:S02]  /*1050*/  UMOV UR4, 0x400 ;  /* 0x0000040000047882 */ /* 0x000fe40000000000 */
[----:B0-----:R-:W-:-:S09]  /*1060*/  ULEA UR4, UR5, UR4, 0x18 ;  /* 0x0000000405047291 */ /* 0x001fd2000f8ec0ff */
[----:B---3--:R-:W0:Y:S04]  /*1070*/  LDS.128 R8, [UR4+0x10] ;  /* 0x00001004ff087984 */ /* 0x008e280008000c00 */
[----:B------:R-:W1:Y:S01]  /*1080*/  LDS.128 R12, [UR4+0x20] ;  /* 0x00002004ff0c7984 */ /* 0x000e620008000c00 */
[----:B0-----:R-:W-:-:S06]  /*1090*/  DSETP.GEU.AND P1, PT, R6, R8, PT ;  /* 0x000000080600722a */ /* 0x001fcc0003f2e000 */
[----:B------:R-:W-:Y:S02]  /*10a0*/  FSEL R2, R8, R6, !P1 ;  /* 0x0000000608027208 */ /* 0x000fe40004800000 */
[----:B------:R-:W-:Y:S02]  /*10b0*/  FSEL R3, R9, R7, !P1 ;  /* 0x0000000709037208 */ /* 0x000fe40004800000 */
[----:B------:R-:W0:Y:S04]  /*10c0*/  LDS.128 R4, [UR4+0x30] ;  /* 0x00003004ff047984 */ /* 0x000e280008000c00 */
[----:B------:R-:W-:-:S06]  /*10d0*/  DSETP.GEU.AND P1, PT, R2, R10, PT ;  /* 0x0000000a0200722a */ /* 0x000fcc0003f2e000 */
[----:B------:R-:W-:Y:S02]  /*10e0*/  FSEL R2, R10, R2, !P1 ;  /* 0x000000020a027208 */ /* 0x000fe40004800000 */
[----:B------:R-:W-:-:S06]  /*10f0*/  FSEL R3, R11, R3, !P1 ;  /* 0x000000030b037208 */ /* 0x000fcc0004800000 */
[----:B-1----:R-:W-:-:S06]  /*1100*/  DSETP.GEU.AND P1, PT, R2, R12, PT ;  /* 0x0000000c0200722a */ /* 0x002fcc0003f2e000 */
[----:B------:R-:W-:Y:S02]  /*1110*/  FSEL R8, R12, R2, !P1 ;  /* 0x000000020c087208 */ /* 0x000fe40004800000 */
[----:B------:R-:W-:Y:S02]  /*1120*/  FSEL R9, R13, R3, !P1 ;  /* 0x000000030d097208 */ /* 0x000fe40004800000 */
[----:B------:R-:W1:Y:S04]  /*1130*/  LDS.64 R2, [UR4+0x40] ;  /* 0x00004004ff027984 */ /* 0x000e680008000a00 */
[----:B------:R-:W-:-:S06]  /*1140*/  DSETP.GEU.AND P1, PT, R8, R14, PT ;  /* 0x0000000e0800722a */ /* 0x000fcc0003f2e000 */
[----:B------:R-:W-:Y:S02]  /*1150*/  FSEL R8, R14, R8, !P1 ;  /* 0x000000080e087208 */ /* 0x000fe40004800000 */
[----:B------:R-:W-:-:S06]  /*1160*/  FSEL R9, R15, R9, !P1 ;  /* 0x000000090f097208 */ /* 0x000fcc0004800000 */
[----:B0-----:R-:W-:-:S06]  /*1170*/  DSETP.GEU.AND P1, PT, R8, R4, PT ;  /* 0x000000040800722a */ /* 0x001fcc0003f2e000 */
[----:B------:R-:W-:Y:S02]  /*1180*/  FSEL R4, R4, R8, !P1 ;  /* 0x0000000804047208 */ /* 0x000fe40004800000 */
[----:B------:R-:W-:-:S06]  /*1190*/  FSEL R5, R5, R9, !P1 ;  /* 0x0000000905057208 */ /* 0x000fcc0004800000 */
[----:B------:R-:W-:-:S06]  /*11a0*/  DSETP.GEU.AND P1, PT, R4, R6, PT ;  /* 0x000000060400722a */ /* 0x000fcc0003f2e000 */
[----:B------:R-:W-:Y:S02]  /*11b0*/  FSEL R4, R6, R4, !P1 ;  /* 0x0000000406047208 */ /* 0x000fe40004800000 */
[----:B------:R-:W-:-:S06]  /*11c0*/  FSEL R5, R7, R5, !P1 ;  /* 0x0000000507057208 */ /* 0x000fcc0004800000 */
[----:B-1----:R-:W-:-:S06]  /*11d0*/  DSETP.GEU.AND P1, PT, R4, R2, PT ;  /* 0x000000020400722a */ /* 0x002fcc0003f2e000 */
[----:B------:R-:W-:Y:S02]  /*11e0*/  FSEL R6, R2, R4, !P1 ;  /* 0x0000000402067208 */ /* 0x000fe40004800000 */
[----:B------:R-:W-:Y:S01]  /*11f0*/  FSEL R7, R3, R5, !P1 ;  /* 0x0000000503077208 */ /* 0x000fe20004800000 */
[----:B------:R-:W-:Y:S06]  /*1200*/  BRA `(.L_x_17) ;  /* 0x0000004800807947 */ /* 0x000fec0003800000 */
.L_x_16:
[----:B------:R-:W-:Y:S01]  /*1210*/  LOP3.LUT R0, R3, 0x3e0, RZ, 0xc0, !PT ;  /* 0x000003e003007812 */ /* 0x000fe200078ec0ff */
[----:B------:R-:W0:Y:S03]  /*1220*/  S2R R10, SR_LANEID ;  /* 0x00000000000a7919 */ /* 0x000e260000000000 */
[----:B------:R-:W-:Y:S01]  /*1230*/  LOP3.LUT R9, RZ, R0, RZ, 0x33, !PT ;  /* 0x00000000ff097212 */ /* 0x000fe200078e33ff */
[----:B------:R-:W-:-:S04]  /*1240*/  VIADD R5, R0, 0x20 ;  /* 0x0000002000057836 */ /* 0x000fc80000000000 */
[----:B------:R-:W-:Y:S01]  /*1250*/  IMAD.IADD R9, R9, 0x1, R4 ;  /* 0x0000000109097824 */ /* 0x000fe200078e0204 */
[----:B------:R-:W-:-:S04]  /*1260*/  ISETP.GT.AND P0, PT, R5, R4, PT ;  /* 0x000000040500720c */ /* 0x000fc80003f04270 */
[----:B------:R-:W-:-:S05]  /*1270*/  SEL R5, R9, 0x1f, P0 ;  /* 0x0000001f09057807 */ /* 0x000fca0000000000 */
[----:B-----5:R-:W-:Y:S04]  /*1280*/  SHFL.DOWN PT, R8, R6, 0x1, R5 ;  /* 0x0820000006087989 */ /* 0x020fe800000e0005 */
[----:B------:R-:W1:Y:S01]  /*1290*/  SHFL.DOWN PT, R9, R7, 0x1, R5 ;  /* 0x0820000007097989 */ /* 0x000e6200000e0005 */
[C---:B0-----:R-:W-:Y:S01]  /*12a0*/  ISETP.GE.AND P0, PT, R10.reuse, R5, PT ;  /* 0x000000050a00720c */ /* 0x041fe20003f06270 */
[----:B------:R-:W-:Y:S01]  /*12b0*/  VIADD R0, R10, 0x2 ;  /* 0x000000020a007836 */ /* 0x000fe20000000000 */
[----:B-1----:R-:W-:-:S06]  /*12c0*/  DSETP.GEU.AND P1, PT, R6, R8, PT ;  /* 0x000000080600722a */ /* 0x002fcc0003f2e000 */
[-C--:B------:R-:W-:Y:S02]  /*12d0*/  FSEL R11, R8, R6.reuse, !P1 ;  /* 0x00000006080b7208 */ /* 0x080fe40004800000 */
[-C--:B------:R-:W-:Y:S02]  /*12e0*/  FSEL R9, R9, R7.reuse, !P1 ;  /* 0x0000000709097208 */ /* 0x080fe40004800000 */
[----:B------:R-:W-:Y:S02]  /*12f0*/  FSEL R2, R11, R6, !P0 ;  /* 0x000000060b027208 */ /* 0x000fe40004000000 */
[----:B------:R-:W-:Y:S02]  /*1300*/  FSEL R11, R9, R7, !P0 ;  /* 0x00000007090b7208 */ /* 0x000fe40004000000 */
[----:B------:R-:W-:Y:S01]  /*1310*/  ISETP.GT.AND P0, PT, R0, R5, PT ;  /* 0x000000050000720c */ /* 0x000fe20003f04270 */
[----:B------:R-:W-:Y:S01]  /*1320*/  SHFL.DOWN PT, R8, R2, 0x2, R5 ;  /* 0x0840000002087989 */ /* 0x000fe200000e0005 */
[----:B------:R-:W-:-:S02]  /*1330*/  IMAD.MOV.U32 R6, RZ, RZ, R2 ;  /* 0x000000ffff067224 */ /* 0x000fc400078e0002 */
[----:B------:R-:W-:Y:S01]  /*1340*/  IMAD.MOV.U32 R7, RZ, RZ, R11 ;  /* 0x000000ffff077224 */ /* 0x000fe200078e000b */
[----:B------:R-:W0:Y:S01]  /*1350*/  SHFL.DOWN PT, R9, R11, 0x2, R5 ;  /* 0x084000000b097989 */ /* 0x000e2200000e0005 */
[----:B------:R-:W-:-:S04]  /*1360*/  VIADD R0, R10, 0x4 ;  /* 0x000000040a007836 */ /* 0x000fc80000000000 */
[----:B0-----:R-:W-:-:S06]  /*1370*/  DSETP.GEU.AND P1, PT, R6, R8, PT ;  /* 0x000000080600722a */ /* 0x001fcc0003f2e000 */
[----:B------:R-:W-:Y:S02]  /*1380*/  @!P0 FSEL R2, R8, R2, !P1 ;  /* 0x0000000208028208 */ /* 0x000fe40004800000 */
[----:B------:R-:W-:Y:S02]  /*1390*/  @!P0 FSEL R11, R9, R11, !P1 ;  /* 0x0000000b090b8208 */ /* 0x000fe40004800000 */
[----:B------:R-:W-:Y:S01]  /*13a0*/  ISETP.GT.AND P0, PT, R0, R5, PT ;  /* 0x000000050000720c */ /* 0x000fe20003f04270 */
[----:B------:R-:W-:Y:S01]  /*13b0*/  SHFL.DOWN PT, R6, R2, 0x4, R5 ;  /* 0x0880000002067989 */ /* 0x000fe200000e0005 */
[----:B------:R-:W-:Y:S02]  /*13c0*/  IMAD.MOV.U32 R8, RZ, RZ, R2 ;  /* 0x000000ffff087224 */ /* 0x000fe400078e0002 */
        /* <DEDUP_REMOVED lines=8> */
[----:B------:R-:W-:Y:S01]  /*1450*/  IMAD.MOV.U32 R8, RZ, RZ, R2 ;  /* 0x000000ffff087224 */ /* 0x000fe200078e0002 */
[C---:B------:R-:W-:Y:S01]  /*1460*/  ISETP.NE.AND P0, PT, R10.reuse, RZ, PT ;  /* 0x000000ff0a00720c */ /* 0x040fe20003f05270 */
[----:B------:R-:W-:Y:S01]  /*1470*/  IMAD.MOV.U32 R9, RZ, RZ, R11 ;  /* 0x000000ffff097224 */ /* 0x000fe200078e000b */
[----:B------:R-:W0:Y:S01]  /*1480*/  SHFL.DOWN PT, R7, R11, 0x8, R5 ;  /* 0x090000000b077989 */ /* 0x000e2200000e0005 */
[----:B------:R-:W-:-:S10]  /*1490*/  VIADD R0, R10, 0x10 ;  /* 0x000000100a007836 */ /* 0x000fd40000000000 */
[----:B------:R-:W1:Y:S01]  /*14a0*/  @!P0 S2R R13, SR_CgaCtaId ;  /* 0x00000000000d8919 */ /* 0x000e620000008800 */
[----:B0-----:R-:W-:-:S06]  /*14b0*/  DSETP.GEU.AND P2, PT, R8, R6, PT ;  /* 0x000000060800722a */ /* 0x001fcc0003f4e000 */
[----:B------:R-:W-:Y:S02]  /*14c0*/  @!P1 FSEL R2, R6, R2, !P2 ;  /* 0x0000000206029208 */ /* 0x000fe40005000000 */
[----:B------:R-:W-:Y:S02]  /*14d0*/  @!P1 FSEL R11, R7, R11, !P2 ;  /* 0x0000000b070b9208 */ /* 0x000fe40005000000 */
[----:B------:R-:W-:Y:S01]  /*14e0*/  ISETP.GT.AND P1, PT, R0, R5, PT ;  /* 0x000000050000720c */ /* 0x000fe20003f24270 */
[----:B------:R-:W-:Y:S01]  /*14f0*/  SHFL.DOWN PT, R6, R2, 0x10, R5 ;  /* 0x0a00000002067989 */ /* 0x000fe200000e0005 */
[----:B------:R-:W-:Y:S01]  /*1500*/  IMAD.MOV.U32 R8, RZ, RZ, R2 ;  /* 0x000000ffff087224 */ /* 0x000fe200078e0002 */
[----:B------:R-:W-:Y:S01]  /*1510*/  @!P0 SHF.R.U32.HI R0, RZ, 0x2, R3 ;  /* 0x00000002ff008819 */ /* 0x000fe20000011603 */
[----:B------:R-:W-:Y:S01]  /*1520*/  IMAD.MOV.U32 R9, RZ, RZ, R11 ;  /* 0x000000ffff097224 */ /* 0x000fe200078e000b */
[----:B------:R-:W0:Y:S02]  /*1530*/  SHFL.DOWN PT, R7, R11, 0x10, R5 ;  /* 0x0a0000000b077989 */ /* 0x000e2400000e0005 */
[----:B------:R-:W-:-:S03]  /*1540*/  @!P0 LOP3.LUT R0, R0, 0xf8, RZ, 0xc0, !PT ;  /* 0x000000f800008812 */ /* 0x000fc600078ec0ff */
[----:B0-----:R-:W-:Y:S01]  /*1550*/  DSETP.GEU.AND P2, PT, R8, R6, PT ;  /* 0x000000060800722a */ /* 0x001fe20003f4e000 */
[----:B------:R-:W-:-:S04]  /*1560*/  @!P0 MOV R8, 0x400 ;  /* 0x0000040000088802 */ /* 0x000fc80000000f00 */
[----:B-1----:R-:W-:Y:S02]  /*1570*/  @!P0 LEA R13, R13, R8, 0x18 ;  /* 0x000000080d0d8211 */ /* 0x002fe400078ec0ff */
[----:B------:R-:W-:Y:S02]  /*1580*/  @!P1 FSEL R2, R6, R2, !P2 ;  /* 0x0000000206029208 */ /* 0x000fe40005000000 */
[----:B------:R-:W-:Y:S01]  /*1590*/  @!P1 FSEL R11, R7, R11, !P2 ;  /* 0x0000000b070b9208 */ /* 0x000fe20005000000 */
[----:B------:R-:W-:Y:S02]  /*15a0*/  @!P0 IMAD.IADD R13, R0, 0x1, R13 ;  /* 0x00000001000d8824 */ /* 0x000fe400078e020d */
[----:B------:R-:W-:Y:S02]  /*15b0*/  IMAD.MOV.U32 R6, RZ, RZ, R2 ;  /* 0x000000ffff067224 */ /* 0x000fe400078e0002 */
[----:B------:R-:W-:-:S05]  /*15c0*/  IMAD.MOV.U32 R7, RZ, RZ, R11 ;  /* 0x000000ffff077224 */ /* 0x000fca00078e000b */
[----:B------:R3:W-:Y:S01]  /*15d0*/  @!P0 STS.64 [R13+0x8], R6 ;  /* 0x000008060d008388 */ /* 0x0007e20000000a00 */
[----:B------:R-:W-:Y:S01]  /*15e0*/  BAR.SYNC.DEFER_BLOCKING 0x0 ;  /* 0x0000000000007b1d */ /* 0x000fe20000010000 */
[----:B------:R-:W-:-:S13]  /*15f0*/  ISETP.NE.AND P0, PT, R3, RZ, PT ;  /* 0x000000ff0300720c */ /* 0x000fda0003f05270 */
[----:B---3--:R-:W-:Y:S05]  /*1600*/  @P0 BRA `(.L_x_17) ;  /* 0x0000004400800947 */ /* 0x008fea0003800000 */
[----:B------:R-:W0:Y:S01]  /*1610*/  S2UR UR5, SR_CgaCtaId ;  /* 0x00000000000579c3 */ /* 0x000e220000008800 */
[----:B------:R-:W-:Y:S01]  /*1620*/  UMOV UR4, 0x400 ;  /* 0x0000040000047882 */ /* 0x000fe20000000000 */
[----:B------:R-:W-:Y:S01]  /*1630*/  ISETP.GT.AND P2, PT, R4, 0x20, PT ;  /* 0x000000200400780c */ /* 0x000fe20003f44270 */
[----:B0-----:R-:W-:-:S09]  /*1640*/  ULEA UR4, UR5, UR4, 0x18 ;  /* 0x0000000405047291 */ /* 0x001fd2000f8ec0ff */
[----:B------:R-:W0:Y:S04]  /*1650*/  LDS.128 R16, [UR4+0x10] ;  /* 0x00001004ff107984 */ /* 0x000e280008000c00 */
[----:B------:R-:W1:Y:S04]  /*1660*/  LDS.128 R12, [UR4+0x20] ;  /* 0x00002004ff0c7984 */ /* 0x000e680008000c00 */
[----:B------:R-:W2:Y:S01]  /*1670*/  LDS.128 R8, [UR4+0x30] ;  /* 0x00003004ff087984 */ /* 0x000ea20008000c00 */
[----:B0-----:R-:W-:-:S06]  /*1680*/  DSETP.GEU.AND P1, PT, R6, R16, PT ;  /* 0x000000100600722a */ /* 0x001fcc0003f2e000 */
[-C--:B------:R-:W-:Y:S02]  /*1690*/  FSEL R3, R16, R6.reuse, !P1 ;  /* 0x0000000610037208 */ /* 0x080fe40004800000 */
[-C--:B------:R-:W-:Y:S02]  /*16a0*/  FSEL R17, R17, R7.reuse, !P1 ;  /* 0x0000000711117208 */ /* 0x080fe40004800000 */
[----:B------:R-:W-:Y:S02]  /*16b0*/  FSEL R6, R3, R6, P2 ;  /* 0x0000000603067208 */ /* 0x000fe40001000000 */
[----:B------:R-:W-:Y:S02]  /*16c0*/  FSEL R7, R17, R7, P2 ;  /* 0x0000000711077208 */ /* 0x000fe40001000000 */
[C---:B------:R-:W-:Y:S01]  /*16d0*/  ISETP.GT.AND P1, PT, R4.reuse, 0x40, PT ;  /* 0x000000400400780c */ /* 0x040fe20003f24270 */
[----:B------:R-:W-:Y:S01]  /*16e0*/  IMAD.MOV.U32 R2, RZ, RZ, R6 ;  /* 0x000000ffff027224 */ /* 0x000fe200078e0006 */
[----:B------:R-:W-:Y:S01]  /*16f0*/  ISETP.GT.AND P2, PT, R4, 0x60, PT ;  /* 0x000000600400780c */ /* 0x000fe20003f44270 */
[----:B------:R-:W-:-:S06]  /*1700*/  IMAD.MOV.U32 R3, RZ, RZ, R7 ;  /* 0x000000ffff037224 */ /* 0x000fcc00078e0007 */
[----:B------:R-:W-:-:S06]  /*1710*/  DSETP.GEU.AND P3, PT, R2, R18, PT ;  /* 0x000000120200722a */ /* 0x000fcc0003f6e000 */
[----:B------:R-:W-:Y:S02]  /*1720*/  @P1 FSEL R6, R18, R6, !P3 ;  /* 0x0000000612061208 */ /* 0x000fe40005800000 */
[----:B------:R-:W-:Y:S02]  /*1730*/  @P1 FSEL R7, R19, R7, !P3 ;  /* 0x0000000713071208 */ /* 0x000fe40005800000 */
[----:B------:R-:W-:Y:S01]  /*1740*/  ISETP.GT.AND P1, PT, R4, 0x80, PT ;  /* 0x000000800400780c */ /* 0x000fe20003f24270 */
[----:B------:R-:W-:Y:S02]  /*1750*/  IMAD.MOV.U32 R2, RZ, RZ, R6 ;  /* 0x000000ffff027224 */ /* 0x000fe400078e0006 */
[----:B------:R-:W-:-:S06]  /*1760*/  IMAD.MOV.U32 R3, RZ, RZ, R7 ;  /* 0x000000ffff037224 */ /* 0x000fcc00078e0007 */
[----:B-1----:R-:W-:Y:S01]  /*1770*/  DSETP.GEU.AND P3, PT, R2, R12, PT ;  /* 0x0000000c0200722a */ /* 0x002fe20003f6e000 */
[----:B------:R-:W0:Y:S05]  /*1780*/  LDS.64 R2, [UR4+0x40] ;  /* 0x00004004ff027984 */ /* 0x000e2a0008000a00 */
[----:B------:R-:W-:Y:S02]  /*1790*/  @P2 FSEL R6, R12, R6, !P3 ;  /* 0x000000060c062208 */ /* 0x000fe40005800000 */
[----:B------:R-:W-:Y:S02]  /*17a0*/  @P2 FSEL R7, R13, R7, !P3 ;  /* 0x000000070d072208 */ /* 0x000fe40005800000 */
[----:B------:R-:W-:-:S04]  /*17b0*/  ISETP.GT.AND P2, PT, R4, 0xa0, PT ;  /* 0x000000a00400780c */ /* 0x000fc80003f44270 */
[----:B------:R-:W-:-:S06]  /*17c0*/  DSETP.GEU.AND P3, PT, R6, R14, PT ;  /* 0x0000000e0600722a */ /* 0x000fcc0003f6e000 */
[----:B------:R-:W-:Y:S02]  /*17d0*/  @P1 FSEL R6, R14, R6, !P3 ;  /* 0x000000060e061208 */ /* 0x000fe40005800000 */
[----:B------:R-:W-:Y:S02]  /*17e0*/  @P1 FSEL R7, R15, R7, !P3 ;  /* 0x000000070f071208 */ /* 0x000fe40005800000 */
[----:B------:R-:W-:-:S04]  /*17f0*/  ISETP.GT.AND P1, PT, R4, 0xc0, PT ;  /* 0x000000c00400780c */ /* 0x000fc80003f24270 */
[----:B--2---:R-:W-:-:S06]  /*1800*/  DSETP.GEU.AND P3, PT, R6, R8, PT ;  /* 0x000000080600722a */ /* 0x004fcc0003f6e000 */
[----:B------:R-:W-:Y:S02]  /*1810*/  @P2 FSEL R6, R8, R6, !P3 ;  /* 0x0000000608062208 */ /* 0x000fe40005800000 */
[----:B------:R-:W-:Y:S02]  /*1820*/  @P2 FSEL R7, R9, R7, !P3 ;  /* 0x0000000709072208 */ /* 0x000fe40005800000 */
[----:B------:R-:W-:-:S04]  /*1830*/  ISETP.GT.AND P2, PT, R4, 0xe0, PT ;  /* 0x000000e00400780c */ /* 0x000fc80003f44270 */
[----:B------:R-:W-:-:S06]  /*1840*/  DSETP.GEU.AND P3, PT, R6, R10, PT ;  /* 0x0000000a0600722a */ /* 0x000fcc0003f6e000 */
[----:B------:R-:W-:Y:S02]  /*1850*/  @P1 FSEL R6, R10, R6, !P3 ;  /* 0x000000060a061208 */ /* 0x000fe40005800000 */
[----:B------:R-:W-:-:S03]  /*1860*/  @P1 FSEL R7, R11, R7, !P3 ;  /* 0x000000070b071208 */ /* 0x000fc60005800000 */
[----:B------:R-:W-:Y:S02]  /*1870*/  IMAD.MOV.U32 R4, RZ, RZ, R6 ;  /* 0x000000ffff047224 */ /* 0x000fe400078e0006 */
[----:B------:R-:W-:-:S06]  /*1880*/  IMAD.MOV.U32 R5, RZ, RZ, R7 ;  /* 0x000000ffff057224 */ /* 0x000fcc00078e0007 */
[----:B0-----:R-:W-:-:S06]  /*1890*/  DSETP.GEU.AND P1, PT, R4, R2, PT ;  /* 0x000000020400722a */ /* 0x001fcc0003f2e000 */
[----:B------:R-:W-:Y:S02]  /*18a0*/  @P2 FSEL R6, R2, R6, !P1 ;  /* 0x0000000602062208 */ /* 0x000fe40004800000 */
[----:B------:R-:W-:Y:S01]  /*18b0*/  @P2 FSEL R7, R3, R7, !P1 ;  /* 0x0000000703072208 */ /* 0x000fe20004800000 */
[----:B------:R-:W-:Y:S06]  /*18c0*/  BRA `(.L_x_17) ;  /* 0x0000004000d07947 */ /* 0x000fec0003800000 */
.L_x_3:
[----:B------:R-:W0:Y:S01]  /*18d0*/  S2R R0, SR_TID.X ;  /* 0x0000000000007919 */ /* 0x000e220000002100 */
[----:B------:R-:W1:Y:S02]  /*18e0*/  LDCU.64 UR4, c[0x0][0x380] ;  /* 0x00007000ff0477ac */ /* 0x000e640008000a00 */
[----:B-1----:R-:W-:Y:S02]  /*18f0*/  IMAD.U32 R2, RZ, RZ, UR4 ;  /* 0x00000004ff027e24 */ /* 0x002fe4000f8e00ff */
[----:B------:R-:W-:Y:S02]  /*1900*/  IMAD.U32 R3, RZ, RZ, UR5 ;  /* 0x00000005ff037e24 */ /* 0x000fe4000f8e00ff */
[----:B0-----:R-:W-:-:S04]  /*1910*/  IMAD.SHL.U32 R5, R0, 0x4, RZ ;  /* 0x0000000400057824 */ /* 0x001fc800078e00ff */
[----:B------:R-:W-:-:S05]  /*1920*/  IMAD.WIDE.U32 R6, R5, 0x8, R2 ;  /* 0x0000000805067825 */ /* 0x000fca00078e0002 */
[----:B------:R-:W2:Y:S04]  /*1930*/  LDG.E.128.CONSTANT R20, desc[UR6][R6.64] ;  /* 0x0000000606147981 */ /* 0x000ea8000c1e9d00 */
[----:B------:R-:W3:Y:S04]  /*1940*/  LDG.E.128.CONSTANT R12, desc[UR6][R6.64+0x10] ;  /* 0x00001006060c7981 */ /* 0x000ee8000c1e9d00 */
[----:B------:R-:W4:Y:S04]  /*1950*/  LDG.E.128.CONSTANT R8, desc[UR6][R6.64+0x2000] ;  /* 0x0020000606087981 */ /* 0x000f28000c1e9d00 */
[----:B------:R0:W5:Y:S01]  /*1960*/  LDG.E.128.CONSTANT R16, desc[UR6][R6.64+0x2010] ;  /* 0x0020100606107981 */ /* 0x000162000c1e9d00 */
[----:B------:R-:W-:Y:S01]  /*1970*/  ISETP.GE.U32.AND P1, PT, R4, 0x1000, PT ;  /* 0x000010000400780c */ /* 0x000fe20003f26070 */
[----:B------:R-:W-:Y:S01]  /*1980*/  UMOV UR4, 0x800 ;  /* 0x0000080000047882 */ /* 0x000fe20000000000 */
[----:B--2---:R-:W-:-:S06]  /*1990*/  DSETP.GEU.AND P0, PT, R20, R22, PT ;  /* 0x000000161400722a */ /* 0x004fcc0003f0e000 */
[----:B------:R-:W-:Y:S02]  /*19a0*/  FSEL R20, R22, R20, !P0 ;  /* 0x0000001416147208 */ /* 0x000fe40004000000 */
[----:B------:R-:W-:-:S06]  /*19b0*/  FSEL R21, R23, R21, !P0 ;  /* 0x0000001517157208 */ /* 0x000fcc0004000000 */
[----:B---3--:R-:W-:-:S06]  /*19c0*/  DSETP.GEU.AND P0, PT, R20, R12, PT ;  /* 0x0000000c1400722a */ /* 0x008fcc0003f0e000 */
[----:B------:R-:W-:Y:S02]  /*19d0*/  FSEL R12, R12, R20, !P0 ;  /* 0x000000140c0c7208 */ /* 0x000fe40004000000 */
[----:B------:R-:W-:-:S06]  /*19e0*/  FSEL R13, R13, R21, !P0 ;  /* 0x000000150d0d7208 */ /* 0x000fcc0004000000 */
[----:B------:R-:W-:-:S06]  /*19f0*/  DSETP.GEU.AND P0, PT, R12, R14, PT ;  /* 0x0000000e0c00722a */ /* 0x000fcc0003f0e000 */
[----:B------:R-:W-:Y:S02]  /*1a00*/  FSEL R12, R14, R12, !P0 ;  /* 0x0000000c0e0c7208 */ /* 0x000fe40004000000 */
[----:B------:R-:W-:-:S06]  /*1a10*/  FSEL R13, R15, R13, !P0 ;  /* 0x0000000d0f0d7208 */ /* 0x000fcc0004000000 */
[----:B----4-:R-:W-:-:S06]  /*1a20*/  DSETP.GEU.AND P0, PT, R12, R8, PT ;  /* 0x000000080c00722a */ /* 0x010fcc0003f0e000 */
[----:B0-----:R-:W-:Y:S02]  /*1a30*/  FSEL R6, R8, R12, !P0 ;  /* 0x0000000c08067208 */ /* 0x001fe40004000000 */
[----:B------:R-:W-:-:S06]  /*1a40*/  FSEL R7, R9, R13, !P0 ;  /* 0x0000000d09077208 */ /* 0x000fcc0004000000 */
[----:B------:R-:W-:-:S06]  /*1a50*/  DSETP.GEU.AND P0, PT, R6, R10, PT ;  /* 0x0000000a0600722a */ /* 0x000fcc0003f0e000 */
[----:B------:R-:W-:Y:S02]  /*1a60*/  FSEL R6, R10, R6, !P0 ;  /* 0x000000060a067208 */ /* 0x000fe40004000000 */
[----:B------:R-:W-:-:S06]  /*1a70*/  FSEL R7, R11, R7, !P0 ;  /* 0x000000070b077208 */ /* 0x000fcc0004000000 */
[----:B-----5:R-:W-:-:S06]  /*1a80*/  DSETP.GEU.AND P0, PT, R6, R16, PT ;  /* 0x000000100600722a */ /* 0x020fcc0003f0e000 */
[----:B------:R-:W-:Y:S02]  /*1a90*/  FSEL R6, R16, R6, !P0 ;  /* 0x0000000610067208 */ /* 0x000fe40004000000 */
[----:B------:R-:W-:-:S06]  /*1aa0*/  FSEL R7, R17, R7, !P0 ;  /* 0x0000000711077208 */ /* 0x000fcc0004000000 */
[----:B------:R-:W-:-:S06]  /*1ab0*/  DSETP.GEU.AND P0, PT, R6, R18, PT ;  /* 0x000000120600722a */ /* 0x000fcc0003f0e000 */
[----:B------:R-:W-:Y:S02]  /*1ac0*/  FSEL R6, R18, R6, !P0 ;  /* 0x0000000612067208 */ /* 0x000fe40004000000 */
[----:B------:R-:W-:Y:S01]  /*1ad0*/  FSEL R7, R19, R7, !P0 ;  /* 0x0000000713077208 */ /* 0x000fe20004000000 */
[----:B------:R-:W-:Y:S06]  /*1ae0*/  @!P1 BRA `(.L_x_18) ;  /* 0x0000000000a49947 */ /* 0x000fec0003800000 */
[----:B------:R-:W0:Y:S01]  /*1af0*/  LDC R24, c[0x0][0x390] ;  /* 0x0000e400ff187b82 */ /* 0x000e220000000800 */
[----:B------:R-:W-:Y:S01]  /*1b00*/  VIADD R25, R4, 0xfffff800 ;  /* 0xfffff80004197836 */ /* 0x000fe20000000000 */
[----:B------:R-:W-:-:S06]  /*1b10*/  UMOV UR4, 0x800 ;  /* 0x0000080000047882 */ /* 0x000fcc0000000000 */
[----:B------:R-:W1:Y:S02]  /*1b20*/  LDC.64 R2, c[0x0][0x380] ;  /* 0x0000e000ff027b82 */ /* 0x000e640000000a00 */
.L_x_20:
[----:B------:R-:W-:-:S04]  /*1b30*/  VIADD R27, R5, UR4 ;  /* 0x00000004051b7c36 */ /* 0x000fc80008000000 */
[----:B-1----:R-:W-:-:S05]  /*1b40*/  IMAD.WIDE.U32 R26, R27, 0x8, R2 ;  /* 0x000000081b1a7825 */ /* 0x002fca00078e0002 */
[----:B------:R-:W2:Y:S04]  /*1b50*/  LDG.E.128.CONSTANT R12, desc[UR6][R26.64] ;  /* 0x000000061a0c7981 */ /* 0x000ea8000c1e9d00 */
[----:B------:R-:W3:Y:S04]  /*1b60*/  LDG.E.128.CONSTANT R16, desc[UR6][R26.64+0x10] ;  /* 0x000010061a107981 */ /* 0x000ee8000c1e9d00 */
[----:B------:R-:W4:Y:S04]  /*1b70*/  LDG.E.128.CONSTANT R20, desc[UR6][R26.64+0x2000] ;  /* 0x002000061a147981 */ /* 0x000f28000c1e9d00 */
[----:B------:R-:W5:Y:S01]  /*1b80*/  LDG.E.128.CONSTANT R8, desc[UR6][R26.64+0x2010] ;  /* 0x002010061a087981 */ /* 0x000f62000c1e9d00 */
[----:B0-----:R-:W-:Y:S01]  /*1b90*/  IMAD.MOV.U32 R4, RZ, RZ, R24 ;  /* 0x000000ffff047224 */ /* 0x001fe200078e0018 */
[----:B--2---:R-:W-:-:S06]  /*1ba0*/  DSETP.GEU.AND P0, PT, R6, R12, PT ;  /* 0x0000000c0600722a */ /* 0x004fcc0003f0e000 */
[----:B------:R-:W-:Y:S02]  /*1bb0*/  FSEL R6, R12, R6, !P0 ;  /* 0x000000060c067208 */ /* 0x000fe40004000000 */
[----:B------:R-:W-:-:S06]  /*1bc0*/  FSEL R7, R13, R7, !P0 ;  /* 0x000000070d077208 */ /* 0x000fcc0004000000 */
[----:B------:R-:W-:-:S06]  /*1bd0*/  DSETP.GEU.AND P0, PT, R6, R14, PT ;  /* 0x0000000e0600722a */ /* 0x000fcc0003f0e000 */
        /* <DEDUP_REMOVED lines=14> */
[----:B-----5:R-:W-:-:S06]  /*1cc0*/  DSETP.GEU.AND P0, PT, R6, R8, PT ;  /* 0x000000080600722a */ /* 0x020fcc0003f0e000 */
[----:B------:R-:W-:Y:S01]  /*1cd0*/  FSEL R6, R8, R6, !P0 ;  /* 0x0000000608067208 */ /* 0x000fe20004000000 */
[----:B------:R-:W-:Y:S01]  /*1ce0*/  VIADD R8, R4, -UR4 ;  /* 0x8000000404087c36 */ /* 0x000fe20008000000 */
[----:B------:R-:W-:-:S04]  /*1cf0*/  FSEL R7, R9, R7, !P0 ;  /* 0x0000000709077208 */ /* 0x000fc80004000000 */
[----:B------:R-:W-:Y:S02]  /*1d00*/  ISETP.GE.AND P1, PT, R8, 0x800, PT ;  /* 0x000008000800780c */ /* 0x000fe40003f26270 */
[----:B------:R-:W-:-:S06]  /*1d10*/  DSETP.GEU.AND P0, PT, R6, R10, PT ;  /* 0x0000000a0600722a */ /* 0x000fcc0003f0e000 */
[----:B------:R-:W-:Y:S02]  /*1d20*/  FSEL R6, R10, R6, !P0 ;  /* 0x000000060a067208 */ /* 0x000fe40004000000 */
[----:B------:R-:W-:-:S03]  /*1d30*/  FSEL R7, R11, R7, !P0 ;  /* 0x000000070b077208 */ /* 0x000fc60004000000 */
[----:B------:R-:W-:Y:S05]  /*1d40*/  @!P1 BRA `(.L_x_19) ;  /* 0x0000000c00009947 */ /* 0x000fea0003800000 */
[----:B------:R-:W-:-:S06]  /*1d50*/  UIADD3 UR4, UPT, UPT, UR4, 0x800, URZ ;  /* 0x0000080004047890 */ /* 0x000fcc000fffe0ff */
[----:B------:R-:W-:-:S13]  /*1d60*/  ISETP.LT.AND P0, PT, R25, UR4, PT ;  /* 0x0000000419007c0c */ /* 0x000fda000bf01270 */
[----:B------:R-:W-:Y:S05]  /*1d70*/  @!P0 BRA `(.L_x_20) ;  /* 0xfffffffc006c8947 */ /* 0x000fea000383ffff */
.L_x_18:
[----:B------:R-:W-:-:S13]  /*1d80*/  ISETP.LE.AND P0, PT, R4, UR4, PT ;  /* 0x0000000404007c0c */ /* 0x000fda000bf03270 */
[----:B------:R-:W-:Y:S05]  /*1d90*/  @P0 BRA `(.L_x_19) ;  /* 0x0000000800ec0947 */ /* 0x000fea0003800000 */
[----:B------:R-:W-:Y:S01]  /*1da0*/  VIADD R41, R4, -UR4 ;  /* 0x8000000404297c36 */ /* 0x000fe20008000000 */
[----:B------:R-:W-:Y:S04]  /*1db0*/  BSSY.RECONVERGENT B1, `(.L_x_19) ;  /* 0x00000b9000017945 */ /* 0x000fe80003800200 */
[----:B------:R-:W-:-:S13]  /*1dc0*/  ISETP.GE.AND P0, PT, R0, R41, PT ;  /* 0x000000290000720c */ /* 0x000fda0003f06270 */
[----:B------:R-:W-:Y:S05]  /*1dd0*/  @P0 BRA `(.L_x_21) ;  /* 0x0000000800d80947 */ /* 0x000fea0003800000 */
[----:B------:R-:W-:Y:S01]  /*1de0*/  LOP3.LUT R5, RZ, R0, RZ, 0x33, !PT ;  /* 0x00000000ff057212 */ /* 0x000fe200078e33ff */
[----:B------:R-:W-:Y:S01]  /*1df0*/  BSSY.RECONVERGENT B2, `(.L_x_22) ;  /* 0x0000016000027945 */ /* 0x000fe20003800200 */
[----:B------:R-:W-:Y:S02]  /*1e00*/  IMAD.MOV.U32 R40, RZ, RZ, R0 ;  /* 0x000000ffff287224 */ /* 0x000fe400078e0000 */
[----:B------:R-:W-:-:S04]  /*1e10*/  IADD3 R4, PT, PT, R4, -UR4, R5 ;  /* 0x8000000404047c10 */ /* 0x000fc8000fffe005 */
[C---:B------:R-:W-:Y:S02]  /*1e20*/  LOP3.LUT R5, R4.reuse, 0x300, RZ, 0xc0, !PT ;  /* 0x0000030004057812 */ /* 0x040fe400078ec0ff */
[----:B------:R-:W-:Y:S02]  /*1e30*/  ISETP.GE.U32.AND P2, PT, R4, 0x300, PT ;  /* 0x000003000400780c */ /* 0x000fe40003f46070 */
[----:B------:R-:W-:-:S13]  /*1e40*/  ISETP.NE.AND P0, PT, R5, 0x300, PT ;  /* 0x000003000500780c */ /* 0x000fda0003f05270 */
[----:B------:R-:W-:Y:S05]  /*1e50*/  @!P0 BRA `(.L_x_23) ;  /* 0x00000000003c8947 */ /* 0x000fea0003800000 */
[----:B------:R-:W-:Y:S01]  /*1e60*/  LEA.HI R4, R4, 0x1, RZ, 0x18 ;  /* 0x0000000104047811 */ /* 0x000fe200078fc0ff */
[----:B------:R-:W-:Y:S02]  /*1e70*/  VIADD R9, R0, UR4 ;  /* 0x0000000400097c36 */ /* 0x000fe40008000000 */
[----:B------:R-:W-:Y:S01]  /*1e80*/  IMAD.MOV.U32 R40, RZ, RZ, R0 ;  /* 0x000000ffff287224 */ /* 0x000fe200078e0000 */
[----:B------:R-:W-:-:S05]  /*1e90*/  LOP3.LUT R4, R4, 0x3, RZ, 0xc0, !PT ;  /* 0x0000000304047812 */ /* 0x000fca00078ec0ff */
[----:B------:R-:W-:-:S07]  /*1ea0*/  IMAD.MOV R8, RZ, RZ, -R4 ;  /* 0x000000ffff087224 */ /* 0x000fce00078e0a04 */
.L_x_24:
[----:B------:R-:W-:-:S06]  /*1eb0*/  IMAD.WIDE.U32 R4, R9, 0x8, R2 ;  /* 0x0000000809047825 */ /* 0x000fcc00078e0002 */
[----:B------:R-:W2:Y:S01]  /*1ec0*/  LDG.E.64.CONSTANT R4, desc[UR6][R4.64] ;  /* 0x0000000604047981 */ /* 0x000ea2000c1e9b00 */
[----:B------:R-:W-:Y:S02]  /*1ed0*/  VIADD R8, R8, 0x1 ;  /* 0x0000000108087836 */ /* 0x000fe40000000000 */
[----:B------:R-:W-:Y:S02]  /*1ee0*/  VIADD R40, R40, 0x100 ;  /* 0x0000010028287836 */ /* 0x000fe40000000000 */
[----:B------:R-:W-:Y:S01]  /*1ef0*/  VIADD R9, R9, 0x100 ;  /* 0x0000010009097836 */ /* 0x000fe20000000000 */
[----:B------:R-:W-:Y:S01]  /*1f00*/  ISETP.NE.AND P1, PT, R8, RZ, PT ;  /* 0x000000ff0800720c */ /* 0x000fe20003f25270 */
[----:B--2---:R-:W-:-:S06]  /*1f10*/  DSETP.GEU.AND P0, PT, R6, R4, PT ;  /* 0x000000040600722a */ /* 0x004fcc0003f0e000 */
[----:B------:R-:W-:Y:S02]  /*1f20*/  FSEL R6, R4, R6, !P0 ;  /* 0x0000000604067208 */ /* 0x000fe40004000000 */
[----:B------:R-:W-:-:S04]  /*1f30*/  FSEL R7, R5, R7, !P0 ;  /* 0x0000000705077208 */ /* 0x000fc80004000000 */
[----:B------:R-:W-:Y:S05]  /*1f40*/  @P1 BRA `(.L_x_24) ;  /* 0xfffffffc00d81947 */ /* 0x000fea000383ffff */
.L_x_23:
[----:B------:R-:W-:Y:S05]  /*1f50*/  BSYNC.RECONVERGENT B2 ;  /* 0x0000000000027941 */ /* 0x000fea0003800200 */
.L_x_22:
[----:B------:R-:W-:Y:S05]  /*1f60*/  @!P2 BRA `(.L_x_21) ;  /* 0x000000080074a947 */ /* 0x000fea0003800000 */
[----:B------:R-:W0:Y:S01]  /*1f70*/  LDCU.64 UR8, c[0x0][0x380] ;  /* 0x00007000ff0877ac */ /* 0x000e220008000a00 */
[----:B------:R-:W-:Y:S01]  /*1f80*/  IMAD.IADD R9, R41, 0x1, -R40 ;  /* 0x0000000129097824 */ /* 0x000fe200078e0a28 */
[C---:B------:R-:W-:Y:S01]  /*1f90*/  IADD3 R5, P0, PT, R40.reuse, UR4, RZ ;  /* 0x0000000428057c10 */ /* 0x040fe2000ff1e0ff */
[----:B------:R-:W-:Y:S01]  /*1fa0*/  BSSY.RECONVERGENT B2, `(.L_x_25) ;  /* 0x0000059000027945 */ /* 0x000fe20003800200 */
[----:B------:R-:W-:Y:S02]  /*1fb0*/  VIADD R43, R40, UR4 ;  /* 0x00000004282b7c36 */ /* 0x000fe40008000000 */
[----:B------:R-:W-:Y:S01]  /*1fc0*/  ISETP.GT.AND P1, PT, R9, 0xc00, PT ;  /* 0x00000c000900780c */ /* 0x000fe20003f24270 */
[----:B------:R-:W-:Y:S01]  /*1fd0*/  IMAD.X R8, RZ, RZ, RZ, P0 ;  /* 0x000000ffff087224 */ /* 0x000fe200000e06ff */
[----:B0-----:R-:W-:-:S04]  /*1fe0*/  LEA R4, P0, R5, UR8, 0x3 ;  /* 0x0000000805047c11 */ /* 0x001fc8000f8018ff */
[----:B------:R-:W-:Y:S02]  /*1ff0*/  LEA.HI.X R5, R5, UR9, R8, 0x3, P0 ;  /* 0x0000000905057c11 */ /* 0x000fe400080f1c08 */
[----:B------:R-:W-:-:S05]  /*2000*/  IADD3 R4, P0, PT, R4, 0x1000, RZ ;  /* 0x0000100004047810 */ /* 0x000fca0007f1e0ff */
[----:B------:R-:W-:Y:S01]  /*2010*/  IMAD.X R5, RZ, RZ, R5, P0 ;  /* 0x000000ffff057224 */ /* 0x000fe200000e0605 */
[----:B------:R-:W-:Y:S01]  /*2020*/  PLOP3.LUT P0, PT, PT, PT, PT, 0x80, 0x8 ;  /* 0x000000000008781c */ /* 0x000fe20003f0f070 */
[----:B------:R-:W-:-:S12]  /*2030*/  @!P1 BRA `(.L_x_26) ;  /* 0x00000004003c9947 */ /* 0x000fd80003800000 */
[----:B------:R-:W-:Y:S01]  /*2040*/  PLOP3.LUT P0, PT, PT, PT, PT, 0x8, 0x80 ;  /* 0x000000000080781c */ /* 0x000fe20003f0e170 */
[----:B------:R-:W-:-:S12]  /*2050*/  VIADD R45, R41, 0xfffff400 ;  /* 0xfffff400292d7836 */ /* 0x000fd80000000000 */
.L_x_27:
[C---:B------:R-:W-:Y:S01]  /*2060*/  IMAD.WIDE.U32 R38, R43.reuse, 0x8, R2 ;  /* 0x000000082b267825 */ /* 0x040fe200078e0002 */
[----:B------:R-:W2:Y:S04]  /*2070*/  LDG.E.64.CONSTANT R8, desc[UR6][R4.64+-0x800] ;  /* 0xfff8000604087981 */ /* 0x000ea8000c1e9b00 */
[----:B------:R-:W3:Y:S04]  /*2080*/  LDG.E.64.CONSTANT R10, desc[UR6][R4.64] ;  /* 0x00000006040a7981 */ /* 0x000ee8000c1e9b00 */
[----:B------:R-:W4:Y:S01]  /*2090*/  LDG.E.64.CONSTANT R38, desc[UR6][R38.64] ;  /* 0x0000000626267981 */ /* 0x000f22000c1e9b00 */
[----:B------:R-:W-:-:S03]  /*20a0*/  VIADD R15, R43, 0x400 ;  /* 0x000004002b0f7836 */ /* 0x000fc60000000000 */
[----:B------:R-:W5:Y:S01]  /*20b0*/  LDG.E.64.CONSTANT R12, desc[UR6][R4.64+0x800] ;  /* 0x00080006040c7981 */ /* 0x000f62000c1e9b00 */
[----:B------:R-:W-:-:S03]  /*20c0*/  IMAD.WIDE.U32 R14, R15, 0x8, R2 ;  /* 0x000000080f0e7825 */ /* 0x000fc600078e0002 */
[----:B------:R-:W5:Y:S04]  /*20d0*/  LDG.E.64.CONSTANT R16, desc[UR6][R4.64+0x1800] ;  /* 0x0018000604107981 */ /* 0x000f68000c1e9b00 */
[----:B------:R-:W5:Y:S04]  /*20e0*/  LDG.E.64.CONSTANT R14, desc[UR6][R14.64] ;  /* 0x000000060e0e7981 */ /* 0x000f68000c1e9b00 */
[----:B------:R-:W5:Y:S01]  /*20f0*/  LDG.E.64.CONSTANT R18, desc[UR6][R4.64+0x2000] ;  /* 0x0020000604127981 */ /* 0x000f62000c1e9b00 */
        /* <DEDUP_REMOVED lines=11> */
[----:B------:R-:W5:Y:S04]  /*21b0*/  LDG.E.64.CONSTANT R34, desc[UR6][R4.64+0x6000] ;  /* 0x0060000604227981 */ /* 0x000f68000c1e9b00 */
[----:B------:R0:W5:Y:S01]  /*21c0*/  LDG.E.64.CONSTANT R36, desc[UR6][R4.64+0x6800] ;  /* 0x0068000604247981 */ /* 0x000162000c1e9b00 */
[----:B------:R-:W-:-:S05]  /*21d0*/  VIADD R40, R40, 0x1000 ;  /* 0x0000100028287836 */ /* 0x000fca0000000000 */
[----:B------:R-:W-:Y:S02]  /*21e0*/  ISETP.GE.AND P2, PT, R40, R45, PT ;  /* 0x0000002d2800720c */ /* 0x000fe40003f46270 */
[----:B0-----:R-:W-:Y:S01]  /*21f0*/  IADD3 R4, P3, PT, R4, 0x8000, RZ ;  /* 0x0000800004047810 */ /* 0x001fe20007f7e0ff */
[----:B------:R-:W-:-:S04]  /*2200*/  VIADD R43, R43, 0x1000 ;  /* 0x000010002b2b7836 */ /* 0x000fc80000000000 */
[----:B------:R-:W-:Y:S01]  /*2210*/  IMAD.X R5, RZ, RZ, R5, P3 ;  /* 0x000000ffff057224 */ /* 0x000fe200018e0605 */
[----:B----4-:R-:W-:-:S06]  /*2220*/  DSETP.GEU.AND P1, PT, R6, R38, PT ;  /* 0x000000260600722a */ /* 0x010fcc0003f2e000 */
[----:B------:R-:W-:Y:S02]  /*2230*/  FSEL R6, R38, R6, !P1 ;  /* 0x0000000626067208 */ /* 0x000fe40004800000 */
[----:B------:R-:W-:-:S06]  /*2240*/  FSEL R7, R39, R7, !P1 ;  /* 0x0000000727077208 */ /* 0x000fcc0004800000 */
[----:B--2---:R-:W-:-:S06]  /*2250*/  DSETP.GEU.AND P1, PT, R6, R8, PT ;  /* 0x000000080600722a */ /* 0x004fcc0003f2e000 */
[----:B------:R-:W-:Y:S02]  /*2260*/  FSEL R6, R8, R6, !P1 ;  /* 0x0000000608067208 */ /* 0x000fe40004800000 */
[----:B------:R-:W-:-:S06]  /*2270*/  FSEL R7, R9, R7, !P1 ;  /* 0x0000000709077208 */ /* 0x000fcc0004800000 */
[----:B---3--:R-:W-:-:S06]  /*2280*/  DSETP.GEU.AND P1, PT, R6, R10, PT ;  /* 0x0000000a0600722a */ /* 0x008fcc0003f2e000 */
[----:B------:R-:W-:Y:S02]  /*2290*/  FSEL R6, R10, R6, !P1 ;  /* 0x000000060a067208 */ /* 0x000fe40004800000 */
[----:B------:R-:W-:-:S06]  /*22a0*/  FSEL R7, R11, R7, !P1 ;  /* 0x000000070b077208 */ /* 0x000fcc0004800000 */
[----:B-----5:R-:W-:-:S06]  /*22b0*/  DSETP.GEU.AND P1, PT, R6, R12, PT ;  /* 0x0000000c0600722a */ /* 0x020fcc0003f2e000 */
        /* <DEDUP_REMOVED lines=39> */
.L_x_26:
[----:B------:R-:W-:Y:S05]  /*2530*/  BSYNC.RECONVERGENT B2 ;  /* 0x0000000000027941 */ /* 0x000fea0003800200 */
.L_x_25:
[----:B------:R-:W-:Y:S01]  /*2540*/  IMAD.IADD R8, R41, 0x1, -R40 ;  /* 0x0000000129087824 */ /* 0x000fe200078e0a28 */
[----:B------:R-:W-:Y:S04]  /*2550*/  BSSY.RECONVERGENT B2, `(.L_x_28) ;  /* 0x000002b000027945 */ /* 0x000fe80003800200 */
[----:B------:R-:W-:-:S13]  /*2560*/  ISETP.GT.AND P1, PT, R8, 0x400, PT ;  /* 0x000004000800780c */ /* 0x000fda0003f24270 */
[----:B------:R-:W-:Y:S05]  /*2570*/  @!P1 BRA `(.L_x_29) ;  /* 0x0000000000a09947 */ /* 0x000fea0003800000 */
        /* <DEDUP_REMOVED lines=9> */
[----:B------:R-:W5:Y:S04]  /*2610*/  LDG.E.64.CONSTANT R22, desc[UR6][R4.64+0x2000] ;  /* 0x0020000604167981 */ /* 0x000f68000c1e9b00 */
[----:B------:R0:W5:Y:S01]  /*2620*/  LDG.E.64.CONSTANT R8, desc[UR6][R4.64+0x2800] ;  /* 0x0028000604087981 */ /* 0x000162000c1e9b00 */
[----:B------:R-:W-:-:S02]  /*2630*/  VIADD R40, R40, 0x800 ;  /* 0x0000080028287836 */ /* 0x000fc40000000000 */
[----:B------:R-:W-:Y:S01]  /*2640*/  VIADD R43, R43, 0x800 ;  /* 0x000008002b2b7836 */ /* 0x000fe20000000000 */
[----:B0-----:R-:W-:-:S05]  /*2650*/  IADD3 R4, P2, PT, R4, 0x4000, RZ ;  /* 0x0000400004047810 */ /* 0x001fca0007f5e0ff */
        /* <DEDUP_REMOVED lines=22> */
[----:B------:R-:W-:Y:S01]  /*27c0*/  DSETP.GEU.AND P1, PT, R6, R8, PT ;  /* 0x000000080600722a */ /* 0x000fe20003f2e000 */
[----:B------:R-:W-:-:S05]  /*27d0*/  PLOP3.LUT P0, PT, PT, PT, PT, 0x8, 0x80 ;  /* 0x000000000080781c */ /* 0x000fca0003f0e170 */
[----:B------:R-:W-:Y:S02]  /*27e0*/  FSEL R6, R8, R6, !P1 ;  /* 0x0000000608067208 */ /* 0x000fe40004800000 */
[----:B------:R-:W-:-:S07]  /*27f0*/  FSEL R7, R9, R7, !P1 ;  /* 0x0000000709077208 */ /* 0x000fce0004800000 */
.L_x_29:
[----:B------:R-:W-:Y:S05]  /*2800*/  BSYNC.RECONVERGENT B2 ;  /* 0x0000000000027941 */ /* 0x000fea0003800200 */
.L_x_28:
[----:B------:R-:W-:-:S13]  /*2810*/  ISETP.LT.OR P0, PT, R40, R41, P0 ;  /* 0x000000292800720c */ /* 0x000fda0000701670 */
[----:B------:R-:W-:Y:S05]  /*2820*/  @!P0 BRA `(.L_x_21) ;  /* 0x0000000000448947 */ /* 0x000fea0003800000 */
[----:B------:R-:W-:Y:S01]  /*2830*/  IMAD.WIDE.U32 R2, R43, 0x8, R2 ;  /* 0x000000082b027825 */ /* 0x000fe200078e0002 */
[----:B------:R-:W2:Y:S04]  /*2840*/  LDG.E.64.CONSTANT R8, desc[UR6][R4.64+-0x800] ;  /* 0xfff8000604087981 */ /* 0x000ea8000c1e9b00 */
[----:B------:R-:W3:Y:S04]  /*2850*/  LDG.E.64.CONSTANT R10, desc[UR6][R4.64] ;  /* 0x00000006040a7981 */ /* 0x000ee8000c1e9b00 */
[----:B------:R-:W4:Y:S04]  /*2860*/  LDG.E.64.CONSTANT R2, desc[UR6][R2.64] ;  /* 0x0000000602027981 */ /* 0x000f28000c1e9b00 */
[----:B------:R-:W5:Y:S01]  /*2870*/  LDG.E.64.CONSTANT R12, desc[UR6][R4.64+0x800] ;  /* 0x00080006040c7981 */ /* 0x000f62000c1e9b00 */
        /* <DEDUP_REMOVED lines=11> */
[----:B------:R-:W-:-:S07]  /*2930*/  FSEL R7, R13, R3, !P0 ;  /* 0x000000030d077208 */ /* 0x000fce0004000000 */
.L_x_21:
[----:B------:R-:W-:Y:S05]  /*2940*/  BSYNC.RECONVERGENT B1 ;  /* 0x0000000000017941 */ /* 0x000fea0003800200 */
.L_x_19:
[----:B------:R-:W0:Y:S01]  /*2950*/  S2R R10, SR_LANEID ;  /* 0x00000000000a7919 */ /* 0x000e220000000000 */
[----:B------:R-:W-:Y:S04]  /*2960*/  SHFL.DOWN PT, R2, R6, 0x1, 0x1f ;  /* 0x08201f0006027f89 */ /* 0x000fe800000e0000 */
        /* <DEDUP_REMOVED lines=10> */
[----:B------:R-:W-:-:S02]  /*2a10*/  @!P2 MOV R7, 0x400 ;  /* 0x000004000007a802 */ /* 0x000fc40000000f00 */
        /* <DEDUP_REMOVED lines=8> */
[----:B------:R-:W-:Y:S01]  /*2aa0*/  SHFL.DOWN PT, R2, R4, 0x4, 0x1f ;  /* 0x08801f0004027f89 */ /* 0x000fe200000e0000 */
[----:B-1----:R-:W-:-:S03]  /*2ab0*/  @!P2 LEA R7, R8, R7, 0x18 ;  /* 0x000000070807a211 */ /* 0x002fc600078ec0ff */
[----:B------:R-:W0:Y:S02]  /*2ac0*/  SHFL.DOWN PT, R3, R5, 0x4, 0x1f ;  /* 0x08801f0005037f89 */ /* 0x000e2400000e0000 */
[----:B------:R-:W-:Y:S01]  /*2ad0*/  @!P2 IMAD.IADD R9, R6, 0x1, R7 ;  /* 0x000000010609a824 */ /* 0x000fe200078e0207 */
[----:B0-----:R-:W-:-:S06]  /*2ae0*/  DSETP.GEU.AND P0, PT, R4, R2, PT ;  /* 0x000000020400722a */ /* 0x001fcc0003f0e000 */
[----:B------:R-:W-:Y:S02]  /*2af0*/  @!P1 FSEL R4, R2, R4, !P0 ;  /* 0x0000000402049208 */ /* 0x000fe40004000000 */
[----:B------:R-:W-:Y:S02]  /*2b00*/  @!P1 FSEL R5, R3, R5, !P0 ;  /* 0x0000000503059208 */ /* 0x000fe40004000000 */
[----:B------:R-:W-:Y:S01]  /*2b10*/  ISETP.GT.AND P1, PT, R10, 0x17, PT ;  /* 0x000000170a00780c */ /* 0x000fe20003f24270 */
[----:B------:R-:W-:Y:S04]  /*2b20*/  SHFL.DOWN PT, R2, R4, 0x8, 0x1f ;  /* 0x09001f0004027f89 */ /* 0x000fe800000e0000 */
[----:B------:R-:W0:Y:S02]  /*2b30*/  SHFL.DOWN PT, R3, R5, 0x8, 0x1f ;  /* 0x09001f0005037f89 */ /* 0x000e2400000e0000 */
[----:B0-----:R-:W-:-:S06]  /*2b40*/  DSETP.GEU.AND P0, PT, R4, R2, PT ;  /* 0x000000020400722a */ /* 0x001fcc0003f0e000 */
[----:B------:R-:W-:Y:S02]  /*2b50*/  @!P1 FSEL R4, R2, R4, !P0 ;  /* 0x0000000402049208 */ /* 0x000fe40004000000 */
[----:B------:R-:W-:Y:S02]  /*2b60*/  @!P1 FSEL R5, R3, R5, !P0 ;  /* 0x0000000503059208 */ /* 0x000fe40004000000 */
[----:B------:R-:W-:Y:S01]  /*2b70*/  ISETP.GT.AND P1, PT, R10, 0xf, PT ;  /* 0x0000000f0a00780c */ /* 0x000fe20003f24270 */
[----:B------:R-:W-:Y:S04]  /*2b80*/  SHFL.DOWN PT, R2, R4, 0x10, 0x1f ;  /* 0x0a001f0004027f89 */ /* 0x000fe800000e0000 */
[----:B------:R-:W0:Y:S02]  /*2b90*/  SHFL.DOWN PT, R3, R5, 0x10, 0x1f ;  /* 0x0a001f0005037f89 */ /* 0x000e2400000e0000 */
[----:B0-----:R-:W-:-:S06]  /*2ba0*/  DSETP.GEU.AND P0, PT, R4, R2, PT ;  /* 0x000000020400722a */ /* 0x001fcc0003f0e000 */
[----:B------:R-:W-:Y:S02]  /*2bb0*/  FSEL R2, R2, R4, !P0 ;  /* 0x0000000402027208 */ /* 0x000fe40004000000 */
        /* <DEDUP_REMOVED lines=10> */
[----:B--2---:R-:W0:Y:S04]  /*2c60*/  LDS.128 R8, [UR4+0x10] ;  /* 0x00001004ff087984 */ /* 0x004e280008000c00 */
        /* <DEDUP_REMOVED lines=25> */
.L_x_2:
        /* <DEDUP_REMOVED lines=12> */
.L_x_32:
[----:B------:R-:W-:Y:S05]  /*2ec0*/  BSYNC.RECONVERGENT B1 ;  /* 0x0000000000017941 */ /* 0x000fea0003800200 */
.L_x_31:
        /* <DEDUP_REMOVED lines=17> */
.L_x_37:
        /* <DEDUP_REMOVED lines=12> */
.L_x_36:
[----:B------:R-:W-:Y:S05]  /*30a0*/  BSYNC.RECONVERGENT B2 ;  /* 0x0000000000027941 */ /* 0x000fea0003800200 */
.L_x_35:
        /* <DEDUP_REMOVED lines=9> */
.L_x_40:
        /* <DEDUP_REMOVED lines=74> */
.L_x_39:
[----:B------:R-:W-:Y:S05]  /*35e0*/  BSYNC.RECONVERGENT B2 ;  /* 0x0000000000027941 */ /* 0x000fea0003800200 */
.L_x_38:
        /* <DEDUP_REMOVED lines=42> */
.L_x_42:
[----:B------:R-:W-:Y:S05]  /*3890*/  BSYNC.RECONVERGENT B2 ;  /* 0x0000000000027941 */ /* 0x000fea0003800200 */
.L_x_41:
        /* <DEDUP_REMOVED lines=20> */
.L_x_34:
[----:B------:R-:W-:Y:S05]  /*39e0*/  BSYNC.RECONVERGENT B1 ;  /* 0x0000000000017941 */ /* 0x000fea0003800200 */
.L_x_33:
        /* <DEDUP_REMOVED lines=14> */
[----:B------:R-:W-:Y:S01]  /*3ad0*/  IMAD.MOV.U32 R2, RZ, RZ, R9 ;  /* 0x000000ffff027224 */ /* 0x000fe200078e0009 */
[----:B------:R-:W-:Y:S01]  /*3ae0*/  @!P2 MOV R4, 0x400 ;  /* 0x000004000004a802 */ /* 0x000fe20000000f00 */
[----:B------:R-:W-:Y:S01]  /*3af0*/  IMAD.MOV.U32 R3, RZ, RZ, R11 ;  /* 0x000000ffff037224 */ /* 0x000fe200078e000b */
[----:B------:R-:W0:Y:S01]  /*3b00*/  SHFL.DOWN PT, R7, R11, 0x2, 0x1f ;  /* 0x08401f000b077f89 */ /* 0x000e2200000e0000 */
[----:B------:R-:W-:Y:S01]  /*3b10*/  @!P2 SHF.R.U32.HI R0, RZ, 0x2, R5 ;  /* 0x00000002ff00a819 */ /* 0x000fe20000011605 */
[----:B------:R-:W1:Y:S03]  /*3b20*/  @!P2 S2R R13, SR_CgaCtaId ;  /* 0x00000000000da919 */ /* 0x000e660000008800 */
[----:B------:R-:W-:Y:S01]  /*3b30*/  @!P2 LOP3.LUT R0, R0, 0xf8, RZ, 0xc0, !PT ;  /* 0x000000f80000a812 */ /* 0x000fe200078ec0ff */
[----:B0-----:R-:W-:-:S06]  /*3b40*/  DSETP.GEU.AND P0, PT, R2, R6, PT ;  /* 0x000000060200722a */ /* 0x001fcc0003f0e000 */
[----:B------:R-:W-:Y:S02]  /*3b50*/  @!P1 FSEL R9, R6, R9, !P0 ;  /* 0x0000000906099208 */ /* 0x000fe40004000000 */
[----:B------:R-:W-:Y:S02]  /*3b60*/  @!P1 FSEL R11, R7, R11, !P0 ;  /* 0x0000000b070b9208 */ /* 0x000fe40004000000 */
[----:B------:R-:W-:Y:S01]  /*3b70*/  ISETP.GT.AND P1, PT, R8, 0x1b, PT ;  /* 0x0000001b0800780c */ /* 0x000fe20003f24270 */
[----:B------:R-:W-:Y:S01]  /*3b80*/  SHFL.DOWN PT, R2, R9, 0x4, 0x1f ;  /* 0x08801f0009027f89 */ /* 0x000fe200000e0000 */
[----:B------:R-:W-:Y:S01]  /*3b90*/  IMAD.MOV.U32 R6, RZ, RZ, R9 ;  /* 0x000000ffff067224 */ /* 0x000fe200078e0009 */
[----:B-1----:R-:W-:Y:S01]  /*3ba0*/  @!P2 LEA R13, R13, R4, 0x18 ;  /* 0x000000040d0da211 */ /* 0x002fe200078ec0ff */
[----:B------:R-:W-:Y:S01]  /*3bb0*/  IMAD.MOV.U32 R7, RZ, RZ, R11 ;  /* 0x000000ffff077224 */ /* 0x000fe200078e000b */
[----:B------:R-:W0:Y:S03]  /*3bc0*/  SHFL.DOWN PT, R3, R11, 0x4, 0x1f ;  /* 0x08801f000b037f89 */ /* 0x000e2600000e0000 */
[----:B------:R-:W-:-:S02]  /*3bd0*/  @!P2 IMAD.IADD R13, R0, 0x1, R13 ;  /* 0x00000001000da824 */ /* 0x000fc400078e020d */
[----:B0-----:R-:W-:-:S06]  /*3be0*/  DSETP.GEU.AND P0, PT, R6, R2, PT ;  /* 0x000000020600722a */ /* 0x001fcc0003f0e000 */
[----:B------:R-:W-:Y:S02]  /*3bf0*/  @!P1 FSEL R9, R2, R9, !P0 ;  /* 0x0000000902099208 */ /* 0x000fe40004000000 */
[----:B------:R-:W-:Y:S02]  /*3c00*/  @!P1 FSEL R11, R3, R11, !P0 ;  /* 0x0000000b030b9208 */ /* 0x000fe40004000000 */
[----:B------:R-:W-:Y:S01]  /*3c10*/  ISETP.GT.AND P1, PT, R8, 0x17, PT ;  /* 0x000000170800780c */ /* 0x000fe20003f24270 */
[----:B------:R-:W-:Y:S01]  /*3c20*/  SHFL.DOWN PT, R2, R9, 0x8, 0x1f ;  /* 0x09001f0009027f89 */ /* 0x000fe200000e0000 */
[----:B------:R-:W-:Y:S02]  /*3c30*/  IMAD.MOV.U32 R6, RZ, RZ, R9 ;  /* 0x000000ffff067224 */ /* 0x000fe400078e0009 */
[----:B------:R-:W-:Y:S01]  /*3c40*/  IMAD.MOV.U32 R7, RZ, RZ, R11 ;  /* 0x000000ffff077224 */ /* 0x000fe200078e000b */
[----:B------:R-:W0:Y:S05]  /*3c50*/  SHFL.DOWN PT, R3, R11, 0x8, 0x1f ;  /* 0x09001f000b037f89 */ /* 0x000e2a00000e0000 */
        /* <DEDUP_REMOVED lines=20> */
[----:B------:R-:W0:Y:S04]  /*3da0*/  LDS.128 R8, [UR4+0x10] ;  /* 0x00001004ff087984 */ /* 0x000e280008000c00 */
[----:B-1----:R-:W1:Y:S01]  /*3db0*/  LDS.128 R12, [UR4+0x20] ;  /* 0x00002004ff0c7984 */ /* 0x002e620008000c00 */
        /* <DEDUP_REMOVED lines=24> */
.L_x_43:
        /* <DEDUP_REMOVED lines=20> */
[----:B------:R-:W0:Y:S05]  /*4080*/  SHFL.DOWN PT, R7, R0, 0x2, R11 ;  /* 0x0840000000077989 */ /* 0x000e2a00000e000b */
[----:B0-----:R-:W-:-:S06]  /*4090*/  DSETP.GEU.AND P0, PT, R2, R6, PT ;  /* 0x000000060200722a */ /* 0x001fcc0003f0e000 */
[----:B------:R-:W-:Y:S01]  /*40a0*/  @!P1 FSEL R9, R6, R9, !P0 ;  /* 0x0000000906099208 */ /* 0x000fe20004000000 */
[----:B------:R-:W-:Y:S01]  /*40b0*/  VIADD R6, R8, 0x4 ;  /* 0x0000000408067836 */ /* 0x000fe20000000000 */
[----:B------:R-:W-:-:S03]  /*40c0*/  @!P1 FSEL R0, R7, R0, !P0 ;  /* 0x0000000007009208 */ /* 0x000fc60004000000 */
[----:B------:R-:W-:Y:S01]  /*40d0*/  SHFL.DOWN PT, R2, R9, 0x4, R11 ;  /* 0x0880000009027989 */ /* 0x000fe200000e000b */
[----:B------:R-:W-:Y:S01]  /*40e0*/  ISETP.GT.AND P1, PT, R6, R11, PT ;  /* 0x0000000b0600720c */ /* 0x000fe20003f24270 */
[----:B------:R-:W-:Y:S02]  /*40f0*/  IMAD.MOV.U32 R6, RZ, RZ, R9 ;  /* 0x000000ffff067224 */ /* 0x000fe400078e0009 */
[----:B------:R-:W0:Y:S01]  /*4100*/  SHFL.DOWN PT, R3, R0, 0x4, R11 ;  /* 0x0880000000037989 */ /* 0x000e2200000e000b */
[----:B------:R-:W-:-:S06]  /*4110*/  IMAD.MOV.U32 R7, RZ, RZ, R0 ;  /* 0x000000ffff077224 */ /* 0x000fcc00078e0000 */
[----:B0-----:R-:W-:Y:S01]  /*4120*/  DSETP.GEU.AND P0, PT, R6, R2, PT ;  /* 0x000000020600722a */ /* 0x001fe20003f0e000 */
[----:B------:R-:W-:-:S05]  /*4130*/  VIADD R6, R8, 0x8 ;  /* 0x0000000808067836 */ /* 0x000fca0000000000 */
        /* <DEDUP_REMOVED lines=15> */
[----:B------:R-:W-:Y:S02]  /*4230*/  IMAD.MOV.U32 R6, RZ, RZ, R9 ;  /* 0x000000ffff067224 */ /* 0x000fe400078e0009 */
[----:B------:R-:W-:Y:S01]  /*4240*/  IMAD.MOV.U32 R7, RZ, RZ, R0 ;  /* 0x000000ffff077224 */ /* 0x000fe200078e0000 */
[----:B------:R-:W0:Y:S05]  /*4250*/  SHFL.DOWN PT, R3, R0, 0x10, R11 ;  /* 0x0a00000000037989 */ /* 0x000e2a00000e000b */
[----:B0-----:R-:W-:Y:S01]  /*4260*/  DSETP.GEU.AND P1, PT, R6, R2, PT ;  /* 0x000000020600722a */ /* 0x001fe20003f2e000 */
[----:B------:R-:W-:-:S02]  /*4270*/  @!P0 MOV R7, 0x400 ;  /* 0x0000040000078802 */ /* 0x000fc40000000f00 */
[----:B------:R-:W-:Y:S02]  /*4280*/  @!P0 SHF.R.U32.HI R6, RZ, 0x2, R5 ;  /* 0x00000002ff068819 */ /* 0x000fe40000011605 */
[----:B-1----:R-:W-:Y:S02]  /*4290*/  @!P0 LEA R7, R10, R7, 0x18 ;  /* 0x000000070a078211 */ /* 0x002fe400078ec0ff */
[----:B------:R-:W-:Y:S02]  /*42a0*/  @!P0 LOP3.LUT R6, R6, 0xf8, RZ, 0xc0, !PT ;  /* 0x000000f806068812 */ /* 0x000fe400078ec0ff */
[----:B------:R-:W-:Y:S02]  /*42b0*/  @!P2 FSEL R9, R2, R9, !P1 ;  /* 0x000000090209a208 */ /* 0x000fe40004800000 */
[----:B------:R-:W-:Y:S01]  /*42c0*/  @!P2 FSEL R0, R3, R0, !P1 ;  /* 0x000000000300a208 */ /* 0x000fe20004800000 */
[----:B------:R-:W-:Y:S02]  /*42d0*/  @!P0 IMAD.IADD R3, R6, 0x1, R7 ;  /* 0x0000000106038824 */ /* 0x000fe400078e0207 */
[----:B------:R-:W-:-:S02]  /*42e0*/  IMAD.MOV.U32 R6, RZ, RZ, R9 ;  /* 0x000000ffff067224 */ /* 0x000fc400078e0009 */
[----:B------:R-:W-:-:S05]  /*42f0*/  IMAD.MOV.U32 R7, RZ, RZ, R0 ;  /* 0x000000ffff077224 */ /* 0x000fca00078e0000 */
[----:B------:R1:W-:Y:S01]  /*4300*/  @!P0 STS.64 [R3+0x8], R6 ;  /* 0x0000080603008388 */ /* 0x0003e20000000a00 */
[----:B------:R-:W-:Y:S01]  /*4310*/  BAR.SYNC.DEFER_BLOCKING 0x0 ;  /* 0x0000000000007b1d */ /* 0x000fe20000010000 */
[----:B------:R-:W-:-:S13]  /*4320*/  ISETP.NE.AND P0, PT, R5, RZ, PT ;  /* 0x000000ff0500720c */ /* 0x000fda0003f05270 */
[----:B-1----:R-:W-:Y:S05]  /*4330*/  @P0 BRA `(.L_x_17) ;  /* 0x0000001800340947 */ /* 0x002fea0003800000 */
[----:B------:R-:W0:Y:S01]  /*4340*/  S2UR UR5, SR_CgaCtaId ;  /* 0x00000000000579c3 */ /* 0x000e220000008800 */
[----:B------:R-:W-:Y:S01]  /*4350*/  UMOV UR4, 0x400 ;  /* 0x0000040000047882 */ /* 0x000fe20000000000 */
[C---:B------:R-:W-:Y:S02]  /*4360*/  ISETP.GT.AND P3, PT, R4.reuse, 0x20, PT ;  /* 0x000000200400780c */ /* 0x040fe40003f64270 */
        /* <DEDUP_REMOVED lines=10> */
[----:B------:R-:W-:Y:S01]  /*4410*/  ISETP.GT.AND P1, PT, R4, 0x60, PT ;  /* 0x000000600400780c */ /* 0x000fe20003f24270 */
[----:B------:R-:W-:Y:S02]  /*4420*/  IMAD.MOV.U32 R2, RZ, RZ, R6 ;  /* 0x000000ffff027224 */ /* 0x000fe400078e0006 */
        /* <DEDUP_REMOVED lines=29> */
.L_x_30:
[----:B------:R-:W0:Y:S01]  /*4600*/  S2R R41, SR_TID.X ;  /* 0x0000000000297919 */ /* 0x000e220000002100 */
[----:B------:R-:W0:Y:S02]  /*4610*/  LDC.64 R6, c[0x0][0x380] ;  /* 0x0000e000ff067b82 */ /* 0x000e240000000a00 */
[----:B0-----:R-:W-:-:S05]  /*4620*/  IMAD.WIDE.U32 R6, R41, 0x8, R6 ;  /* 0x0000000829067825 */ /* 0x001fca00078e0006 */
[----:B------:R-:W2:Y:S04]  /*4630*/  LDG.E.64.CONSTANT R20, desc[UR6][R6.64] ;  /* 0x0000000606147981 */ /* 0x000ea8000c1e9b00 */
[----:B------:R-:W2:Y:S04]  /*4640*/  LDG.E.64.CONSTANT R2, desc[UR6][R6.64+0x800] ;  /* 0x0008000606027981 */ /* 0x000ea8000c1e9b00 */
[----:B------:R-:W3:Y:S04]  /*4650*/  LDG.E.64.CONSTANT R8, desc[UR6][R6.64+0x1000] ;  /* 0x0010000606087981 */ /* 0x000ee8000c1e9b00 */
[----:B------:R-:W4:Y:S04]  /*4660*/  LDG.E.64.CONSTANT R10, desc[UR6][R6.64+0x1800] ;  /* 0x00180006060a7981 */ /* 0x000f28000c1e9b00 */
[----:B------:R-:W5:Y:S04]  /*4670*/  LDG.E.64.CONSTANT R12, desc[UR6][R6.64+0x2000] ;  /* 0x00200006060c7981 */ /* 0x000f68000c1e9b00 */
[----:B------:R-:W5:Y:S04]  /*4680*/  LDG.E.64.CONSTANT R14, desc[UR6][R6.64+0x2800] ;  /* 0x00280006060e7981 */ /* 0x000f68000c1e9b00 */
[----:B------:R-:W5:Y:S04]  /*4690*/  LDG.E.64.CONSTANT R16, desc[UR6][R6.64+0x3000] ;  /* 0x0030000606107981 */ /* 0x000f68000c1e9b00 */
[----:B------:R-:W5:Y:S01]  /*46a0*/  LDG.E.64.CONSTANT R18, desc[UR6][R6.64+0x3800] ;  /* 0x0038000606127981 */ /* 0x000f62000c1e9b00 */
[----:B------:R-:W-:Y:S01]  /*46b0*/  ISETP.GE.U32.AND P1, PT, R4, 0x1000, PT ;  /* 0x000010000400780c */ /* 0x000fe20003f26070 */
[----:B------:R-:W-:Y:S01]  /*46c0*/  IMAD.MOV.U32 R45, RZ, RZ, 0x800 ;  /* 0x00000800ff2d7424 */ /* 0x000fe200078e00ff */
[----:B--2---:R-:W-:-:S06]  /*46d0*/  DSETP.GEU.AND P0, PT, R20, R2, PT ;  /* 0x000000021400722a */ /* 0x004fcc0003f0e000 */
        /* <DEDUP_REMOVED lines=21> */
[----:B------:R-:W0:Y:S01]  /*4830*/  LDC R24, c[0x0][0x390] ;  /* 0x0000e400ff187b82 */ /* 0x000e220000000800 */
[----:B------:R-:W-:Y:S02]  /*4840*/  VIADD R0, R4, 0xfffff800 ;  /* 0xfffff80004007836 */ /* 0x000fe40000000000 */
[----:B------:R-:W-:-:S07]  /*4850*/  IMAD.MOV.U32 R45, RZ, RZ, 0x800 ;  /* 0x00000800ff2d7424 */ /* 0x000fce00078e00ff */
.L_x_46:
[----:B------:R-:W-:-:S05]  /*4860*/  IMAD.WIDE R4, R45, 0x8, R6 ;  /* 0x000000082d047825 */ /* 0x000fca00078e0206 */
[----:B------:R-:W2:Y:S04]  /*4870*/  LDG.E.64.CONSTANT R10, desc[UR6][R4.64] ;  /* 0x00000006040a7981 */ /* 0x000ea8000c1e9b00 */
[----:B------:R-:W3:Y:S04]  /*4880*/  LDG.E.64.CONSTANT R12, desc[UR6][R4.64+0x800] ;  /* 0x00080006040c7981 */ /* 0x000ee8000c1e9b00 */
[----:B------:R-:W4:Y:S04]  /*4890*/  LDG.E.64.CONSTANT R14, desc[UR6][R4.64+0x1000] ;  /* 0x00100006040e7981 */ /* 0x000f28000c1e9b00 */
[----:B------:R-:W5:Y:S04]  /*48a0*/  LDG.E.64.CONSTANT R16, desc[UR6][R4.64+0x1800] ;  /* 0x0018000604107981 */ /* 0x000f68000c1e9b00 */
[----:B------:R-:W5:Y:S04]  /*48b0*/  LDG.E.64.CONSTANT R18, desc[UR6][R4.64+0x2000] ;  /* 0x0020000604127981 */ /* 0x000f68000c1e9b00 */
[----:B------:R-:W5:Y:S04]  /*48c0*/  LDG.E.64.CONSTANT R20, desc[UR6][R4.64+0x2800] ;  /* 0x0028000604147981 */ /* 0x000f68000c1e9b00 */
[----:B------:R-:W5:Y:S04]  /*48d0*/  LDG.E.64.CONSTANT R22, desc[UR6][R4.64+0x3000] ;  /* 0x0030000604167981 */ /* 0x000f68000c1e9b00 */
[----:B------:R0:W5:Y:S02]  /*48e0*/  LDG.E.64.CONSTANT R8, desc[UR6][R4.64+0x3800] ;  /* 0x0038000604087981 */ /* 0x000164000c1e9b00 */
[----:B0-----:R-:W-:-:S04]  /*48f0*/  IMAD.MOV.U32 R4, RZ, RZ, R24 ;  /* 0x000000ffff047224 */ /* 0x001fc800078e0018 */
[----:B------:R-:W-:-:S05]  /*4900*/  IMAD.IADD R5, R4, 0x1, -R45 ;  /* 0x0000000104057824 */ /* 0x000fca00078e0a2d */
[----:B------:R-:W-:Y:S01]  /*4910*/  ISETP.GE.AND P1, PT, R5, 0x800, PT ;  /* 0x000008000500780c */ /* 0x000fe20003f26270 */
        /* <DEDUP_REMOVED lines=25> */
[----:B------:R-:W-:-:S05]  /*4ab0*/  VIADD R45, R45, 0x800 ;  /* 0x000008002d2d7836 */ /* 0x000fca0000000000 */
[----:B------:R-:W-:-:S13]  /*4ac0*/  ISETP.GT.AND P0, PT, R45, R0, PT ;  /* 0x000000002d00720c */ /* 0x000fda0003f04270 */
[----:B------:R-:W-:Y:S05]  /*4ad0*/  @!P0 BRA `(.L_x_46) ;  /* 0xfffffffc00608947 */ /* 0x000fea000383ffff */
.L_x_44:
[----:B------:R-:W-:-:S13]  /*4ae0*/  ISETP.GE.AND P0, PT, R45, R4, PT ;  /* 0x000000042d00720c */ /* 0x000fda0003f06270 */
[----:B------:R-:W-:Y:S05]  /*4af0*/  @P0 BRA `(.L_x_45) ;  /* 0x0000000800fc0947 */ /* 0x000fea0003800000 */
[----:B------:R-:W-:Y:S01]  /*4b00*/  IMAD.IADD R0, R4, 0x1, -R45 ;  /* 0x0000000104007824 */ /* 0x000fe200078e0a2d */
[----:B------:R-:W-:Y:S04]  /*4b10*/  BSSY.RECONVERGENT B1, `(.L_x_45) ;  /* 0x00000bd000017945 */ /* 0x000fe80003800200 */
[----:B------:R-:W-:-:S13]  /*4b20*/  ISETP.GE.AND P0, PT, R41, R0, PT ;  /* 0x000000002900720c */ /* 0x000fda0003f06270 */
[----:B------:R-:W-:Y:S05]  /*4b30*/  @P0 BRA `(.L_x_47) ;  /* 0x0000000800e80947 */ /* 0x000fea0003800000 */
[----:B------:R-:W-:Y:S01]  /*4b40*/  LOP3.LUT R5, RZ, R41, RZ, 0x33, !PT ;  /* 0x00000029ff057212 */ /* 0x000fe200078e33ff */
[----:B------:R-:W-:Y:S01]  /*4b50*/  BSSY.RECONVERGENT B2, `(.L_x_48) ;  /* 0x0000017000027945 */ /* 0x000fe20003800200 */
[----:B------:R-:W-:Y:S02]  /*4b60*/  IMAD.MOV.U32 R43, RZ, RZ, R41 ;  /* 0x000000ffff2b7224 */ /* 0x000fe400078e0029 */
[----:B------:R-:W-:-:S04]  /*4b70*/  IADD3 R4, PT, PT, -R45, R4, R5 ;  /* 0x000000042d047210 */ /* 0x000fc80007ffe105 */
[C---:B------:R-:W-:Y:S02]  /*4b80*/  LOP3.LUT R5, R4.reuse, 0x300, RZ, 0xc0, !PT ;  /* 0x0000030004057812 */ /* 0x040fe400078ec0ff */
[----:B------:R-:W-:Y:S02]  /*4b90*/  ISETP.GE.U32.AND P2, PT, R4, 0x300, PT ;  /* 0x000003000400780c */ /* 0x000fe40003f46070 */
[----:B------:R-:W-:-:S13]  /*4ba0*/  ISETP.NE.AND P0, PT, R5, 0x300, PT ;  /* 0x000003000500780c */ /* 0x000fda0003f05270 */
[----:B------:R-:W-:Y:S05]  /*4bb0*/  @!P0 BRA `(.L_x_49) ;  /* 0x0000000000408947 */ /* 0x000fea0003800000 */
[----:B------:R-:W0:Y:S01]  /*4bc0*/  LDC.64 R6, c[0x0][0x380] ;  /* 0x0000e000ff067b82 */ /* 0x000e220000000a00 */
[----:B------:R-:W-:Y:S01]  /*4bd0*/  LEA.HI R4, R4, 0x1, RZ, 0x18 ;  /* 0x0000000104047811 */ /* 0x000fe200078fc0ff */
[----:B------:R-:W-:Y:S02]  /*4be0*/  IMAD.IADD R9, R41, 0x1, R45 ;  /* 0x0000000129097824 */ /* 0x000fe400078e022d */
[----:B------:R-:W-:Y:S01]  /*4bf0*/  IMAD.MOV.U32 R43, RZ, RZ, R41 ;  /* 0x000000ffff2b7224 */ /* 0x000fe200078e0029 */
[----:B------:R-:W-:-:S05]  /*4c00*/  LOP3.LUT R4, R4, 0x3, RZ, 0xc0, !PT ;  /* 0x0000000304047812 */ /* 0x000fca00078ec0ff */
[----:B------:R-:W-:-:S07]  /*4c10*/  IMAD.MOV R8, RZ, RZ, -R4 ;  /* 0x000000ffff087224 */ /* 0x000fce00078e0a04 */
.L_x_50:
[----:B0-----:R-:W-:-:S06]  /*4c20*/  IMAD.WIDE.U32 R4, R9, 0x8, R6 ;  /* 0x0000000809047825 */ /* 0x001fcc00078e0006 */
        /* <DEDUP_REMOVED lines=9> */
.L_x_49:
[----:B------:R-:W-:Y:S05]  /*4cc0*/  BSYNC.RECONVERGENT B2 ;  /* 0x0000000000027941 */ /* 0x000fea0003800200 */
.L_x_48:
[----:B------:R-:W-:Y:S05]  /*4cd0*/  @!P2 BRA `(.L_x_47) ;  /* 0x000000080080a947 */ /* 0x000fea0003800000 */
[----:B------:R-:W0:Y:S01]  /*4ce0*/  LDCU.64 UR4, c[0x0][0x380] ;  /* 0x00007000ff0477ac */ /* 0x000e220008000a00 */
[----:B------:R-:W-:Y:S01]  /*4cf0*/  IMAD.IADD R7, R0, 0x1, -R43 ;  /* 0x0000000100077824 */ /* 0x000fe200078e0a2b */
[C---:B------:R-:W-:Y:S01]  /*4d00*/  IADD3 R5, P0, PT, R43.reuse, R45, RZ ;  /* 0x0000002d2b057210 */ /* 0x040fe20007f1e0ff */
[----:B------:R-:W-:Y:S01]  /*4d10*/  BSSY.RECONVERGENT B2, `(.L_x_51) ;  /* 0x000005a000027945 */ /* 0x000fe20003800200 */
[----:B------:R-:W-:Y:S02]  /*4d20*/  IMAD.IADD R45, R43, 0x1, R45 ;  /* 0x000000012b2d7824 */ /* 0x000fe400078e022d */
        /* <DEDUP_REMOVED lines=8> */
[----:B------:R-:W0:Y:S01]  /*4db0*/  LDC.64 R6, c[0x0][0x380] ;  /* 0x0000e000ff067b82 */ /* 0x000e220000000a00 */
[----:B------:R-:W-:Y:S01]  /*4dc0*/  PLOP3.LUT P0, PT, PT, PT, PT, 0x8, 0x80 ;  /* 0x000000000080781c */ /* 0x000fe20003f0e170 */
[----:B------:R-:W-:-:S12]  /*4dd0*/  VIADD R40, R0, 0xfffff400 ;  /* 0xfffff40000287836 */ /* 0x000fd80000000000 */
.L_x_53:
[C---:B0-----:R-:W-:Y:S01]  /*4de0*/  IMAD.WIDE.U32 R38, R45.reuse, 0x8, R6 ;  /* 0x000000082d267825 */ /* 0x041fe200078e0006 */
        /* <DEDUP_REMOVED lines=76> */
.L_x_52:
[----:B------:R-:W-:Y:S05]  /*52b0*/  BSYNC.RECONVERGENT B2 ;  /* 0x0000000000027941 */ /* 0x000fea0003800200 */
.L_x_51:
[----:B------:R-:W-:Y:S01]  /*52c0*/  IMAD.IADD R6, R0, 0x1, -R43 ;  /* 0x0000000100067824 */ /* 0x000fe200078e0a2b */
[----:B------:R-:W-:Y:S04]  /*52d0*/  BSSY.RECONVERGENT B2, `(.L_x_54) ;  /* 0x000002c000027945 */ /* 0x000fe80003800200 */
[----:B------:R-:W-:-:S13]  /*52e0*/  ISETP.GT.AND P1, PT, R6, 0x400, PT ;  /* 0x000004000600780c */ /* 0x000fda0003f24270 */
[----:B------:R-:W-:Y:S05]  /*52f0*/  @!P1 BRA `(.L_x_55) ;  /* 0x0000000000a49947 */ /* 0x000fea0003800000 */
[----:B------:R-:W0:Y:S01]  /*5300*/  LDC.64 R16, c[0x0][0x380] ;  /* 0x0000e000ff107b82 */ /* 0x000e220000000a00 */
[----:B------:R-:W2:Y:S04]  /*5310*/  LDG.E.64.CONSTANT R10, desc[UR6][R4.64+-0x800] ;  /* 0xfff80006040a7981 */ /* 0x000ea8000c1e9b00 */
[----:B------:R-:W3:Y:S01]  /*5320*/  LDG.E.64.CONSTANT R12, desc[UR6][R4.64] ;  /* 0x00000006040c7981 */ /* 0x000ee2000c1e9b00 */
[----:B------:R-:W-:-:S03]  /*5330*/  VIADD R7, R45, 0x400 ;  /* 0x000004002d077836 */ /* 0x000fc60000000000 */
[----:B------:R-:W4:Y:S04]  /*5340*/  LDG.E.64.CONSTANT R14, desc[UR6][R4.64+0x800] ;  /* 0x00080006040e7981 */ /* 0x000f28000c1e9b00 */
[----:B------:R-:W5:Y:S04]  /*5350*/  LDG.E.64.CONSTANT R18, desc[UR6][R4.64+0x1800] ;  /* 0x0018000604127981 */ /* 0x000f68000c1e9b00 */
[----:B------:R-:W5:Y:S01]  /*5360*/  LDG.E.64.CONSTANT R20, desc[UR6][R4.64+0x2000] ;  /* 0x0020000604147981 */ /* 0x000f62000c1e9b00 */
[----:B0-----:R-:W-:-:S06]  /*5370*/  IMAD.WIDE.U32 R8, R45, 0x8, R16 ;  /* 0x000000082d087825 */ /* 0x001fcc00078e0010 */
[----:B------:R-:W2:Y:S01]  /*5380*/  LDG.E.64.CONSTANT R8, desc[UR6][R8.64] ;  /* 0x0000000608087981 */ /* 0x000ea2000c1e9b00 */
[----:B------:R-:W-:-:S03]  /*5390*/  IMAD.WIDE.U32 R16, R7, 0x8, R16 ;  /* 0x0000000807107825 */ /* 0x000fc600078e0010 */
[----:B------:R0:W5:Y:S04]  /*53a0*/  LDG.E.64.CONSTANT R6, desc[UR6][R4.64+0x2800] ;  /* 0x0028000604067981 */ /* 0x000168000c1e9b00 */
[----:B------:R-:W5:Y:S01]  /*53b0*/  LDG.E.64.CONSTANT R16, desc[UR6][R16.64] ;  /* 0x0000000610107981 */ /* 0x000f62000c1e9b00 */
[----:B------:R-:W-:Y:S01]  /*53c0*/  VIADD R43, R43, 0x800 ;  /* 0x000008002b2b7836 */ /* 0x000fe20000000000 */
[----:B0-----:R-:W-:Y:S01]  /*53d0*/  IADD3 R4, P2, PT, R4, 0x4000, RZ ;  /* 0x0000400004047810 */ /* 0x001fe20007f5e0ff */
[----:B------:R-:W-:-:S04]  /*53e0*/  VIADD R45, R45, 0x800 ;  /* 0x000008002d2d7836 */ /* 0x000fc80000000000 */
[----:B------:R-:W-:Y:S01]  /*53f0*/  IMAD.X R5, RZ, RZ, R5, P2 ;  /* 0x000000ffff057224 */ /* 0x000fe200010e0605 */
        /* <DEDUP_REMOVED lines=25> */
.L_x_55:
[----:B------:R-:W-:Y:S05]  /*5590*/  BSYNC.RECONVERGENT B2 ;  /* 0x0000000000027941 */ /* 0x000fea0003800200 */
.L_x_54:
[----:B------:R-:W-:-:S13]  /*55a0*/  ISETP.LT.OR P0, PT, R43, R0, P0 ;  /* 0x000000002b00720c */ /* 0x000fda0000701670 */
[----:B------:R-:W-:Y:S05]  /*55b0*/  @!P0 BRA `(.L_x_47) ;  /* 0x0000000000488947 */ /* 0x000fea0003800000 */
[----:B------:R-:W0:Y:S01]  /*55c0*/  LDC.64 R6, c[0x0][0x380] ;  /* 0x0000e000ff067b82 */ /* 0x000e220000000a00 */
[----:B------:R-:W2:Y:S04]  /*55d0*/  LDG.E.64.CONSTANT R8, desc[UR6][R4.64+-0x800] ;  /* 0xfff8000604087981 */ /* 0x000ea8000c1e9b00 */
[----:B------:R-:W3:Y:S04]  /*55e0*/  LDG.E.64.CONSTANT R10, desc[UR6][R4.64] ;  /* 0x00000006040a7981 */ /* 0x000ee8000c1e9b00 */
[----:B------:R-:W4:Y:S01]  /*55f0*/  LDG.E.64.CONSTANT R12, desc[UR6][R4.64+0x800] ;  /* 0x00080006040c7981 */ /* 0x000f22000c1e9b00 */
[----:B0-----:R-:W-:-:S06]  /*5600*/  IMAD.WIDE.U32 R6, R45, 0x8, R6 ;  /* 0x000000082d067825 */ /* 0x001fcc00078e0006 */
[----:B------:R-:W5:Y:S02]  /*5610*/  LDG.E.64.CONSTANT R6, desc[UR6][R6.64] ;  /* 0x0000000606067981 */ /* 0x000f64000c1e9b00 */
[----:B-----5:R-:W-:-:S06]  /*5620*/  DSETP.GEU.AND P0, PT, R2, R6, PT ;  /* 0x000000060200722a */ /* 0x020fcc0003f0e000 */
        /* <DEDUP_REMOVED lines=10> */
[----:B------:R-:W-:-:S07]  /*56d0*/  FSEL R3, R13, R3, !P0 ;  /* 0x000000030d037208 */ /* 0x000fce0004000000 */
.L_x_47:
[----:B------:R-:W-:Y:S05]  /*56e0*/  BSYNC.RECONVERGENT B1 ;  /* 0x0000000000017941 */ /* 0x000fea0003800200 */
.L_x_45:
        /* <DEDUP_REMOVED lines=54> */
[----:B------:R-:W1:Y:S01]  /*5a50*/  S2UR UR5, SR_CgaCtaId ;  /* 0x00000000000579c3 */ /* 0x000e620000008800 */
[----:B------:R-:W-:Y:S02]  /*5a60*/  UMOV UR4, 0x400 ;  /* 0x0000040000047882 */ /* 0x000fe40000000000 */
[----:B-1----:R-:W-:-:S09]  /*5a70*/  ULEA UR4, UR5, UR4, 0x18 ;  /* 0x0000000405047291 */ /* 0x002fd2000f8ec0ff */
[----:B0-----:R-:W0:Y:S04]  /*5a80*/  LDS.128 R8, [UR4+0x10] ;  /* 0x00001004ff087984 */ /* 0x001e280008000c00 */
        /* <DEDUP_REMOVED lines=23> */
[----:B------:R-:W-:-:S07]  /*5c00*/  FSEL R7, R3, R5, !P1 ;  /* 0x0000000503077208 */ /* 0x000fce0004800000 */
.L_x_17:
[----:B------:R-:W-:Y:S05]  /*5c10*/  BSYNC.RECONVERGENT B0 ;  /* 0x0000000000007941 */ /* 0x000fea0003800200 */
.L_x_1:
[----:B------:R-:W-:Y:S05]  /*5c20*/  @P0 EXIT ;  /* 0x000000000000094d */ /* 0x000fea0003800000 */
[----:B------:R-:W4:Y:S01]  /*5c30*/  LDCU.64 UR8, c[0x0][0x398] ;  /* 0x00007300ff0877ac */ /* 0x000f220008000a00 */
[----:B---3--:R-:W3:Y:S01]  /*5c40*/  LDC.64 R4, c[0x0][0x388] ;  /* 0x0000e200ff047b82 */ /* 0x008ee20000000a00 */
[----:B------:R-:W0:Y:S01]  /*5c50*/  LDCU.64 UR4, c[0x0][0x398] ;  /* 0x00007300ff0477ac */ /* 0x000e220008000a00 */
[----:B----4-:R-:W-:-:S06]  /*5c60*/  DSETP.GT.AND P0, PT, R6, UR8, PT ;  /* 0x0000000806007e2a */ /* 0x010fcc000bf04000 */
[----:B012---:R-:W-:Y:S02]  /*5c70*/  FSEL R2, R6, UR4, P0 ;  /* 0x0000000406027c08 */ /* 0x007fe40008000000 */
[----:B------:R-:W-:-:S05]  /*5c80*/  FSEL R3, R7, UR5, P0 ;  /* 0x0000000507037c08 */ /* 0x000fca0008000000 */
[----:B---3--:R-:W-:Y:S01]  /*5c90*/  STG.E.64 desc[UR6][R4.64], R2 ;  /* 0x0000000204007986 */ /* 0x008fe2000c101b06 */
[----:B------:R-:W-:Y:S05]  /*5ca0*/  EXIT ;  /* 0x000000000000794d */ /* 0x000fea0003800000 */
.L_x_56:
[----:B------:R-:W-:-:S00]  /*5cb0*/  BRA `(.L_x_56) ;  /* 0xfffffffc00fc7947 */ /* 0x000fc0000383ffff */
[----:B------:R-:W-:-:S00]  /*5cc0*/  NOP ;  /* 0x0000000000007918 */ /* 0x000fc00000000000 */
        /* <DEDUP_REMOVED lines=11> */
.L_x_150:


//--------------------- .text._ZN3cub18CUB_300001_SM_10006detail6reduce18DeviceReduceKernelINS2_10policy_hubIdjN4cuda3__47maximumIvEEE10Policy1000EPdjS8_dNS5_3std3__410__identityEEEvT0_PT3_T1_NS0_13GridEvenShareISI_EET2_T4_ --------------------------
	.section	.text._ZN3cub18CUB_300001_SM_10006detail6reduce18DeviceReduceKernelINS2_10policy_hubIdjN4cuda3__47maximumIvEEE10Policy1000EPdjS8_dNS5_3std3__410__identityEEEvT0_PT3_T1_NS0_13GridEvenShareISI_EET2_T4_,"ax",@progbits
	.align	128
        .global         _ZN3cub18CUB_300001_SM_10006detail6reduce18DeviceReduceKernelINS2_10policy_hubIdjN4cuda3__47maximumIvEEE10Policy1000EPdjS8_dNS5_3std3__410__identityEEEvT0_PT3_T1_NS0_13GridEvenShareISI_EET2_T4_
        .type           _ZN3cub18CUB_300001_SM_10006detail6reduce18DeviceReduceKernelINS2_10policy_hubIdjN4cuda3__47maximumIvEEE10Policy1000EPdjS8_dNS5_3std3__410__identityEEEvT0_PT3_T1_NS0_13GridEvenShareISI_EET2_T4_,@function
        .size           _ZN3cub18CUB_300001_SM_10006detail6reduce18DeviceReduceKernelINS2_10policy_hubIdjN4cuda3__47maximumIvEEE10Policy1000EPdjS8_dNS5_3std3__410__identityEEEvT0_PT3_T1_NS0_13GridEvenShareISI_EET2_T4_,(.L_x_151 - _ZN3cub18CUB_300001_SM_10006detail6reduce18DeviceReduceKernelINS2_10policy_hubIdjN4cuda3__47maximumIvEEE10Policy1000EPdjS8_dNS5_3std3__410__identityEEEvT0_PT3_T1_NS0_13GridEvenShareISI_EET2_T4_)
        .other          _ZN3cub18CUB_300001_SM_10006detail6reduce18DeviceReduceKernelINS2_10policy_hubIdjN4cuda3__47maximumIvEEE10Policy1000EPdjS8_dNS5_3std3__410__identityEEEvT0_PT3_T1_NS0_13GridEvenShareISI_EET2_T4_,@"STO_CUDA_ENTRY STV_DEFAULT"
_ZN3cub18CUB_300001_SM_10006detail6reduce18DeviceReduceKernelINS2_10policy_hubIdjN4cuda3__47maximumIvEEE10Policy1000EPdjS8_dNS5_3std3__410__identityEEEvT0_PT3_T1_NS0_13GridEvenShareISI_EET2_T4_:
.text._ZN3cub18CUB_300001_SM_10006detail6reduce18DeviceReduceKernelINS2_10policy_hubIdjN4cuda3__47maximumIvEEE10Policy1000EPdjS8_dNS5_3std3__410__identityEEEvT0_PT3_T1_NS0_13GridEvenShareISI_EET2_T4_:
[----:B------:R-:W-:Y:S01]  /*0000*/  LDC R1, c[0x0][0x37c] ;  /* 0x0000df00ff017b82 */ /* 0x000fe20000000800 */
[----:B------:R-:W0:Y:S07]  /*0010*/  LDCU UR4, c[0x0][0x380] ;  /* 0x00007000ff0477ac */ /* 0x000e2e0008000800 */
[----:B------:R-:W1:Y:S01]  /*0020*/  S2UR UR16, SR_CTAID.X ;  /* 0x00000000001079c3 */ /* 0x000e620000002500 */
[----:B------:R-:W-:Y:S01]  /*0030*/  BSSY.RECONVERGENT B0, `(.L_x_57) ;  /* 0x00003fa000007945 */ /* 0x000fe20003800200 */
[----:B------:R-:W2:Y:S01]  /*0040*/  LDCU UR5, c[0x0][0x3ac] ;  /* 0x00007580ff0577ac */ /* 0x000ea20008000800 */
[----:B------:R-:W3:Y:S01]  /*0050*/  LDCU.64 UR10, c[0x0][0x358] ;  /* 0x00006b00ff0a77ac */ /* 0x000ee20008000a00 */
[----:B0-----:R-:W-:-:S02]  /*0060*/  ULOP3.LUT UP0, URZ, UR4, 0x1f, URZ, 0xc0, !UPT ;  /* 0x0000001f04ff7892 */ /* 0x001fc4000f80c0ff */
[----:B--2---:R-:W-:-:S07]  /*0070*/  USHF.L.U32 UR5, UR5, 0xb, URZ ;  /* 0x0000000b05057899 */ /* 0x004fce00080006ff */
[----:B---3--:R-:W-:Y:S05]  /*0080*/  BRA.U UP0, `(.L_x_58) ;  /* 0x0000001d00dc7547 */ /* 0x008fea000b800000 */
[----:B------:R-:W1:Y:S02]  /*0090*/  LDCU UR8, c[0x0][0x3a8] ;  /* 0x00007500ff0877ac */ /* 0x000e640008000800 */
[----:B-1----:R-:W-:-:S04]  /*00a0*/  UIMAD UR12, UR16, -0x800, UR8 ;  /* 0xfffff800100c78a4 */ /* 0x002fc8000f8e0208 */
[----:B------:R-:W-:-:S09]  /*00b0*/  UISETP.GT.U32.AND UP0, UPT, UR12, 0x7ff, UPT ;  /* 0x000007ff0c00788c */ /* 0x000fd2000bf04070 */
[----:B------:R-:W-:Y:S05]  /*00c0*/  BRA.U UP0, `(.L_x_59) ;  /* 0x0000001100407547 */ /* 0x000fea000b800000 */
[----:B------:R-:W0:Y:S01]  /*00d0*/  S2R R0, SR_TID.X ;  /* 0x0000000000007919 */ /* 0x000e220000002100 */
[----:B------:R-:W-:Y:S01]  /*00e0*/  BSSY.RECONVERGENT B1, `(.L_x_60) ;  /* 0x000000b000017945 */ /* 0x000fe20003800200 */
[----:B------:R-:W-:Y:S02]  /*00f0*/  CS2R R2, SRZ ;  /* 0x0000000000027805 */ /* 0x000fe4000001ff00 */
[----:B0-----:R-:W-:Y:S01]  /*0100*/  ISETP.GE.U32.AND P0, PT, R0, UR12, PT ;  /* 0x0000000c00007c0c */ /* 0x001fe2000bf06070 */
[----:B------:R-:W-:-:S12]  /*0110*/  IMAD.MOV.U32 R8, RZ, RZ, R0 ;  /* 0x000000ffff087224 */ /* 0x000fd800078e0000 */
[----:B------:R-:W-:Y:S05]  /*0120*/  @P0 BRA `(.L_x_61) ;  /* 0x0000000000180947 */ /* 0x000fea0003800000 */
[----:B------:R-:W0:Y:S01]  /*0130*/  LDC.64 R2, c[0x0][0x380] ;  /* 0x0000e000ff027b82 */ /* 0x000e220000000a00 */
[----:B------:R-:W-:-:S04]  /*0140*/  IMAD.U32 R5, RZ, RZ, UR16 ;  /* 0x00000010ff057e24 */ /* 0x000fc8000f8e00ff */
[----:B------:R-:W-:-:S04]  /*0150*/  IMAD R5, R5, 0x800, R0 ;  /* 0x0000080005057824 */ /* 0x000fc800078e0200 */
[----:B0-----:R-:W-:-:S06]  /*0160*/  IMAD.WIDE.U32 R2, R5, 0x8, R2 ;  /* 0x0000000805027825 */ /* 0x001fcc00078e0002 */
[----:B------:R-:W5:Y:S01]  /*0170*/  LDG.E.64.CONSTANT R2, desc[UR10][R2.64] ;  /* 0x0000000a02027981 */ /* 0x000f62000c1e9b00 */
[----:B------:R-:W-:-:S07]  /*0180*/  VIADD R8, R0, 0x100 ;  /* 0x0000010000087836 */ /* 0x000fce0000000000 */
.L_x_61:
[----:B------:R-:W-:Y:S05]  /*0190*/  BSYNC.RECONVERGENT B1 ;  /* 0x0000000000017941 */ /* 0x000fea0003800200 */
.L_x_60:
[----:B------:R-:W-:Y:S01]  /*01a0*/  ISETP.GE.U32.AND P0, PT, R8, UR12, PT ;  /* 0x0000000c08007c0c */ /* 0x000fe2000bf06070 */
[----:B------:R-:W-:-:S12]  /*01b0*/  BSSY.RECONVERGENT B1, `(.L_x_62) ;  /* 0x000003d000017945 */ /* 0x000fd80003800200 */
[----:B------:R-:W-:Y:S05]  /*01c0*/  @P0 BRA `(.L_x_63) ;  /* 0x0000000000ec0947 */ /* 0x000fea0003800000 */
[----:B------:R-:W-:Y:S01]  /*01d0*/  LOP3.LUT R4, RZ, R8, RZ, 0x33, !PT ;  /* 0x00000008ff047212 */ /* 0x000fe200078e33ff */
[----:B------:R-:W-:Y:S01]  /*01e0*/  IMAD.U32 R6, RZ, RZ, UR16 ;  /* 0x00000010ff067e24 */ /* 0x000fe2000f8e00ff */
[----:B------:R-:W-:Y:S03]  /*01f0*/  BSSY.RECONVERGENT B2, `(.L_x_64) ;  /* 0x0000017000027945 */ /* 0x000fe60003800200 */
[----:B------:R-:W-:-:S04]  /*0200*/  VIADD R5, R4, UR8 ;  /* 0x0000000804057c36 */ /* 0x000fc80008000000 */
[----:B------:R-:W-:Y:S01]  /*0210*/  IMAD R4, R6, -0x800, R5 ;  /* 0xfffff80006047824 */ /* 0x000fe200078e0205 */
[----:B------:R-:W-:-:S04]  /*0220*/  LOP3.LUT R6, R5, 0x300, RZ, 0xc0, !PT ;  /* 0x0000030005067812 */ /* 0x000fc800078ec0ff */
[----:B------:R-:W-:Y:S02]  /*0230*/  ISETP.NE.AND P0, PT, R6, 0x300, PT ;  /* 0x000003000600780c */ /* 0x000fe40003f05270 */
[----:B------:R-:W-:-:S11]  /*0240*/  ISETP.GE.U32.AND P2, PT, R4, 0x300, PT ;  /* 0x000003000400780c */ /* 0x000fd60003f46070 */
[----:B------:R-:W-:Y:S05]  /*0250*/  @!P0 BRA `(.L_x_65) ;  /* 0x0000000000408947 */ /* 0x000fea0003800000 */
[----:B------:R-:W0:Y:S01]  /*0260*/  LDC.64 R6, c[0x0][0x380] ;  /* 0x0000e000ff067b82 */ /* 0x000e220000000a00 */
[----:B------:R-:W-:Y:S01]  /*0270*/  LEA.HI R4, R5, 0x1, RZ, 0x18 ;  /* 0x0000000105047811 */ /* 0x000fe200078fc0ff */
[----:B------:R-:W-:-:S03]  /*0280*/  IMAD.U32 R9, RZ, RZ, UR16 ;  /* 0x00000010ff097e24 */ /* 0x000fc6000f8e00ff */
[----:B------:R-:W-:Y:S01]  /*0290*/  LOP3.LUT R4, R4, 0x3, RZ, 0xc0, !PT ;  /* 0x0000000304047812 */ /* 0x000fe200078ec0ff */
[----:B------:R-:W-:-:S04]  /*02a0*/  IMAD R9, R9, 0x800, R8 ;  /* 0x0000080009097824 */ /* 0x000fc800078e0208 */
[----:B------:R-:W-:-:S07]  /*02b0*/  IMAD.MOV R10, RZ, RZ, -R4 ;  /* 0x000000ffff0a7224 */ /* 0x000fce00078e0a04 */
.L_x_66:
[----:B0-----:R-:W-:-:S06]  /*02c0*/  IMAD.WIDE.U32 R4, R9, 0x8, R6 ;  /* 0x0000000809047825 */ /* 0x001fcc00078e0006 */
[----:B------:R-:W2:Y:S01]  /*02d0*/  LDG.E.64.CONSTANT R4, desc[UR10][R4.64] ;  /* 0x0000000a04047981 */ /* 0x000ea2000c1e9b00 */
[----:B------:R-:W-:Y:S02]  /*02e0*/  VIADD R10, R10, 0x1 ;  /* 0x000000010a0a7836 */ /* 0x000fe40000000000 */
[----:B------:R-:W-:Y:S02]  /*02f0*/  VIADD R8, R8, 0x100 ;  /* 0x0000010008087836 */ /* 0x000fe40000000000 */
[----:B------:R-:W-:Y:S01]  /*0300*/  VIADD R9, R9, 0x100 ;  /* 0x0000010009097836 */ /* 0x000fe20000000000 */
[----:B------:R-:W-:Y:S01]  /*0310*/  ISETP.NE.AND P1, PT, R10, RZ, PT ;  /* 0x000000ff0a00720c */ /* 0x000fe20003f25270 */
[----:B--2--5:R-:W-:-:S06]  /*0320*/  DSETP.GEU.AND P0, PT, R2, R4, PT ;  /* 0x000000040200722a */ /* 0x024fcc0003f0e000 */
[----:B------:R-:W-:Y:S02]  /*0330*/  FSEL R2, R4, R2, !P0 ;  /* 0x0000000204027208 */ /* 0x000fe40004000000 */
[----:B------:R-:W-:-:S04]  /*0340*/  FSEL R3, R5, R3, !P0 ;  /* 0x0000000305037208 */ /* 0x000fc80004000000 */
[----:B------:R-:W-:Y:S05]  /*0350*/  @P1 BRA `(.L_x_66) ;  /* 0xfffffffc00d81947 */ /* 0x000fea000383ffff */
.L_x_65:
[----:B------:R-:W-:Y:S05]  /*0360*/  BSYNC.RECONVERGENT B2 ;  /* 0x0000000000027941 */ /* 0x000fea0003800200 */
.L_x_64:
[----:B------:R-:W-:Y:S05]  /*0370*/  @!P2 BRA `(.L_x_63) ;  /* 0x000000000080a947 */ /* 0x000fea0003800000 */
[----:B------:R-:W0:Y:S01]  /*0380*/  LDC.64 R4, c[0x0][0x380] ;  /* 0x0000e000ff047b82 */ /* 0x000e220000000a00 */
[----:B------:R-:W-:Y:S02]  /*0390*/  IMAD.U32 R7, RZ, RZ, UR16 ;  /* 0x00000010ff077e24 */ /* 0x000fe4000f8e00ff */
[----:B------:R-:W-:Y:S02]  /*03a0*/  VIADD R6, R8, 0x200 ;  /* 0x0000020008067836 */ /* 0x000fe40000000000 */
[----:B------:R-:W-:-:S07]  /*03b0*/  IMAD R7, R7, 0x800, R8 ;  /* 0x0000080007077824 */ /* 0x000fce00078e0208 */
.L_x_67:
[----:B0-----:R-:W-:-:S04]  /*03c0*/  IMAD.WIDE.U32 R8, R7, 0x8, R4 ;  /* 0x0000000807087825 */ /* 0x001fc800078e0004 */
[----:B------:R-:W-:Y:S02]  /*03d0*/  VIADD R11, R7, 0x100 ;  /* 0x00000100070b7836 */ /* 0x000fe40000000000 */
[----:B------:R-:W2:Y:S02]  /*03e0*/  LDG.E.64.CONSTANT R8, desc[UR10][R8.64] ;  /* 0x0000000a08087981 */ /* 0x000ea4000c1e9b00 */
[----:B------:R-:W-:-:S04]  /*03f0*/  IMAD.WIDE.U32 R10, R11, 0x8, R4 ;  /* 0x000000080b0a7825 */ /* 0x000fc800078e0004 */
[----:B------:R-:W-:Y:S02]  /*0400*/  VIADD R13, R7, 0x200 ;  /* 0x00000200070d7836 */ /* 0x000fe40000000000 */
[----:B------:R-:W3:Y:S02]  /*0410*/  LDG.E.64.CONSTANT R10, desc[UR10][R10.64] ;  /* 0x0000000a0a0a7981 */ /* 0x000ee4000c1e9b00 */
[----:B------:R-:W-:-:S04]  /*0420*/  IMAD.WIDE.U32 R12, R13, 0x8, R4 ;  /* 0x000000080d0c7825 */ /* 0x000fc800078e0004 */
[----:B------:R-:W-:Y:S02]  /*0430*/  VIADD R15, R7, 0x300 ;  /* 0x00000300070f7836 */ /* 0x000fe40000000000 */
[----:B------:R-:W4:Y:S02]  /*0440*/  LDG.E.64.CONSTANT R12, desc[UR10][R12.64] ;  /* 0x0000000a0c0c7981 */ /* 0x000f24000c1e9b00 */
[----:B------:R-:W-:-:S06]  /*0450*/  IMAD.WIDE.U32 R14, R15, 0x8, R4 ;  /* 0x000000080f0e7825 */ /* 0x000fcc00078e0004 */
[----:B------:R-:W4:Y:S01]  /*0460*/  LDG.E.64.CONSTANT R14, desc[UR10][R14.64] ;  /* 0x0000000a0e0e7981 */ /* 0x000f22000c1e9b00 */
[----:B------:R-:W-:Y:S01]  /*0470*/  VIADD R7, R7, 0x400 ;  /* 0x0000040007077836 */ /* 0x000fe20000000000 */
[----:B--2--5:R-:W-:-:S06]  /*0480*/  DSETP.GEU.AND P0, PT, R2, R8, PT ;  /* 0x000000080200722a */ /* 0x024fcc0003f0e000 */
[----:B------:R-:W-:Y:S01]  /*0490*/  FSEL R2, R8, R2, !P0 ;  /* 0x0000000208027208 */ /* 0x000fe20004000000 */
[C---:B------:R-:W-:Y:S01]  /*04a0*/  VIADD R8, R6.reuse, 0x200 ;  /* 0x0000020006087836 */ /* 0x040fe20000000000 */
[----:B------:R-:W-:Y:S01]  /*04b0*/  FSEL R3, R9, R3, !P0 ;  /* 0x0000000309037208 */ /* 0x000fe20004000000 */
[----:B------:R-:W-:-:S03]  /*04c0*/  VIADD R6, R6, 0x400 ;  /* 0x0000040006067836 */ /* 0x000fc60000000000 */
[----:B------:R-:W-:Y:S02]  /*04d0*/  ISETP.GE.AND P1, PT, R8, UR12, PT ;  /* 0x0000000c08007c0c */ /* 0x000fe4000bf26270 */
        /* <DEDUP_REMOVED lines=8> */
[----:B------:R-:W-:Y:S01]  /*0560*/  FSEL R3, R15, R3, !P0 ;  /* 0x000000030f037208 */ /* 0x000fe20004000000 */
[----:B------:R-:W-:Y:S06]  /*0570*/  @!P1 BRA `(.L_x_67) ;  /* 0xfffffffc00909947 */ /* 0x000fec000383ffff */
.L_x_63:
[----:B------:R-:W-:Y:S05]  /*0580*/  BSYNC.RECONVERGENT B1 ;  /* 0x0000000000017941 */ /* 0x000fea0003800200 */
.L_x_62:
[----:B------:R-:W-:-:S09]  /*0590*/  UISETP.GE.U32.AND UP0, UPT, UR12, 0x100, UPT ;  /* 0x000001000c00788c */ /* 0x000fd2000bf06070 */
[----:B------:R-:W-:Y:S05]  /*05a0*/  BRA.U !UP0, `(.L_x_68) ;  /* 0x00000005082c7547 */ /* 0x000fea000b800000 */
        /* <DEDUP_REMOVED lines=11> */
[----:B------:R-:W-:Y:S04]  /*0660*/  SHFL.DOWN PT, R6, R4, 0x2, 0x1f ;  /* 0x08401f0004067f89 */ /* 0x000fe800000e0000 */
[----:B------:R-:W0:Y:S01]  /*0670*/  SHFL.DOWN PT, R7, R5, 0x2, 0x1f ;  /* 0x08401f0005077f89 */ /* 0x000e2200000e0000 */
[----:B------:R-:W1:Y:S01]  /*0680*/  @!P2 S2R R8, SR_CgaCtaId ;  /* 0x000000000008a919 */ /* 0x000e620000008800 */
[----:B0-----:R-:W-:-:S06]  /*0690*/  DSETP.GEU.AND P1, PT, R4, R6, PT ;  /* 0x000000060400722a */ /* 0x001fcc0003f2e000 */
[----:B------:R-:W-:Y:S02]  /*06a0*/  @!P0 FSEL R4, R6, R4, !P1 ;  /* 0x0000000406048208 */ /* 0x000fe40004800000 */
[----:B------:R-:W-:Y:S02]  /*06b0*/  @!P0 FSEL R5, R7, R5, !P1 ;  /* 0x0000000507058208 */ /* 0x000fe40004800000 */
[----:B------:R-:W-:Y:S01]  /*06c0*/  ISETP.GT.AND P0, PT, R9, 0x1b, PT ;  /* 0x0000001b0900780c */ /* 0x000fe20003f04270 */
[----:B------:R-:W-:Y:S01]  /*06d0*/  SHFL.DOWN PT, R2, R4, 0x4, 0x1f ;  /* 0x08801f0004027f89 */ /* 0x000fe200000e0000 */
[----:B------:R-:W-:Y:S02]  /*06e0*/  @!P2 MOV R7, 0x400 ;  /* 0x000004000007a802 */ /* 0x000fe40000000f00 */
[----:B------:R-:W-:Y:S01]  /*06f0*/  @!P2 SHF.R.U32.HI R6, RZ, 0x2, R0 ;  /* 0x00000002ff06a819 */ /* 0x000fe20000011600 */
[----:B------:R-:W0:Y:S01]  /*0700*/  SHFL.DOWN PT, R3, R5, 0x4, 0x1f ;  /* 0x08801f0005037f89 */ /* 0x000e2200000e0000 */
[----:B-1----:R-:W-:-:S02]  /*0710*/  @!P2 LEA R11, R8, R7, 0x18 ;  /* 0x00000007080ba211 */ /* 0x002fc400078ec0ff */
[----:B------:R-:W-:-:S05]  /*0720*/  @!P2 LOP3.LUT R8, R6, 0xf8, RZ, 0xc0, !PT ;  /* 0x000000f80608a812 */ /* 0x000fca00078ec0ff */
        /* <DEDUP_REMOVED lines=26> */
[----:B-1----:R-:W1:Y:S04]  /*08d0*/  LDS.128 R4, [UR4+0x20] ;  /* 0x00002004ff047984 */ /* 0x002e680008000c00 */
[----:B------:R-:W2:Y:S01]  /*08e0*/  LDS.128 R8, [UR4+0x30] ;  /* 0x00003004ff087984 */ /* 0x000ea20008000c00 */
        /* <DEDUP_REMOVED lines=8> */
[----:B------:R-:W-:Y:S02]  /*0970*/  FSEL R5, R5, R3, !P1 ;  /* 0x0000000305057208 */ /* 0x000fe40004800000 */
[----:B------:R-:W0:Y:S04]  /*0980*/  LDS.64 R2, [UR4+0x40] ;  /* 0x00004004ff027984 */ /* 0x000e280008000a00 */
[----:B------:R-:W-:-:S06]  /*0990*/  DSETP.GEU.AND P1, PT, R4, R6, PT ;  /* 0x000000060400722a */ /* 0x000fcc0003f2e000 */
[----:B------:R-:W-:Y:S02]  /*09a0*/  FSEL R4, R6, R4, !P1 ;  /* 0x0000000406047208 */ /* 0x000fe40004800000 */
[----:B------:R-:W-:-:S06]  /*09b0*/  FSEL R5, R7, R5, !P1 ;  /* 0x0000000507057208 */ /* 0x000fcc0004800000 */
[----:B--2---:R-:W-:-:S06]  /*09c0*/  DSETP.GEU.AND P1, PT, R4, R8, PT ;  /* 0x000000080400722a */ /* 0x004fcc0003f2e000 */
[----:B------:R-:W-:Y:S02]  /*09d0*/  FSEL R4, R8, R4, !P1 ;  /* 0x0000000408047208 */ /* 0x000fe40004800000 */
[----:B------:R-:W-:-:S06]  /*09e0*/  FSEL R5, R9, R5, !P1 ;  /* 0x0000000509057208 */ /* 0x000fcc0004800000 */
[----:B------:R-:W-:-:S06]  /*09f0*/  DSETP.GEU.AND P1, PT, R4, R10, PT ;  /* 0x0000000a0400722a */ /* 0x000fcc0003f2e000 */
[----:B------:R-:W-:Y:S02]  /*0a00*/  FSEL R4, R10, R4, !P1 ;  /* 0x000000040a047208 */ /* 0x000fe40004800000 */
[----:B------:R-:W-:-:S06]  /*0a10*/  FSEL R5, R11, R5, !P1 ;  /* 0x000000050b057208 */ /* 0x000fcc0004800000 */
[----:B0-----:R-:W-:-:S06]  /*0a20*/  DSETP.GEU.AND P1, PT, R4, R2, PT ;  /* 0x000000020400722a */ /* 0x001fcc0003f2e000 */
[----:B------:R-:W-:Y:S02]  /*0a30*/  FSEL R2, R2, R4, !P1 ;  /* 0x0000000402027208 */ /* 0x000fe40004800000 */
[----:B------:R-:W-:Y:S01]  /*0a40*/  FSEL R3, R3, R5, !P1 ;  /* 0x0000000503037208 */ /* 0x000fe20004800000 */
[----:B------:R-:W-:Y:S06]  /*0a50*/  BRA `(.L_x_69) ;  /* 0x00000034005c7947 */ /* 0x000fec0003800000 */
.L_x_68:
[----:B------:R-:W-:Y:S01]  /*0a60*/  LOP3.LUT R4, R0, 0x3e0, RZ, 0xc0, !PT ;  /* 0x000003e000047812 */ /* 0x000fe200078ec0ff */
[----:B------:R-:W0:Y:S04]  /*0a70*/  S2R R10, SR_LANEID ;  /* 0x00000000000a7919 */ /* 0x000e280000000000 */
[----:B------:R-:W-:Y:S01]  /*0a80*/  VIADD R5, R4, 0x20 ;  /* 0x0000002004057836 */ /* 0x000fe20000000000 */
[----:B------:R-:W-:-:S04]  /*0a90*/  LOP3.LUT R4, RZ, R4, RZ, 0x33, !PT ;  /* 0x00000004ff047212 */ /* 0x000fc800078e33ff */
[----:B------:R-:W-:Y:S01]  /*0aa0*/  ISETP.GT.U32.AND P0, PT, R5, UR12, PT ;  /* 0x0000000c05007c0c */ /* 0x000fe2000bf04070 */
[----:B------:R-:W-:-:S05]  /*0ab0*/  VIADD R4, R4, UR12 ;  /* 0x0000000c04047c36 */ /* 0x000fca0008000000 */
[----:B------:R-:W-:-:S05]  /*0ac0*/  SEL R5, R4, 0x1f, P0 ;  /* 0x0000001f04057807 */ /* 0x000fca0000000000 */
[----:B-----5:R-:W-:Y:S04]  /*0ad0*/  SHFL.DOWN PT, R6, R2, 0x1, R5 ;  /* 0x0820000002067989 */ /* 0x020fe800000e0005 */
[----:B------:R-:W1:Y:S01]  /*0ae0*/  SHFL.DOWN PT, R7, R3, 0x1, R5 ;  /* 0x0820000003077989 */ /* 0x000e6200000e0005 */
[----:B0-----:R-:W-:Y:S01]  /*0af0*/  ISETP.GE.AND P0, PT, R10, R5, PT ;  /* 0x000000050a00720c */ /* 0x001fe20003f06270 */
[----:B-1----:R-:W-:-:S06]  /*0b00*/  DSETP.GEU.AND P1, PT, R2, R6, PT ;  /* 0x000000060200722a */ /* 0x002fcc0003f2e000 */
[-C--:B------:R-:W-:Y:S01]  /*0b10*/  FSEL R9, R6, R2.reuse, !P1 ;  /* 0x0000000206097208 */ /* 0x080fe20004800000 */
[----:B------:R-:W-:Y:S01]  /*0b20*/  VIADD R6, R10, 0x2 ;  /* 0x000000020a067836 */ /* 0x000fe20000000000 */
[-C--:B------:R-:W-:Y:S02]  /*0b30*/  FSEL R7, R7, R3.reuse, !P1 ;  /* 0x0000000307077208 */ /* 0x080fe40004800000 */
[----:B------:R-:W-:Y:S02]  /*0b40*/  FSEL R4, R9, R2, !P0 ;  /* 0x0000000209047208 */ /* 0x000fe40004000000 */
[----:B------:R-:W-:Y:S02]  /*0b50*/  FSEL R7, R7, R3, !P0 ;  /* 0x0000000307077208 */ /* 0x000fe40004000000 */
[----:B------:R-:W-:Y:S01]  /*0b60*/  ISETP.GT.AND P0, PT, R6, R5, PT ;  /* 0x000000050600720c */ /* 0x000fe20003f04270 */
[----:B------:R-:W-:Y:S01]  /*0b70*/  SHFL.DOWN PT, R8, R4, 0x2, R5 ;  /* 0x0840000004087989 */ /* 0x000fe200000e0005 */
[----:B------:R-:W-:-:S03]  /*0b80*/  IMAD.MOV.U32 R6, RZ, RZ, R4 ;  /* 0x000000ffff067224 */ /* 0x000fc600078e0004 */
[----:B------:R-:W0:Y:S03]  /*0b90*/  SHFL.DOWN PT, R9, R7, 0x2, R5 ;  /* 0x0840000007097989 */ /* 0x000e2600000e0005 */
[----:B0-----:R-:W-:Y:S01]  /*0ba0*/  DSETP.GEU.AND P1, PT, R6, R8, PT ;  /* 0x000000080600722a */ /* 0x001fe20003f2e000 */
[----:B------:R-:W-:-:S05]  /*0bb0*/  VIADD R6, R10, 0x4 ;  /* 0x000000040a067836 */ /* 0x000fca0000000000 */
[----:B------:R-:W-:Y:S02]  /*0bc0*/  @!P0 FSEL R4, R8, R4, !P1 ;  /* 0x0000000408048208 */ /* 0x000fe40004800000 */
[----:B------:R-:W-:Y:S02]  /*0bd0*/  @!P0 FSEL R7, R9, R7, !P1 ;  /* 0x0000000709078208 */ /* 0x000fe40004800000 */
        /* <DEDUP_REMOVED lines=10> */
[----:B------:R-:W-:Y:S01]  /*0c80*/  IMAD.MOV.U32 R6, RZ, RZ, R4 ;  /* 0x000000ffff067224 */ /* 0x000fe200078e0004 */
[C---:B------:R-:W-:Y:S02]  /*0c90*/  ISETP.NE.AND P0, PT, R10.reuse, RZ, PT ;  /* 0x000000ff0a00720c */ /* 0x040fe40003f05270 */
[----:B------:R-:W0:Y:S11]  /*0ca0*/  SHFL.DOWN PT, R3, R7, 0x8, R5 ;  /* 0x0900000007037989 */ /* 0x000e3600000e0005 */
[----:B------:R-:W1:Y:S01]  /*0cb0*/  @!P0 S2R R9, SR_CgaCtaId ;  /* 0x0000000000098919 */ /* 0x000e620000008800 */
[----:B------:R-:W-:Y:S01]  /*0cc0*/  @!P0 MOV R8, 0x400 ;  /* 0x0000040000088802 */ /* 0x000fe20000000f00 */
[----:B0-----:R-:W-:Y:S01]  /*0cd0*/  DSETP.GEU.AND P2, PT, R6, R2, PT ;  /* 0x000000020600722a */ /* 0x001fe20003f4e000 */
[----:B------:R-:W-:-:S05]  /*0ce0*/  VIADD R6, R10, 0x10 ;  /* 0x000000100a067836 */ /* 0x000fca0000000000 */
[----:B------:R-:W-:Y:S02]  /*0cf0*/  @!P1 FSEL R4, R2, R4, !P2 ;  /* 0x0000000402049208 */ /* 0x000fe40005000000 */
[----:B------:R-:W-:Y:S02]  /*0d00*/  @!P1 FSEL R7, R3, R7, !P2 ;  /* 0x0000000703079208 */ /* 0x000fe40005000000 */
[----:B------:R-:W-:Y:S01]  /*0d10*/  ISETP.GT.AND P1, PT, R6, R5, PT ;  /* 0x000000050600720c */ /* 0x000fe20003f24270 */
[----:B------:R-:W-:Y:S01]  /*0d20*/  SHFL.DOWN PT, R2, R4, 0x10, R5 ;  /* 0x0a00000004027989 */ /* 0x000fe200000e0005 */
[----:B------:R-:W-:-:S03]  /*0d30*/  @!P0 SHF.R.U32.HI R6, RZ, 0x2, R0 ;  /* 0x00000002ff068819 */ /* 0x000fc60000011600 */
[----:B------:R0:W2:Y:S01]  /*0d40*/  SHFL.DOWN PT, R3, R7, 0x10, R5 ;  /* 0x0a00000007037989 */ /* 0x0000a200000e0005 */
[----:B------:R-:W-:Y:S02]  /*0d50*/  @!P0 LOP3.LUT R6, R6, 0xf8, RZ, 0xc0, !PT ;  /* 0x000000f806068812 */ /* 0x000fe400078ec0ff */
[----:B-1----:R-:W-:-:S05]  /*0d60*/  @!P0 LEA R9, R9, R8, 0x18 ;  /* 0x0000000809098211 */ /* 0x002fca00078ec0ff */
[----:B------:R-:W-:Y:S02]  /*0d70*/  @!P0 IMAD.IADD R9, R6, 0x1, R9 ;  /* 0x0000000106098824 */ /* 0x000fe400078e0209 */
[----:B0-----:R-:W-:-:S06]  /*0d80*/  IMAD.MOV.U32 R5, RZ, RZ, R7 ;  /* 0x000000ffff057224 */ /* 0x001fcc00078e0007 */
[----:B--2---:R-:W-:-:S06]  /*0d90*/  DSETP.GEU.AND P2, PT, R4, R2, PT ;  /* 0x000000020400722a */ /* 0x004fcc0003f4e000 */
[----:B------:R-:W-:Y:S02]  /*0da0*/  @!P1 FSEL R4, R2, R4, !P2 ;  /* 0x0000000402049208 */ /* 0x000fe40005000000 */
[----:B------:R-:W-:-:S03]  /*0db0*/  @!P1 FSEL R7, R3, R7, !P2 ;  /* 0x0000000703079208 */ /* 0x000fc60005000000 */
[----:B------:R-:W-:Y:S02]  /*0dc0*/  IMAD.MOV.U32 R2, RZ, RZ, R4 ;  /* 0x000000ffff027224 */ /* 0x000fe400078e0004 */
[----:B------:R-:W-:-:S05]  /*0dd0*/  IMAD.MOV.U32 R3, RZ, RZ, R7 ;  /* 0x000000ffff037224 */ /* 0x000fca00078e0007 */
[----:B------:R1:W-:Y:S01]  /*0de0*/  @!P0 STS.64 [R9+0x8], R2 ;  /* 0x0000080209008388 */ /* 0x0003e20000000a00 */
[----:B------:R-:W-:Y:S01]  /*0df0*/  BAR.SYNC.DEFER_BLOCKING 0x0 ;  /* 0x0000000000007b1d */ /* 0x000fe20000010000 */
[----:B------:R-:W-:-:S13]  /*0e00*/  ISETP.NE.AND P0, PT, R0, RZ, PT ;  /* 0x000000ff0000720c */ /* 0x000fda0003f05270 */
[----:B-1----:R-:W-:Y:S05]  /*0e10*/  @P0 BRA `(.L_x_69) ;  /* 0x00000030006c0947 */ /* 0x002fea0003800000 */
[----:B------:R-:W0:Y:S01]  /*0e20*/  S2UR UR5, SR_CgaCtaId ;  /* 0x00000000000579c3 */ /* 0x000e220000008800 */
[----:B------:R-:W-:Y:S01]  /*0e30*/  UMOV UR4, 0x400 ;  /* 0x0000040000047882 */ /* 0x000fe20000000000 */
[----:B------:R-:W-:Y:S02]  /*0e40*/  UISETP.GT.U32.AND UP0, UPT, UR12, 0x20, UPT ;  /* 0x000000200c00788c */ /* 0x000fe4000bf04070 */
[----:B------:R-:W-:-:S04]  /*0e50*/  UISETP.GT.U32.AND UP1, UPT, UR12, 0x40, UPT ;  /* 0x000000400c00788c */ /* 0x000fc8000bf24070 */
[----:B------:R-:W-:Y:S01]  /*0e60*/  PLOP3.LUT P3, PT, PT, PT, UP0, 0x80, 0x8 ;  /* 0x000000000008781c */ /* 0x000fe20003f6f008 */
[----:B------:R-:W-:Y:S01]  /*0e70*/  UISETP.GT.U32.AND UP0, UPT, UR12, 0x60, UPT ;  /* 0x000000600c00788c */ /* 0x000fe2000bf04070 */
[----:B------:R-:W-:Y:S01]  /*0e80*/  PLOP3.LUT P2, PT, PT, PT, UP1, 0x80, 0x8 ;  /* 0x000000000008781c */ /* 0x000fe20003f4f018 */
[----:B0-----:R-:W-:-:S09]  /*0e90*/  ULEA UR4, UR5, UR4, 0x18 ;  /* 0x0000000405047291 */ /* 0x001fd2000f8ec0ff */
[----:B------:R-:W0:Y:S04]  /*0ea0*/  LDS.128 R12, [UR4+0x10] ;  /* 0x00001004ff0c7984 */ /* 0x000e280008000c00 */
[----:B------:R-:W1:Y:S01]  /*0eb0*/  LDS.128 R4, [UR4+0x20] ;  /* 0x00002004ff047984 */ /* 0x000e620008000c00 */
[----:B0-----:R-:W-:-:S06]  /*0ec0*/  DSETP.GEU.AND P1, PT, R2, R12, PT ;  /* 0x0000000c0200722a */ /* 0x001fcc0003f2e000 */
[-C--:B------:R-:W-:Y:S02]  /*0ed0*/  FSEL R9, R12, R2.reuse, !P1 ;  /* 0x000000020c097208 */ /* 0x080fe40004800000 */
[-C--:B------:R-:W-:Y:S02]  /*0ee0*/  FSEL R11, R13, R3.reuse, !P1 ;  /* 0x000000030d0b7208 */ /* 0x080fe40004800000 */
[----:B------:R-:W-:Y:S02]  /*0ef0*/  FSEL R13, R9, R2, P3 ;  /* 0x00000002090d7208 */ /* 0x000fe40001800000 */
[----:B------:R-:W-:Y:S02]  /*0f00*/  FSEL R0, R11, R3, P3 ;  /* 0x000000030b007208 */ /* 0x000fe40001800000 */
[----:B------:R-:W-:Y:S01]  /*0f10*/  PLOP3.LUT P1, PT, PT, PT, UP0, 0x80, 0x8 ;  /* 0x000000000008781c */ /* 0x000fe20003f2f008 */
[----:B------:R-:W-:Y:S01]  /*0f20*/  IMAD.MOV.U32 R2, RZ, RZ, R13 ;  /* 0x000000ffff027224 */ /* 0x000fe200078e000d */
[----:B------:R-:W0:Y:S01]  /*0f30*/  LDS.128 R8, [UR4+0x30] ;  /* 0x00003004ff087984 */ /* 0x000e220008000c00 */
[----:B------:R-:W-:Y:S01]  /*0f40*/  IMAD.MOV.U32 R3, RZ, RZ, R0 ;  /* 0x000000ffff037224 */ /* 0x000fe200078e0000 */
[----:B------:R-:W-:-:S05]  /*0f50*/  UISETP.GT.U32.AND UP0, UPT, UR12, 0x80, UPT ;  /* 0x000000800c00788c */ /* 0x000fca000bf04070 */
[----:B------:R-:W-:-:S06]  /*0f60*/  DSETP.GEU.AND P3, PT, R2, R14, PT ;  /* 0x0000000e0200722a */ /* 0x000fcc0003f6e000 */
[----:B------:R-:W-:Y:S02]  /*0f70*/  @P2 FSEL R13, R14, R13, !P3 ;  /* 0x0000000d0e0d2208 */ /* 0x000fe40005800000 */
[----:B------:R-:W-:Y:S02]  /*0f80*/  @P2 FSEL R0, R15, R0, !P3 ;  /* 0x000000000f002208 */ /* 0x000fe40005800000 */
[----:B------:R-:W-:Y:S01]  /*0f90*/  PLOP3.LUT P2, PT, PT, PT, UP0, 0x80, 0x8 ;  /* 0x000000000008781c */ /* 0x000fe20003f4f008 */
[----:B------:R-:W-:Y:S01]  /*0fa0*/  IMAD.MOV.U32 R2, RZ, RZ, R13 ;  /* 0x000000ffff027224 */ /* 0x000fe200078e000d */
[----:B------:R-:W-:Y:S01]  /*0fb0*/  UISETP.GT.U32.AND UP0, UPT, UR12, 0xa0, UPT ;  /* 0x000000a00c00788c */ /* 0x000fe2000bf04070 */
[----:B------:R-:W-:-:S06]  /*0fc0*/  IMAD.MOV.U32 R3, RZ, RZ, R0 ;  /* 0x000000ffff037224 */ /* 0x000fcc00078e0000 */
[----:B-1----:R-:W-:Y:S01]  /*0fd0*/  DSETP.GEU.AND P3, PT, R2, R4, PT ;  /* 0x000000040200722a */ /* 0x002fe20003f6e000 */
[----:B------:R-:W1:Y:S05]  /*0fe0*/  LDS.64 R2, [UR4+0x40] ;  /* 0x00004004ff027984 */ /* 0x000e6a0008000a00 */
[----:B------:R-:W-:Y:S02]  /*0ff0*/  @P1 FSEL R13, R4, R13, !P3 ;  /* 0x0000000d040d1208 */ /* 0x000fe40005800000 */
[----:B------:R-:W-:Y:S02]  /*1000*/  @P1 FSEL R0, R5, R0, !P3 ;  /* 0x0000000005001208 */ /* 0x000fe40005800000 */
[----:B------:R-:W-:Y:S01]  /*1010*/  PLOP3.LUT P1, PT, PT, PT, UP0, 0x80, 0x8 ;  /* 0x000000000008781c */ /* 0x000fe20003f2f008 */
[----:B------:R-:W-:Y:S01]  /*1020*/  IMAD.MOV.U32 R4, RZ, RZ, R13 ;  /* 0x000000ffff047224 */ /* 0x000fe200078e000d */
[----:B------:R-:W-:Y:S01]  /*1030*/  UISETP.GT.U32.AND UP0, UPT, UR12, 0xc0, UPT ;  /* 0x000000c00c00788c */ /* 0x000fe2000bf04070 */
[----:B------:R-:W-:-:S06]  /*1040*/  IMAD.MOV.U32 R5, RZ, RZ, R0 ;  /* 0x000000ffff057224 */ /* 0x000fcc00078e0000 */
[----:B------:R-:W-:-:S06]  /*1050*/  DSETP.GEU.AND P3, PT, R4, R6, PT ;  /* 0x000000060400722a */ /* 0x000fcc0003f6e000 */
[----:B------:R-:W-:Y:S02]  /*1060*/  @P2 FSEL R13, R6, R13, !P3 ;  /* 0x0000000d060d2208 */ /* 0x000fe40005800000 */
[----:B------:R-:W-:Y:S02]  /*1070*/  @P2 FSEL R0, R7, R0, !P3 ;  /* 0x0000000007002208 */ /* 0x000fe40005800000 */
[----:B------:R-:W-:Y:S01]  /*1080*/  PLOP3.LUT P2, PT, PT, PT, UP0, 0x80, 0x8 ;  /* 0x000000000008781c */ /* 0x000fe20003f4f008 */
[----:B------:R-:W-:Y:S01]  /*1090*/  IMAD.MOV.U32 R4, RZ, RZ, R13 ;  /* 0x000000ffff047224 */ /* 0x000fe200078e000d */
[----:B------:R-:W-:Y:S01]  /*10a0*/  UISETP.GT.U32.AND UP0, UPT, UR12, 0xe0, UPT ;  /* 0x000000e00c00788c */ /* 0x000fe2000bf04070 */
[----:B------:R-:W-:-:S06]  /*10b0*/  IMAD.MOV.U32 R5, RZ, RZ, R0 ;  /* 0x000000ffff057224 */ /* 0x000fcc00078e0000 */
[----:B0-----:R-:W-:-:S06]  /*10c0*/  DSETP.GEU.AND P3, PT, R4, R8, PT ;  /* 0x000000080400722a */ /* 0x001fcc0003f6e000 */
[----:B------:R-:W-:Y:S02]  /*10d0*/  @P1 FSEL R13, R8, R13, !P3 ;  /* 0x0000000d080d1208 */ /* 0x000fe40005800000 */
[----:B------:R-:W-:Y:S02]  /*10e0*/  @P1 FSEL R0, R9, R0, !P3 ;  /* 0x0000000009001208 */ /* 0x000fe40005800000 */
[----:B------:R-:W-:Y:S01]  /*10f0*/  PLOP3.LUT P1, PT, PT, PT, UP0, 0x80, 0x8 ;  /* 0x000000000008781c */ /* 0x000fe20003f2f008 */
[----:B------:R-:W-:Y:S02]  /*1100*/  IMAD.MOV.U32 R4, RZ, RZ, R13 ;  /* 0x000000ffff047224 */ /* 0x000fe400078e000d */
[----:B------:R-:W-:-:S06]  /*1110*/  IMAD.MOV.U32 R5, RZ, RZ, R0 ;  /* 0x000000ffff057224 */ /* 0x000fcc00078e0000 */
[----:B------:R-:W-:-:S06]  /*1120*/  DSETP.GEU.AND P3, PT, R4, R10, PT ;  /* 0x0000000a0400722a */ /* 0x000fcc0003f6e000 */
[----:B------:R-:W-:Y:S02]  /*1130*/  @P2 FSEL R13, R10, R13, !P3 ;  /* 0x0000000d0a0d2208 */ /* 0x000fe40005800000 */
[----:B------:R-:W-:-:S03]  /*1140*/  @P2 FSEL R0, R11, R0, !P3 ;  /* 0x000000000b002208 */ /* 0x000fc60005800000 */
[----:B------:R-:W-:Y:S02]  /*1150*/  IMAD.MOV.U32 R4, RZ, RZ, R13 ;  /* 0x000000ffff047224 */ /* 0x000fe400078e000d */
[----:B------:R-:W-:-:S06]  /*1160*/  IMAD.MOV.U32 R5, RZ, RZ, R0 ;  /* 0x000000ffff057224 */ /* 0x000fcc00078e0000 */
[----:B-1----:R-:W-:-:S06]  /*1170*/  DSETP.GEU.AND P2, PT, R4, R2, PT ;  /* 0x000000020400722a */ /* 0x002fcc0003f4e000 */
[----:B------:R-:W-:Y:S02]  /*1180*/  @P1 FSEL R13, R2, R13, !P2 ;  /* 0x0000000d020d1208 */ /* 0x000fe40005000000 */
[----:B------:R-:W-:-:S03]  /*1190*/  @P1 FSEL R0, R3, R0, !P2 ;  /* 0x0000000003001208 */ /* 0x000fc60005000000 */
[----:B------:R-:W-:Y:S02]  /*11a0*/  IMAD.MOV.U32 R2, RZ, RZ, R13 ;  /* 0x000000ffff027224 */ /* 0x000fe400078e000d */
[----:B------:R-:W-:Y:S01]  /*11b0*/  IMAD.MOV.U32 R3, RZ, RZ, R0 ;  /* 0x000000ffff037224 */ /* 0x000fe200078e0000 */
[----:B------:R-:W-:Y:S06]  /*11c0*/  BRA `(.L_x_69) ;  /* 0x0000002c00807947 */ /* 0x000fec0003800000 */
.L_x_59:
[----:B------:R-:W0:Y:S01]  /*11d0*/  S2R R0, SR_TID.X ;  /* 0x0000000000007919 */ /* 0x000e220000002100 */
[----:B------:R-:W1:Y:S01]  /*11e0*/  LDC.64 R20, c[0x0][0x380] ;  /* 0x0000e000ff147b82 */ /* 0x000e620000000a00 */
[----:B------:R-:W-:Y:S02]  /*11f0*/  IMAD.U32 R3, RZ, RZ, UR16 ;  /* 0x00000010ff037e24 */ /* 0x000fe4000f8e00ff */
[----:B0-----:R-:W-:-:S04]  /*1200*/  IMAD.SHL.U32 R2, R0, 0x4, RZ ;  /* 0x0000000400027824 */ /* 0x001fc800078e00ff */
[----:B------:R-:W-:-:S04]  /*1210*/  IMAD R3, R3, 0x800, R2 ;  /* 0x0000080003037824 */ /* 0x000fc800078e0202 */
[----:B-1----:R-:W-:-:S05]  /*1220*/  IMAD.WIDE.U32 R20, R3, 0x8, R20 ;  /* 0x0000000803147825 */ /* 0x002fca00078e0014 */
[----:B------:R-:W2:Y:S04]  /*1230*/  LDG.E.128.CONSTANT R4, desc[UR10][R20.64] ;  /* 0x0000000a14047981 */ /* 0x000ea8000c1e9d00 */
[----:B------:R-:W3:Y:S04]  /*1240*/  LDG.E.128.CONSTANT R8, desc[UR10][R20.64+0x10] ;  /* 0x0000100a14087981 */ /* 0x000ee8000c1e9d00 */
[----:B------:R-:W4:Y:S04]  /*1250*/  LDG.E.128.CONSTANT R12, desc[UR10][R20.64+0x2000] ;  /* 0x0020000a140c7981 */ /* 0x000f28000c1e9d00 */
[----:B------:R-:W5:Y:S01]  /*1260*/  LDG.E.128.CONSTANT R16, desc[UR10][R20.64+0x2010] ;  /* 0x0020100a14107981 */ /* 0x000f62000c1e9d00 */
[----:B------:R-:W-:Y:S01]  /*1270*/  UISETP.GE.U32.AND UP0, UPT, UR12, UR5, UPT ;  /* 0x000000050c00728c */ /* 0x000fe2000bf06070 */
        /* <DEDUP_REMOVED lines=21> */
[----:B------:R-:W-:Y:S06]  /*13d0*/  BRA.U !UP0, `(.L_x_70) ;  /* 0x0000000508dc7547 */ /* 0x000fec000b800000 */
[----:B------:R-:W-:Y:S02]  /*13e0*/  ULEA UR6, UR16, UR5, 0xb ;  /* 0x0000000510067291 */ /* 0x000fe4000f8e58ff */
[----:B------:R-:W-:Y:S01]  /*13f0*/  UIADD3 UR14, UPT, UPT, UR8, -0x800, URZ ;  /* 0xfffff800080e7890 */ /* 0x000fe2000fffe0ff */
[----:B------:R-:W0:Y:S03]  /*1400*/  LDCU UR9, c[0x0][0x3a8] ;  /* 0x00007500ff0977ac */ /* 0x000e260008000800 */
[----:B------:R-:W-:Y:S01]  /*1410*/  VIADD R3, R0, UR6 ;  /* 0x0000000600037c36 */ /* 0x000fe20008000000 */
[----:B------:R-:W-:Y:S01]  /*1420*/  UISETP.GT.U32.AND UP0, UPT, UR6, UR14, UPT ;  /* 0x0000000e0600728c */ /* 0x000fe2000bf04070 */
[----:B------:R-:W1:Y:S01]  /*1430*/  LDCU.64 UR18, c[0x0][0x380] ;  /* 0x00007000ff1277ac */ /* 0x000e620008000a00 */
[----:B------:R-:W-:Y:S01]  /*1440*/  UIADD3 UR13, UPT, UPT, UR6, 0x100, URZ ;  /* 0x00000100060d7890 */ /* 0x000fe2000fffe0ff */
[----:B------:R-:W-:Y:S01]  /*1450*/  UMOV UR4, URZ ;  /* 0x000000ff00047c82 */ /* 0x000fe20008000000 */
[----:B------:R-:W-:-:S05]  /*1460*/  UMOV UR7, UR6 ;  /* 0x0000000600077c82 */ /* 0x000fca0008000000 */
[----:B------:R-:W-:Y:S05]  /*1470*/  BRA.U UP0, `(.L_x_71) ;  /* 0x0000000100a87547 */ /* 0x000fea000b800000 */
.L_x_72:
[----:B------:R-:W-:-:S05]  /*1480*/  IADD3 R4, P0, PT, R2, UR7, RZ ;  /* 0x0000000702047c10 */ /* 0x000fca000ff1e0ff */
[----:B------:R-:W-:Y:S01]  /*1490*/  IMAD.X R5, RZ, RZ, RZ, P0 ;  /* 0x000000ffff057224 */ /* 0x000fe200000e06ff */
[----:B-1----:R-:W-:-:S04]  /*14a0*/  LEA R22, P0, R4, UR18, 0x3 ;  /* 0x0000001204167c11 */ /* 0x002fc8000f8018ff */
[----:B------:R-:W-:-:S05]  /*14b0*/  LEA.HI.X R23, R4, UR19, R5, 0x3, P0 ;  /* 0x0000001304177c11 */ /* 0x000fca00080f1c05 */
[----:B------:R-:W2:Y:S04]  /*14c0*/  LDG.E.128.CONSTANT R4, desc[UR10][R22.64] ;  /* 0x0000000a16047981 */ /* 0x000ea8000c1e9d00 */
[----:B------:R-:W3:Y:S04]  /*14d0*/  LDG.E.128.CONSTANT R8, desc[UR10][R22.64+0x10] ;  /* 0x0000100a16087981 */ /* 0x000ee8000c1e9d00 */
[----:B------:R-:W4:Y:S04]  /*14e0*/  LDG.E.128.CONSTANT R12, desc[UR10][R22.64+0x2000] ;  /* 0x0020000a160c7981 */ /* 0x000f28000c1e9d00 */
[----:B------:R-:W5:Y:S01]  /*14f0*/  LDG.E.128.CONSTANT R16, desc[UR10][R22.64+0x2010] ;  /* 0x0020100a16107981 */ /* 0x000f62000c1e9d00 */
[----:B0-----:R-:W-:-:S02]  /*1500*/  UMOV UR8, UR9 ;  /* 0x0000000900087c82 */ /* 0x001fc40008000000 */
[----:B------:R-:W-:-:S04]  /*1510*/  UIADD3 UR15, UPT, UPT, -UR7, UR8, URZ ;  /* 0x00000008070f7290 */ /* 0x000fc8000fffe1ff */
[----:B------:R-:W-:Y:S01]  /*1520*/  UISETP.GE.U32.AND UP0, UPT, UR15, UR5, UPT ;  /* 0x000000050f00728c */ /* 0x000fe2000bf06070 */
        /* <DEDUP_REMOVED lines=25> */
[----:B------:R-:W-:Y:S02]  /*16c0*/  UIADD3 UR7, UPT, UPT, UR5, UR7, URZ ;  /* 0x0000000705077290 */ /* 0x000fe4000fffe0ff */
[----:B------:R-:W-:Y:S01]  /*16d0*/  VIADD R3, R3, UR5 ;  /* 0x0000000503037c36 */ /* 0x000fe20008000000 */
[----:B------:R-:W-:Y:S02]  /*16e0*/  UIADD3 UR4, UPT, UPT, UR4, 0x1, URZ ;  /* 0x0000000104047890 */ /* 0x000fe4000fffe0ff */
[----:B------:R-:W-:Y:S02]  /*16f0*/  UISETP.GT.U32.AND UP0, UPT, UR7, UR14, UPT ;  /* 0x0000000e0700728c */ /* 0x000fe4000bf04070 */
[----:B------:R-:W-:-:S07]  /*1700*/  UIADD3 UR13, UPT, UPT, UR5, UR13, URZ ;  /* 0x0000000d050d7290 */ /* 0x000fce000fffe0ff */
[----:B------:R-:W-:Y:S05]  /*1710*/  BRA.U !UP0, `(.L_x_72) ;  /* 0xfffffffd08587547 */ /* 0x000fea000b83ffff */
.L_x_71:
[----:B------:R-:W-:-:S09]  /*1720*/  UISETP.GE.U32.AND UP0, UPT, UR7, UR8, UPT ;  /* 0x000000080700728c */ /* 0x000fd2000bf06070 */
[----:B------:R-:W-:Y:S05]  /*1730*/  BRA.U UP0, `(.L_x_70) ;  /* 0x0000000500047547 */ /* 0x000fea000b800000 */
[----:B------:R-:W-:Y:S01]  /*1740*/  UIADD3 UR5, UPT, UPT, -UR7, UR8, URZ ;  /* 0x0000000807057290 */ /* 0x000fe2000fffe1ff */
[----:B------:R-:W-:Y:S05]  /*1750*/  BSSY.RECONVERGENT B1, `(.L_x_70) ;  /* 0x000003f000017945 */ /* 0x000fea0003800200 */
[----:B------:R-:W-:-:S13]  /*1760*/  ISETP.GE.AND P0, PT, R0, UR5, PT ;  /* 0x0000000500007c0c */ /* 0x000fda000bf06270 */
[----:B------:R-:W-:Y:S05]  /*1770*/  @P0 BRA `(.L_x_73) ;  /* 0x0000000000f00947 */ /* 0x000fea0003800000 */
[----:B------:R-:W2:Y:S01]  /*1780*/  LDC R5, c[0x0][0x3ac] ;  /* 0x0000eb00ff057b82 */ /* 0x000ea20000000800 */
[----:B------:R-:W-:Y:S01]  /*1790*/  LOP3.LUT R2, RZ, R0, RZ, 0x33, !PT ;  /* 0x00000000ff027212 */ /* 0x000fe200078e33ff */
[----:B------:R-:W-:Y:S01]  /*17a0*/  BSSY.RECONVERGENT B2, `(.L_x_74) ;  /* 0x0000019000027945 */ /* 0x000fe20003800200 */
[----:B------:R-:W-:-:S03]  /*17b0*/  IMAD.MOV.U32 R8, RZ, RZ, R0 ;  /* 0x000000ffff087224 */ /* 0x000fc600078e0000 */
[----:B------:R-:W-:-:S04]  /*17c0*/  VIADD R2, R2, UR8 ;  /* 0x0000000802027c36 */ /* 0x000fc80008000000 */
[C---:B------:R-:W-:Y:S01]  /*17d0*/  VIADD R4, R2.reuse, -UR6 ;  /* 0x8000000602047c36 */ /* 0x040fe20008000000 */
[C---:B------:R-:W-:Y:S02]  /*17e0*/  LOP3.LUT R6, R2.reuse, 0x300, RZ, 0xc0, !PT ;  /* 0x0000030002067812 */ /* 0x040fe400078ec0ff */
[----:B------:R-:W-:Y:S02]  /*17f0*/  LEA.HI R2, R2, 0x1, RZ, 0x18 ;  /* 0x0000000102027811 */ /* 0x000fe400078fc0ff */
[----:B------:R-:W-:Y:S01]  /*1800*/  ISETP.NE.AND P0, PT, R6, 0x300, PT ;  /* 0x000003000600780c */ /* 0x000fe20003f05270 */
[----:B--2---:R-:W-:-:S04]  /*1810*/  IMAD R5, R5, UR4, RZ ;  /* 0x0000000405057c24 */ /* 0x004fc8000f8e02ff */
[----:B------:R-:W-:-:S05]  /*1820*/  IMAD R4, R5, -0x800, R4 ;  /* 0xfffff80005047824 */ /* 0x000fca00078e0204 */
[----:B------:R-:W-:-:S03]  /*1830*/  ISETP.GE.U32.AND P2, PT, R4, 0x300, PT ;  /* 0x000003000400780c */ /* 0x000fc60003f46070 */
[----:B------:R-:W-:Y:S10]  /*1840*/  @!P0 BRA `(.L_x_75) ;  /* 0x0000000000388947 */ /* 0x000ff40003800000 */
[----:B------:R-:W2:Y:S01]  /*1850*/  LDC.64 R6, c[0x0][0x380] ;  /* 0x0000e000ff067b82 */ /* 0x000ea20000000a00 */
[----:B------:R-:W-:Y:S01]  /*1860*/  LOP3.LUT R2, R2, 0x3, RZ, 0xc0, !PT ;  /* 0x0000000302027812 */ /* 0x000fe200078ec0ff */
[----:B------:R-:W-:-:S04]  /*1870*/  IMAD.MOV.U32 R8, RZ, RZ, R0 ;  /* 0x000000ffff087224 */ /* 0x000fc800078e0000 */
[----:B------:R-:W-:-:S07]  /*1880*/  IMAD.MOV R2, RZ, RZ, -R2 ;  /* 0x000000ffff027224 */ /* 0x000fce00078e0a02 */
.L_x_76:
[----:B--2---:R-:W-:-:S06]  /*1890*/  IMAD.WIDE.U32 R4, R3, 0x8, R6 ;  /* 0x0000000803047825 */ /* 0x004fcc00078e0006 */
        /* <DEDUP_REMOVED lines=9> */
.L_x_75:
[----:B01----:R-:W-:Y:S05]  /*1930*/  BSYNC.RECONVERGENT B2 ;  /* 0x0000000000027941 */ /* 0x003fea0003800200 */
.L_x_74:
[----:B------:R-:W-:Y:S05]  /*1940*/  @!P2 BRA `(.L_x_73) ;  /* 0x00000000007ca947 */ /* 0x000fea0003800000 */
[----:B------:R-:W0:Y:S01]  /*1950*/  LDC.64 R2, c[0x0][0x380] ;  /* 0x0000e000ff027b82 */ /* 0x000e220000000a00 */
[C---:B------:R-:W-:Y:S02]  /*1960*/  VIADD R4, R8.reuse, 0x200 ;  /* 0x0000020008047836 */ /* 0x040fe40000000000 */
[----:B------:R-:W-:-:S07]  /*1970*/  VIADD R5, R8, UR13 ;  /* 0x0000000d08057c36 */ /* 0x000fce0008000000 */
.L_x_77:
[----:B------:R-:W-:-:S04]  /*1980*/  VIADD R7, R5, 0xffffff00 ;  /* 0xffffff0005077836 */ /* 0x000fc80000000000 */
[----:B0-----:R-:W-:-:S06]  /*1990*/  IMAD.WIDE.U32 R6, R7, 0x8, R2 ;  /* 0x0000000807067825 */ /* 0x001fcc00078e0002 */
[----:B------:R-:W2:Y:S01]  /*19a0*/  LDG.E.64.CONSTANT R6, desc[UR10][R6.64] ;  /* 0x0000000a06067981 */ /* 0x000ea2000c1e9b00 */
[----:B------:R-:W-:-:S04]  /*19b0*/  IMAD.WIDE.U32 R8, R5, 0x8, R2 ;  /* 0x0000000805087825 */ /* 0x000fc800078e0002 */
[----:B------:R-:W-:Y:S02]  /*19c0*/  VIADD R11, R5, 0x100 ;  /* 0x00000100050b7836 */ /* 0x000fe40000000000 */
[----:B------:R-:W3:Y:S02]  /*19d0*/  LDG.E.64.CONSTANT R8, desc[UR10][R8.64] ;  /* 0x0000000a08087981 */ /* 0x000ee4000c1e9b00 */
[----:B------:R-:W-:-:S04]  /*19e0*/  IMAD.WIDE.U32 R10, R11, 0x8, R2 ;  /* 0x000000080b0a7825 */ /* 0x000fc800078e0002 */
[----:B------:R-:W-:Y:S02]  /*19f0*/  VIADD R13, R5, 0x200 ;  /* 0x00000200050d7836 */ /* 0x000fe40000000000 */
[----:B------:R-:W4:Y:S02]  /*1a00*/  LDG.E.64.CONSTANT R10, desc[UR10][R10.64] ;  /* 0x0000000a0a0a7981 */ /* 0x000f24000c1e9b00 */
[----:B------:R-:W-:-:S06]  /*1a10*/  IMAD.WIDE.U32 R12, R13, 0x8, R2 ;  /* 0x000000080d0c7825 */ /* 0x000fcc00078e0002 */
[----:B------:R-:W5:Y:S01]  /*1a20*/  LDG.E.64.CONSTANT R12, desc[UR10][R12.64] ;  /* 0x0000000a0c0c7981 */ /* 0x000f62000c1e9b00 */
[----:B------:R-:W-:Y:S01]  /*1a30*/  VIADD R5, R5, 0x400 ;  /* 0x0000040005057836 */ /* 0x000fe20000000000 */
[----:B--2---:R-:W-:-:S06]  /*1a40*/  DSETP.GEU.AND P0, PT, R20, R6, PT ;  /* 0x000000061400722a */ /* 0x004fcc0003f0e000 */
[----:B------:R-:W-:Y:S02]  /*1a50*/  FSEL R14, R6, R20, !P0 ;  /* 0x00000014060e7208 */ /* 0x000fe40004000000 */
[----:B------:R-:W-:-:S06]  /*1a60*/  FSEL R15, R7, R21, !P0 ;  /* 0x00000015070f7208 */ /* 0x000fcc0004000000 */
[----:B---3--:R-:W-:-:S06]  /*1a70*/  DSETP.GEU.AND P0, PT, R14, R8, PT ;  /* 0x000000080e00722a */ /* 0x008fcc0003f0e000 */
[----:B------:R-:W-:Y:S01]  /*1a80*/  FSEL R6, R8, R14, !P0 ;  /* 0x0000000e08067208 */ /* 0x000fe20004000000 */
[C---:B------:R-:W-:Y:S01]  /*1a90*/  VIADD R8, R4.reuse, 0x200 ;  /* 0x0000020004087836 */ /* 0x040fe20000000000 */
[----:B------:R-:W-:Y:S01]  /*1aa0*/  FSEL R7, R9, R15, !P0 ;  /* 0x0000000f09077208 */ /* 0x000fe20004000000 */
[----:B------:R-:W-:-:S05]  /*1ab0*/  VIADD R4, R4, 0x400 ;  /* 0x0000040004047836 */ /* 0x000fca0000000000 */
[----:B----4-:R-:W-:-:S06]  /*1ac0*/  DSETP.GEU.AND P0, PT, R6, R10, PT ;  /* 0x0000000a0600722a */ /* 0x010fcc0003f0e000 */
[----:B------:R-:W-:Y:S02]  /*1ad0*/  FSEL R6, R10, R6, !P0 ;  /* 0x000000060a067208 */ /* 0x000fe40004000000 */
[----:B------:R-:W-:-:S06]  /*1ae0*/  FSEL R7, R11, R7, !P0 ;  /* 0x000000070b077208 */ /* 0x000fcc0004000000 */
[----:B-----5:R-:W-:-:S06]  /*1af0*/  DSETP.GEU.AND P0, PT, R6, R12, PT ;  /* 0x0000000c0600722a */ /* 0x020fcc0003f0e000 */
[----:B------:R-:W-:Y:S02]  /*1b00*/  FSEL R20, R12, R6, !P0 ;  /* 0x000000060c147208 */ /* 0x000fe40004000000 */
[----:B------:R-:W-:Y:S02]  /*1b10*/  FSEL R21, R13, R7, !P0 ;  /* 0x000000070d157208 */ /* 0x000fe40004000000 */
[----:B------:R-:W-:-:S13]  /*1b20*/  ISETP.GE.AND P0, PT, R8, UR5, PT ;  /* 0x0000000508007c0c */ /* 0x000fda000bf06270 */
[----:B------:R-:W-:Y:S05]  /*1b30*/  @!P0 BRA `(.L_x_77) ;  /* 0xfffffffc00908947 */ /* 0x000fea000383ffff */
.L_x_73:
[----:B01----:R-:W-:Y:S05]  /*1b40*/  BSYNC.RECONVERGENT B1 ;  /* 0x0000000000017941 */ /* 0x003fea0003800200 */
.L_x_70:
[----:B------:R-:W2:Y:S01]  /*1b50*/  S2R R7, SR_LANEID ;  /* 0x0000000000077919 */ /* 0x000ea20000000000 */
[----:B------:R-:W-:Y:S04]  /*1b60*/  SHFL.DOWN PT, R2, R20, 0x1, 0x1f ;  /* 0x08201f0014027f89 */ /* 0x000fe800000e0000 */
[----:B------:R-:W3:Y:S02]  /*1b70*/  SHFL.DOWN PT, R3, R21, 0x1, 0x1f ;  /* 0x08201f0015037f89 */ /* 0x000ee400000e0000 */
[----:B---3--:R-:W-:Y:S01]  /*1b80*/  DSETP.GEU.AND P0, PT, R20, R2, PT ;  /* 0x000000021400722a */ /* 0x008fe20003f0e000 */
[C---:B--2---:R-:W-:Y:S02]  /*1b90*/  ISETP.GT.AND P1, PT, R7.reuse, 0x1e, PT ;  /* 0x0000001e0700780c */ /* 0x044fe40003f24270 */
        /* <DEDUP_REMOVED lines=9> */
[----:B------:R-:W2:Y:S03]  /*1c30*/  SHFL.DOWN PT, R5, R3, 0x2, 0x1f ;  /* 0x08401f0003057f89 */ /* 0x000ea600000e0000 */
[----:B------:R-:W-:Y:S01]  /*1c40*/  @!P2 LOP3.LUT R6, R6, 0xf8, RZ, 0xc0, !PT ;  /* 0x000000f80606a812 */ /* 0x000fe200078ec0ff */
[----:B------:R-:W3:Y:S01]  /*1c50*/  @!P2 S2R R9, SR_CgaCtaId ;  /* 0x000000000009a919 */ /* 0x000ee20000008800 */
[----:B--2---:R-:W-:-:S06]  /*1c60*/  DSETP.GEU.AND P0, PT, R2, R4, PT ;  /* 0x000000040200722a */ /* 0x004fcc0003f0e000 */
[----:B------:R-:W-:Y:S02]  /*1c70*/  @!P1 FSEL R2, R4, R2, !P0 ;  /* 0x0000000204029208 */ /* 0x000fe40004000000 */
[----:B------:R-:W-:Y:S02]  /*1c80*/  @!P1 FSEL R3, R5, R3, !P0 ;  /* 0x0000000305039208 */ /* 0x000fe40004000000 */
[----:B------:R-:W-:Y:S01]  /*1c90*/  ISETP.GT.AND P1, PT, R7, 0x1b, PT ;  /* 0x0000001b0700780c */ /* 0x000fe20003f24270 */
[----:B------:R-:W-:Y:S01]  /*1ca0*/  SHFL.DOWN PT, R4, R2, 0x4, 0x1f ;  /* 0x08801f0002047f89 */ /* 0x000fe200000e0000 */
[----:B---3--:R-:W-:-:S03]  /*1cb0*/  @!P2 LEA R9, R9, R8, 0x18 ;  /* 0x000000080909a211 */ /* 0x008fc600078ec0ff */
[----:B------:R-:W2:Y:S02]  /*1cc0*/  SHFL.DOWN PT, R5, R3, 0x4, 0x1f ;  /* 0x08801f0003057f89 */ /* 0x000ea400000e0000 */
[----:B------:R-:W-:Y:S01]  /*1cd0*/  @!P2 IMAD.IADD R9, R6, 0x1, R9 ;  /* 0x000000010609a824 */ /* 0x000fe200078e0209 */
[----:B--2---:R-:W-:-:S06]  /*1ce0*/  DSETP.GEU.AND P0, PT, R2, R4, PT ;  /* 0x000000040200722a */ /* 0x004fcc0003f0e000 */
[----:B------:R-:W-:Y:S02]  /*1cf0*/  @!P1 FSEL R2, R4, R2, !P0 ;  /* 0x0000000204029208 */ /* 0x000fe40004000000 */
[----:B------:R-:W-:Y:S02]  /*1d00*/  @!P1 FSEL R3, R5, R3, !P0 ;  /* 0x0000000305039208 */ /* 0x000fe40004000000 */
[----:B------:R-:W-:Y:S01]  /*1d10*/  ISETP.GT.AND P1, PT, R7, 0x17, PT ;  /* 0x000000170700780c */ /* 0x000fe20003f24270 */
[----:B------:R-:W-:Y:S04]  /*1d20*/  SHFL.DOWN PT, R4, R2, 0x8, 0x1f ;  /* 0x09001f0002047f89 */ /* 0x000fe800000e0000 */
[----:B------:R-:W2:Y:S02]  /*1d30*/  SHFL.DOWN PT, R5, R3, 0x8, 0x1f ;  /* 0x09001f0003057f89 */ /* 0x000ea400000e0000 */
[----:B--2---:R-:W-:-:S06]  /*1d40*/  DSETP.GEU.AND P0, PT, R2, R4, PT ;  /* 0x000000040200722a */ /* 0x004fcc0003f0e000 */
[----:B------:R-:W-:Y:S02]  /*1d50*/  @!P1 FSEL R2, R4, R2, !P0 ;  /* 0x0000000204029208 */ /* 0x000fe40004000000 */
[----:B------:R-:W-:Y:S02]  /*1d60*/  @!P1 FSEL R3, R5, R3, !P0 ;  /* 0x0000000305039208 */ /* 0x000fe40004000000 */
[----:B------:R-:W-:Y:S01]  /*1d70*/  ISETP.GT.AND P1, PT, R7, 0xf, PT ;  /* 0x0000000f0700780c */ /* 0x000fe20003f24270 */
[----:B------:R-:W-:Y:S04]  /*1d80*/  SHFL.DOWN PT, R4, R2, 0x10, 0x1f ;  /* 0x0a001f0002047f89 */ /* 0x000fe800000e0000 */
[----:B------:R-:W2:Y:S02]  /*1d90*/  SHFL.DOWN PT, R5, R3, 0x10, 0x1f ;  /* 0x0a001f0003057f89 */ /* 0x000ea400000e0000 */
[----:B--2---:R-:W-:-:S06]  /*1da0*/  DSETP.GEU.AND P0, PT, R2, R4, PT ;  /* 0x000000040200722a */ /* 0x004fcc0003f0e000 */
        /* <DEDUP_REMOVED lines=8> */
[----:B------:R-:W3:Y:S01]  /*1e30*/  S2UR UR5, SR_CgaCtaId ;  /* 0x00000000000579c3 */ /* 0x000ee20000008800 */
[----:B------:R-:W-:Y:S02]  /*1e40*/  UMOV UR4, 0x400 ;  /* 0x0000040000047882 */ /* 0x000fe40000000000 */
[----:B---3--:R-:W-:-:S09]  /*1e50*/  ULEA UR4, UR5, UR4, 0x18 ;  /* 0x0000000405047291 */ /* 0x008fd2000f8ec0ff */
[----:B------:R-:W3:Y:S04]  /*1e60*/  LDS.128 R12, [UR4+0x10] ;  /* 0x00001004ff0c7984 */ /* 0x000ee80008000c00 */
[----:B--2---:R-:W2:Y:S04]  /*1e70*/  LDS.128 R4, [UR4+0x20] ;  /* 0x00002004ff047984 */ /* 0x004ea80008000c00 */
[----:B------:R-:W4:Y:S01]  /*1e80*/  LDS.128 R8, [UR4+0x30] ;  /* 0x00003004ff087984 */ /* 0x000f220008000c00 */
[----:B---3--:R-:W-:-:S06]  /*1e90*/  DSETP.GEU.AND P1, PT, R2, R12, PT ;  /* 0x0000000c0200722a */ /* 0x008fcc0003f2e000 */
[----:B------:R-:W-:Y:S02]  /*1ea0*/  FSEL R2, R12, R2, !P1 ;  /* 0x000000020c027208 */ /* 0x000fe40004800000 */
[----:B------:R-:W-:-:S06]  /*1eb0*/  FSEL R3, R13, R3, !P1 ;  /* 0x000000030d037208 */ /* 0x000fcc0004800000 */
[----:B------:R-:W-:-:S06]  /*1ec0*/  DSETP.GEU.AND P1, PT, R2, R14, PT ;  /* 0x0000000e0200722a */ /* 0x000fcc0003f2e000 */
[----:B------:R-:W-:Y:S02]  /*1ed0*/  FSEL R2, R14, R2, !P1 ;  /* 0x000000020e027208 */ /* 0x000fe40004800000 */
[----:B------:R-:W-:-:S06]  /*1ee0*/  FSEL R3, R15, R3, !P1 ;  /* 0x000000030f037208 */ /* 0x000fcc0004800000 */
[----:B--2---:R-:W-:-:S06]  /*1ef0*/  DSETP.GEU.AND P1, PT, R2, R4, PT ;  /* 0x000000040200722a */ /* 0x004fcc0003f2e000 */
[----:B------:R-:W-:Y:S02]  /*1f00*/  FSEL R4, R4, R2, !P1 ;  /* 0x0000000204047208 */ /* 0x000fe40004800000 */
[----:B------:R-:W-:Y:S02]  /*1f10*/  FSEL R5, R5, R3, !P1 ;  /* 0x0000000305057208 */ /* 0x000fe40004800000 */
[----:B------:R-:W2:Y:S04]  /*1f20*/  LDS.64 R2, [UR4+0x40] ;  /* 0x00004004ff027984 */ /* 0x000ea80008000a00 */
        /* <DEDUP_REMOVED lines=9> */
[----:B--2---:R-:W-:-:S06]  /*1fc0*/  DSETP.GEU.AND P1, PT, R4, R2, PT ;  /* 0x000000020400722a */ /* 0x004fcc0003f2e000 */
[----:B------:R-:W-:Y:S02]  /*1fd0*/  FSEL R2, R2, R4, !P1 ;  /* 0x0000000402027208 */ /* 0x000fe40004800000 */
[----:B------:R-:W-:Y:S01]  /*1fe0*/  FSEL R3, R3, R5, !P1 ;  /* 0x0000000503037208 */ /* 0x000fe20004800000 */
[----:B------:R-:W-:Y:S06]  /*1ff0*/  BRA `(.L_x_69) ;  /* 0x0000001c00f47947 */ /* 0x000fec0003800000 */
.L_x_58:
        /* <DEDUP_REMOVED lines=16> */
.L_x_80:
[----:B------:R-:W-:Y:S05]  /*2100*/  BSYNC.RECONVERGENT B1 ;  /* 0x0000000000017941 */ /* 0x000fea0003800200 */
.L_x_79:
        /* <DEDUP_REMOVED lines=18> */
.L_x_85:
        /* <DEDUP_REMOVED lines=10> */
.L_x_84:
[----:B------:R-:W-:Y:S05]  /*22d0*/  BSYNC.RECONVERGENT B2 ;  /* 0x0000000000027941 */ /* 0x000fea0003800200 */
.L_x_83:
[----:B------:R-:W-:Y:S05]  /*22e0*/  @!P2 BRA `(.L_x_82) ;  /* 0x000000000080a947 */ /* 0x000fea0003800000 */
[----:B------:R-:W0:Y:S01]  /*22f0*/  LDC.64 R4, c[0x0][0x380] ;  /* 0x0000e000ff047b82 */ /* 0x000e220000000a00 */
[----:B------:R-:W-:Y:S02]  /*2300*/  IMAD.U32 R7, RZ, RZ, UR16 ;  /* 0x00000010ff077e24 */ /* 0x000fe4000f8e00ff */
[----:B------:R-:W-:Y:S02]  /*2310*/  VIADD R6, R8, 0x200 ;  /* 0x0000020008067836 */ /* 0x000fe40000000000 */
[----:B------:R-:W-:-:S07]  /*2320*/  IMAD R7, R7, 0x800, R8 ;  /* 0x0000080007077824 */ /* 0x000fce00078e0208 */
.L_x_86:
        /* <DEDUP_REMOVED lines=28> */
.L_x_82:
[----:B------:R-:W-:Y:S05]  /*24f0*/  BSYNC.RECONVERGENT B1 ;  /* 0x0000000000017941 */ /* 0x000fea0003800200 */
.L_x_81:
        /* <DEDUP_REMOVED lines=45> */
[----:B------:R-:W-:-:S03]  /*27d0*/  FSEL R5, R5, R3, P1 ;  /* 0x0000000305057208 */ /* 0x000fc60000800000 */
[----:B0-----:R-:W-:Y:S02]  /*27e0*/  IMAD.MOV.U32 R2, RZ, RZ, R4 ;  /* 0x000000ffff027224 */ /* 0x001fe400078e0004 */
[----:B------:R-:W-:Y:S01]  /*27f0*/  IMAD.MOV.U32 R3, RZ, RZ, R5 ;  /* 0x000000ffff037224 */ /* 0x000fe200078e0005 */
[----:B------:R-:W-:Y:S06]  /*2800*/  BAR.SYNC.DEFER_BLOCKING 0x0 ;  /* 0x0000000000007b1d */ /* 0x000fec0000010000 */
[----:B------:R-:W-:Y:S05]  /*2810*/  @P0 BRA `(.L_x_69) ;  /* 0x0000001400ec0947 */ /* 0x000fea0003800000 */
[----:B------:R-:W0:Y:S01]  /*2820*/  S2UR UR5, SR_CgaCtaId ;  /* 0x00000000000579c3 */ /* 0x000e220000008800 */
[----:B------:R-:W-:Y:S02]  /*2830*/  UMOV UR4, 0x400 ;  /* 0x0000040000047882 */ /* 0x000fe40000000000 */
[----:B0-----:R-:W-:-:S09]  /*2840*/  ULEA UR4, UR5, UR4, 0x18 ;  /* 0x0000000405047291 */ /* 0x001fd2000f8ec0ff */
[----:B------:R-:W0:Y:S04]  /*2850*/  LDS.128 R12, [UR4+0x10] ;  /* 0x00001004ff0c7984 */ /* 0x000e280008000c00 */
[----:B------:R-:W1:Y:S04]  /*2860*/  LDS.128 R4, [UR4+0x20] ;  /* 0x00002004ff047984 */ /* 0x000e680008000c00 */
        /* <DEDUP_REMOVED lines=24> */
.L_x_87:
        /* <DEDUP_REMOVED lines=36> */
[----:B------:R-:W-:Y:S01]  /*2c30*/  VIADD R10, R10, 0x10 ;  /* 0x000000100a0a7836 */ /* 0x000fe20000000000 */
[----:B------:R-:W0:Y:S11]  /*2c40*/  SHFL.DOWN PT, R3, R7, 0x8, R5 ;  /* 0x0900000007037989 */ /* 0x000e3600000e0005 */
[----:B------:R-:W1:Y:S01]  /*2c50*/  @!P0 S2R R9, SR_CgaCtaId ;  /* 0x0000000000098919 */ /* 0x000e620000008800 */
[----:B------:R-:W-:Y:S01]  /*2c60*/  @!P0 MOV R8, 0x400 ;  /* 0x0000040000088802 */ /* 0x000fe20000000f00 */
[----:B0-----:R-:W-:Y:S01]  /*2c70*/  DSETP.GEU.AND P1, PT, R6, R2, PT ;  /* 0x000000020600722a */ /* 0x001fe20003f2e000 */
[----:B------:R-:W-:-:S05]  /*2c80*/  @!P0 SHF.R.U32.HI R6, RZ, 0x2, R0 ;  /* 0x00000002ff068819 */ /* 0x000fca0000011600 */
[----:B------:R-:W-:Y:S02]  /*2c90*/  @!P2 FSEL R4, R2, R4, !P1 ;  /* 0x000000040204a208 */ /* 0x000fe40004800000 */
[----:B------:R-:W-:Y:S02]  /*2ca0*/  @!P2 FSEL R7, R3, R7, !P1 ;  /* 0x000000070307a208 */ /* 0x000fe40004800000 */
[----:B------:R-:W-:Y:S01]  /*2cb0*/  ISETP.GT.AND P2, PT, R10, R5, PT ;  /* 0x000000050a00720c */ /* 0x000fe20003f44270 */
[----:B------:R-:W-:Y:S01]  /*2cc0*/  SHFL.DOWN PT, R2, R4, 0x10, R5 ;  /* 0x0a00000004027989 */ /* 0x000fe200000e0005 */
[----:B------:R-:W-:-:S03]  /*2cd0*/  @!P0 LOP3.LUT R6, R6, 0xf8, RZ, 0xc0, !PT ;  /* 0x000000f806068812 */ /* 0x000fc600078ec0ff */
[----:B------:R0:W2:Y:S01]  /*2ce0*/  SHFL.DOWN PT, R3, R7, 0x10, R5 ;  /* 0x0a00000007037989 */ /* 0x0000a200000e0005 */
        /* <DEDUP_REMOVED lines=11> */
[----:B0-----:R-:W-:Y:S05]  /*2da0*/  @P0 BRA `(.L_x_69) ;  /* 0x0000001000880947 */ /* 0x001fea0003800000 */
        /* <DEDUP_REMOVED lines=59> */
.L_x_78:
[----:B------:R-:W0:Y:S01]  /*3160*/  S2R R0, SR_TID.X ;  /* 0x0000000000007919 */ /* 0x000e220000002100 */
[----:B------:R-:W1:Y:S01]  /*3170*/  LDCU.64 UR8, c[0x0][0x380] ;  /* 0x00007000ff0877ac */ /* 0x000e620008000a00 */
[----:B------:R-:W-:Y:S02]  /*3180*/  IMAD.U32 R19, RZ, RZ, UR16 ;  /* 0x00000010ff137e24 */ /* 0x000fe4000f8e00ff */
[----:B-1----:R-:W-:Y:S02]  /*3190*/  IMAD.U32 R2, RZ, RZ, UR8 ;  /* 0x00000008ff027e24 */ /* 0x002fe4000f8e00ff */
[----:B------:R-:W-:Y:S02]  /*31a0*/  IMAD.U32 R3, RZ, RZ, UR9 ;  /* 0x00000009ff037e24 */ /* 0x000fe4000f8e00ff */
[----:B0-----:R-:W-:-:S04]  /*31b0*/  IMAD R19, R19, 0x800, R0 ;  /* 0x0000080013137824 */ /* 0x001fc800078e0200 */
[----:B------:R-:W-:-:S05]  /*31c0*/  IMAD.WIDE.U32 R18, R19, 0x8, R2 ;  /* 0x0000000813127825 */ /* 0x000fca00078e0002 */
        /* <DEDUP_REMOVED lines=8> */
[----:B------:R-:W-:Y:S01]  /*3250*/  UISETP.GE.U32.AND UP0, UPT, UR13, UR5, UPT ;  /* 0x000000050d00728c */ /* 0x000fe2000bf06070 */
        /* <DEDUP_REMOVED lines=21> */
[----:B------:R-:W-:Y:S06]  /*33b0*/  BRA.U !UP0, `(.L_x_88) ;  /* 0x0000000508dc7547 */ /* 0x000fec000b800000 */
[----:B------:R-:W-:Y:S02]  /*33c0*/  ULEA UR8, UR16, UR5, 0xb ;  /* 0x0000000510087291 */ /* 0x000fe4000f8e58ff */
[----:B------:R-:W-:Y:S02]  /*33d0*/  UIADD3 UR14, UPT, UPT, UR7, -0x800, URZ ;  /* 0xfffff800070e7890 */ /* 0x000fe4000fffe0ff */
[----:B------:R-:W-:Y:S02]  /*33e0*/  UIADD3 UR9, UPT, UPT, UR8, 0x100, URZ ;  /* 0x0000010008097890 */ /* 0x000fe4000fffe0ff */
[----:B------:R-:W-:Y:S02]  /*33f0*/  UISETP.GT.U32.AND UP0, UPT, UR8, UR14, UPT ;  /* 0x0000000e0800728c */ /* 0x000fe4000bf04070 */
[----:B------:R-:W-:Y:S01]  /*3400*/  VIADD R7, R0, UR8 ;  /* 0x0000000800077c36 */ /* 0x000fe20008000000 */
[----:B------:R-:W-:Y:S01]  /*3410*/  UMOV UR4, URZ ;  /* 0x000000ff00047c82 */ /* 0x000fe20008000000 */
[----:B------:R-:W-:-:S05]  /*3420*/  UMOV UR6, UR8 ;  /* 0x0000000800067c82 */ /* 0x000fca0008000000 */
[----:B------:R-:W-:Y:S05]  /*3430*/  BRA.U UP0, `(.L_x_89) ;  /* 0x0000000100b87547 */ /* 0x000fea000b800000 */
[----:B------:R-:W0:Y:S01]  /*3440*/  LDC.64 R2, c[0x0][0x380] ;  /* 0x0000e000ff027b82 */ /* 0x000e220000000a00 */
[----:B------:R-:W1:Y:S01]  /*3450*/  LDCU UR7, c[0x0][0x3a8] ;  /* 0x00007500ff0777ac */ /* 0x000e620008000800 */
[----:B------:R-:W-:Y:S01]  /*3460*/  NOP ;  /* 0x0000000000007918 */ /* 0x000fe20000000000 */
.L_x_90:
[----:B------:R-:W-:-:S04]  /*3470*/  VIADD R23, R0, UR6 ;  /* 0x0000000600177c36 */ /* 0x000fc80008000000 */
[----:B0-----:R-:W-:-:S05]  /*3480*/  IMAD.WIDE.U32 R22, R23, 0x8, R2 ;  /* 0x0000000817167825 */ /* 0x001fca00078e0002 */
[----:B------:R-:W2:Y:S04]  /*3490*/  LDG.E.64.CONSTANT R24, desc[UR10][R22.64] ;  /* 0x0000000a16187981 */ /* 0x000ea8000c1e9b00 */
[----:B------:R-:W3:Y:S04]  /*34a0*/  LDG.E.64.CONSTANT R18, desc[UR10][R22.64+0x800] ;  /* 0x0008000a16127981 */ /* 0x000ee8000c1e9b00 */
[----:B------:R-:W4:Y:S04]  /*34b0*/  LDG.E.64.CONSTANT R16, desc[UR10][R22.64+0x1000] ;  /* 0x0010000a16107981 */ /* 0x000f28000c1e9b00 */
[----:B------:R-:W5:Y:S04]  /*34c0*/  LDG.E.64.CONSTANT R14, desc[UR10][R22.64+0x1800] ;  /* 0x0018000a160e7981 */ /* 0x000f68000c1e9b00 */
[----:B------:R-:W5:Y:S04]  /*34d0*/  LDG.E.64.CONSTANT R12, desc[UR10][R22.64+0x2000] ;  /* 0x0020000a160c7981 */ /* 0x000f68000c1e9b00 */
[----:B------:R-:W5:Y:S04]  /*34e0*/  LDG.E.64.CONSTANT R10, desc[UR10][R22.64+0x2800] ;  /* 0x0028000a160a7981 */ /* 0x000f68000c1e9b00 */
[----:B------:R-:W5:Y:S04]  /*34f0*/  LDG.E.64.CONSTANT R8, desc[UR10][R22.64+0x3000] ;  /* 0x0030000a16087981 */ /* 0x000f68000c1e9b00 */
[----:B------:R-:W5:Y:S01]  /*3500*/  LDG.E.64.CONSTANT R20, desc[UR10][R22.64+0x3800] ;  /* 0x0038000a16147981 */ /* 0x000f62000c1e9b00 */
[----:B-1----:R-:W-:-:S04]  /*3510*/  UIADD3 UR12, UPT, UPT, -UR6, UR7, URZ ;  /* 0x00000007060c7290 */ /* 0x002fc8000fffe1ff */
        /* <DEDUP_REMOVED lines=32> */
.L_x_89:
[----:B------:R-:W-:-:S09]  /*3720*/  UISETP.GE.U32.AND UP0, UPT, UR6, UR7, UPT ;  /* 0x000000070600728c */ /* 0x000fd2000bf06070 */
[----:B------:R-:W-:Y:S05]  /*3730*/  BRA.U UP0, `(.L_x_88) ;  /* 0x0000000100fc7547 */ /* 0x000fea000b800000 */
[----:B------:R-:W-:Y:S01]  /*3740*/  UIADD3 UR5, UPT, UPT, -UR6, UR7, URZ ;  /* 0x0000000706057290 */ /* 0x000fe2000fffe1ff */
[----:B------:R-:W-:Y:S05]  /*3750*/  BSSY.RECONVERGENT B1, `(.L_x_88) ;  /* 0x000003d000017945 */ /* 0x000fea0003800200 */
[----:B------:R-:W-:-:S13]  /*3760*/  ISETP.GE.AND P0, PT, R0, UR5, PT ;  /* 0x0000000500007c0c */ /* 0x000fda000bf06270 */
[----:B------:R-:W-:Y:S05]  /*3770*/  @P0 BRA `(.L_x_91) ;  /* 0x0000000000e80947 */ /* 0x000fea0003800000 */
[----:B------:R-:W0:Y:S01]  /*3780*/  LDC R10, c[0x0][0x3ac] ;  /* 0x0000eb00ff0a7b82 */ /* 0x000e220000000800 */
[----:B------:R-:W-:Y:S01]  /*3790*/  LOP3.LUT R6, RZ, R0, RZ, 0x33, !PT ;  /* 0x00000000ff067212 */ /* 0x000fe200078e33ff */
[----:B------:R-:W-:Y:S04]  /*37a0*/  BSSY.RECONVERGENT B2, `(.L_x_92) ;  /* 0x0000018000027945 */ /* 0x000fe80003800200 */
[----:B------:R-:W-:-:S04]  /*37b0*/  VIADD R8, R6, UR7 ;  /* 0x0000000706087c36 */ /* 0x000fc80008000000 */
[----:B------:R-:W-:Y:S02]  /*37c0*/  VIADD R9, R8, -UR8 ;  /* 0x8000000808097c36 */ /* 0x000fe40008000000 */
[----:B0-----:R-:W-:Y:S01]  /*37d0*/  IMAD R6, R10, UR4, RZ ;  /* 0x000000040a067c24 */ /* 0x001fe2000f8e02ff */
[C---:B------:R-:W-:Y:S02]  /*37e0*/  LOP3.LUT R10, R8.reuse, 0x300, RZ, 0xc0, !PT ;  /* 0x00000300080a7812 */ /* 0x040fe400078ec0ff */
[----:B------:R-:W-:Y:S01]  /*37f0*/  LEA.HI R8, R8, 0x1, RZ, 0x18 ;  /* 0x0000000108087811 */ /* 0x000fe200078fc0ff */
[----:B------:R-:W-:Y:S01]  /*3800*/  IMAD R6, R6, -0x800, R9 ;  /* 0xfffff80006067824 */ /* 0x000fe200078e0209 */
[----:B------:R-:W-:Y:S01]  /*3810*/  ISETP.NE.AND P0, PT, R10, 0x300, PT ;  /* 0x000003000a00780c */ /* 0x000fe20003f05270 */
[----:B------:R-:W-:-:S03]  /*3820*/  IMAD.MOV.U32 R10, RZ, RZ, R0 ;  /* 0x000000ffff0a7224 */ /* 0x000fc600078e0000 */
[----:B------:R-:W-:-:S09]  /*3830*/  ISETP.GE.U32.AND P2, PT, R6, 0x300, PT ;  /* 0x000003000600780c */ /* 0x000fd20003f46070 */
[----:B------:R-:W-:Y:S05]  /*3840*/  @!P0 BRA `(.L_x_93) ;  /* 0x0000000000348947 */ /* 0x000fea0003800000 */
[----:B------:R-:W-:Y:S01]  /*3850*/  LOP3.LUT R8, R8, 0x3, RZ, 0xc0, !PT ;  /* 0x0000000308087812 */ /* 0x000fe200078ec0ff */
[----:B------:R-:W-:-:S04]  /*3860*/  IMAD.MOV.U32 R10, RZ, RZ, R0 ;  /* 0x000000ffff0a7224 */ /* 0x000fc800078e0000 */
[----:B------:R-:W-:-:S07]  /*3870*/  IMAD.MOV R6, RZ, RZ, -R8 ;  /* 0x000000ffff067224 */ /* 0x000fce00078e0a08 */
.L_x_94:
        /* <DEDUP_REMOVED lines=10> */
.L_x_93:
[----:B------:R-:W-:Y:S05]  /*3920*/  BSYNC.RECONVERGENT B2 ;  /* 0x0000000000027941 */ /* 0x000fea0003800200 */
.L_x_92:
[----:B------:R-:W-:Y:S05]  /*3930*/  @!P2 BRA `(.L_x_91) ;  /* 0x000000000078a947 */ /* 0x000fea0003800000 */
[C---:B------:R-:W-:Y:S02]  /*3940*/  VIADD R6, R10.reuse, 0x200 ;  /* 0x000002000a067836 */ /* 0x040fe40000000000 */
[----:B------:R-:W-:-:S07]  /*3950*/  VIADD R7, R10, UR9 ;  /* 0x000000090a077c36 */ /* 0x000fce0008000000 */
.L_x_95:
[----:B------:R-:W-:-:S04]  /*3960*/  VIADD R9, R7, 0xffffff00 ;  /* 0xffffff0007097836 */ /* 0x000fc80000000000 */
[----:B------:R-:W-:-:S06]  /*3970*/  IMAD.WIDE.U32 R8, R9, 0x8, R2 ;  /* 0x0000000809087825 */ /* 0x000fcc00078e0002 */
        /* <DEDUP_REMOVED lines=11> */
[----:B------:R-:W-:Y:S01]  /*3a30*/  FSEL R4, R8, R4, !P0 ;  /* 0x0000000408047208 */ /* 0x000fe20004000000 */
[C---:B------:R-:W-:Y:S01]  /*3a40*/  VIADD R8, R6.reuse, 0x200 ;  /* 0x0000020006087836 */ /* 0x040fe20000000000 */
[----:B------:R-:W-:Y:S01]  /*3a50*/  FSEL R5, R9, R5, !P0 ;  /* 0x0000000509057208 */ /* 0x000fe20004000000 */
[----:B------:R-:W-:-:S05]  /*3a60*/  VIADD R6, R6, 0x400 ;  /* 0x0000040006067836 */ /* 0x000fca0000000000 */
        /* <DEDUP_REMOVED lines=11> */
.L_x_91:
[----:B------:R-:W-:Y:S05]  /*3b20*/  BSYNC.RECONVERGENT B1 ;  /* 0x0000000000017941 */ /* 0x000fea0003800200 */
.L_x_88:
        /* <DEDUP_REMOVED lines=49> */
[----:B------:R-:W1:Y:S04]  /*3e40*/  LDS.128 R12, [UR4+0x10] ;  /* 0x00001004ff0c7984 */ /* 0x000e680008000c00 */
[----:B0-----:R-:W0:Y:S04]  /*3e50*/  LDS.128 R4, [UR4+0x20] ;  /* 0x00002004ff047984 */ /* 0x001e280008000c00 */
[----:B------:R-:W2:Y:S01]  /*3e60*/  LDS.128 R8, [UR4+0x30] ;  /* 0x00003004ff087984 */ /* 0x000ea20008000c00 */
[----:B-1----:R-:W-:-:S06]  /*3e70*/  DSETP.GEU.AND P1, PT, R2, R12, PT ;  /* 0x0000000c0200722a */ /* 0x002fcc0003f2e000 */
[----:B------:R-:W-:Y:S02]  /*3e80*/  FSEL R2, R12, R2, !P1 ;  /* 0x000000020c027208 */ /* 0x000fe40004800000 */
[----:B------:R-:W-:-:S06]  /*3e90*/  FSEL R3, R13, R3, !P1 ;  /* 0x000000030d037208 */ /* 0x000fcc0004800000 */
[----:B------:R-:W-:-:S06]  /*3ea0*/  DSETP.GEU.AND P1, PT, R2, R14, PT ;  /* 0x0000000e0200722a */ /* 0x000fcc0003f2e000 */
[----:B------:R-:W-:Y:S02]  /*3eb0*/  FSEL R2, R14, R2, !P1 ;  /* 0x000000020e027208 */ /* 0x000fe40004800000 */
[----:B------:R-:W-:-:S06]  /*3ec0*/  FSEL R3, R15, R3, !P1 ;  /* 0x000000030f037208 */ /* 0x000fcc0004800000 */
[----:B0-----:R-:W-:-:S06]  /*3ed0*/  DSETP.GEU.AND P1, PT, R2, R4, PT ;  /* 0x000000040200722a */ /* 0x001fcc0003f2e000 */
        /* <DEDUP_REMOVED lines=14> */
[----:B------:R-:W-:-:S07]  /*3fc0*/  FSEL R3, R3, R5, !P1 ;  /* 0x0000000503037208 */ /* 0x000fce0004800000 */
.L_x_69:
[----:B01----:R-:W-:Y:S05]  /*3fd0*/  BSYNC.RECONVERGENT B0 ;  /* 0x0000000000007941 */ /* 0x003fea0003800200 */
.L_x_57:
[----:B------:R-:W-:Y:S05]  /*3fe0*/  @P0 EXIT ;  /* 0x000000000000094d */ /* 0x000fea0003800000 */
[----:B------:R-:W0:Y:S02]  /*3ff0*/  LDCU.64 UR4, c[0x0][0x388] ;  /* 0x00007100ff0477ac */ /* 0x000e240008000a00 */
[----:B0-----:R-:W-:-:S06]  /*4000*/  UIMAD.WIDE.U32 UR4, UR16, 0x8, UR4 ;  /* 0x00000008100478a5 */ /* 0x001fcc000f8e0004 */
[----:B--2---:R-:W-:Y:S02]  /*4010*/  IMAD.U32 R4, RZ, RZ, UR4 ;  /* 0x00000004ff047e24 */ /* 0x004fe4000f8e00ff */
[----:B------:R-:W-:-:S05]  /*4020*/  IMAD.U32 R5, RZ, RZ, UR5 ;  /* 0x00000005ff057e24 */ /* 0x000fca000f8e00ff */
[----:B------:R-:W-:Y:S01]  /*4030*/  STG.E.64 desc[UR10][R4.64], R2 ;  /* 0x0000000204007986 */ /* 0x000fe2000c101b0a */
[----:B------:R-:W-:Y:S05]  /*4040*/  EXIT ;  /* 0x000000000000794d */ /* 0x000fea0003800000 */
.L_x_96:
        /* <DEDUP_REMOVED lines=11> */
.L_x_151:


//--------------------- .text._ZN3cub18CUB_300001_SM_10006detail6reduce28DeviceReduceSingleTileKernelINS2_10policy_hubIdjN4cuda3__47maximumIvEEE10Policy1000EPdSB_jS8_ddNS5_3std3__410__identityEEEvT0_T1_T2_T3_T4_T6_ --------------------------
	.section	.text._ZN3cub18CUB_300001_SM_10006detail6reduce28DeviceReduceSingleTileKernelINS2_10policy_hubIdjN4cuda3__47maximumIvEEE10Policy1000EPdSB_jS8_ddNS5_3std3__410__identityEEEvT0_T1_T2_T3_T4_T6_,"ax",@progbits
	.align	128
        .global         _ZN3cub18CUB_300001_SM_10006detail6reduce28DeviceReduceSingleTileKernelINS2_10policy_hubIdjN4cuda3__47maximumIvEEE10Policy1000EPdSB_jS8_ddNS5_3std3__410__identityEEEvT0_T1_T2_T3_T4_T6_
        .type           _ZN3cub18CUB_300001_SM_10006detail6reduce28DeviceReduceSingleTileKernelINS2_10policy_hubIdjN4cuda3__47maximumIvEEE10Policy1000EPdSB_jS8_ddNS5_3std3__410__identityEEEvT0_T1_T2_T3_T4_T6_,@function
        .size           _ZN3cub18CUB_300001_SM_10006detail6reduce28DeviceReduceSingleTileKernelINS2_10policy_hubIdjN4cuda3__47maximumIvEEE10Policy1000EPdSB_jS8_ddNS5_3std3__410__identityEEEvT0_T1_T2_T3_T4_T6_,(.L_x_152 - _ZN3cub18CUB_300001_SM_10006detail6reduce28DeviceReduceSingleTileKernelINS2_10policy_hubIdjN4cuda3__47maximumIvEEE10Policy1000EPdSB_jS8_ddNS5_3std3__410__identityEEEvT0_T1_T2_T3_T4_T6_)
        .other          _ZN3cub18CUB_300001_SM_10006detail6reduce28DeviceReduceSingleTileKernelINS2_10policy_hubIdjN4cuda3__47maximumIvEEE10Policy1000EPdSB_jS8_ddNS5_3std3__410__identityEEEvT0_T1_T2_T3_T4_T6_,@"STO_CUDA_ENTRY STV_DEFAULT"
_ZN3cub18CUB_300001_SM_10006detail6reduce28DeviceReduceSingleTileKernelINS2_10policy_hubIdjN4cuda3__47maximumIvEEE10Policy1000EPdSB_jS8_ddNS5_3std3__410__identityEEEvT0_T1_T2_T3_T4_T6_:
.text._ZN3cub18CUB_300001_SM_10006detail6reduce28DeviceReduceSingleTileKernelINS2_10policy_hubIdjN4cuda3__47maximumIvEEE10Policy1000EPdSB_jS8_ddNS5_3std3__410__identityEEEvT0_T1_T2_T3_T4_T6_:
        /* <DEDUP_REMOVED lines=13> */
.L_x_97:
[----:B------:R-:W0:Y:S01]  /*00d0*/  LDCU UR4, c[0x0][0x380] ;  /* 0x00007000ff0477ac */ /* 0x000e220008000800 */
[----:B------:R-:W-:Y:S01]  /*00e0*/  BSSY.RECONVERGENT B0, `(.L_x_98) ;  /* 0x00004ae000007945 */ /* 0x000fe20003800200 */
[----:B0-----:R-:W-:-:S09]  /*00f0*/  ULOP3.LUT UP0, URZ, UR4, 0x1f, URZ, 0xc0, !UPT ;  /* 0x0000001f04ff7892 */ /* 0x001fd2000f80c0ff */
[----:B------:R-:W-:Y:S05]  /*0100*/  BRA.U UP0, `(.L_x_99) ;  /* 0x0000002500447547 */ /* 0x000fea000b800000 */
[----:B------:R-:W-:-:S13]  /*0110*/  ISETP.GT.U32.AND P0, PT, R0, 0x7ff, PT ;  /* 0x000007ff0000780c */ /* 0x000fda0003f04070 */
[----:B------:R-:W-:Y:S05]  /*0120*/  @P0 BRA `(.L_x_100) ;  /* 0x0000001400f80947 */ /* 0x000fea0003800000 */
[----:B------:R-:W0:Y:S01]  /*0130*/  S2R R3, SR_TID.X ;  /* 0x0000000000037919 */ /* 0x000e220000002100 */
[----:B------:R-:W-:Y:S01]  /*0140*/  BSSY.RECONVERGENT B1, `(.L_x_101) ;  /* 0x0000009000017945 */ /* 0x000fe20003800200 */
[----:B------:R-:W-:Y:S02]  /*0150*/  CS2R R4, SRZ ;  /* 0x0000000000047805 */ /* 0x000fe4000001ff00 */
[----:B0-----:R-:W-:Y:S01]  /*0160*/  ISETP.GE.U32.AND P0, PT, R3, R0, PT ;  /* 0x000000000300720c */ /* 0x001fe20003f06070 */
[----:B------:R-:W-:-:S12]  /*0170*/  IMAD.MOV.U32 R9, RZ, RZ, R3 ;  /* 0x000000ffff097224 */ /* 0x000fd800078e0003 */
[----:B------:R-:W-:Y:S05]  /*0180*/  @P0 BRA `(.L_x_102) ;  /* 0x0000000000100947 */ /* 0x000fea0003800000 */
[----:B------:R-:W0:Y:S02]  /*0190*/  LDC.64 R4, c[0x0][0x380] ;  /* 0x0000e000ff047b82 */ /* 0x000e240000000a00 */
[----:B0-----:R-:W-:-:S06]  /*01a0*/  IMAD.WIDE.U32 R4, R3, 0x8, R4 ;  /* 0x0000000803047825 */ /* 0x001fcc00078e0004 */
[----:B------:R-:W5:Y:S01]  /*01b0*/  LDG.E.64.CONSTANT R4, desc[UR6][R4.64] ;  /* 0x0000000604047981 */ /* 0x000f62000c1e9b00 */
[----:B------:R-:W-:-:S07]  /*01c0*/  VIADD R9, R3, 0x100 ;  /* 0x0000010003097836 */ /* 0x000fce0000000000 */
.L_x_102:
[----:B------:R-:W-:Y:S05]  /*01d0*/  BSYNC.RECONVERGENT B1 ;  /* 0x0000000000017941 */ /* 0x000fea0003800200 */
.L_x_101:
[----:B------:R-:W-:Y:S01]  /*01e0*/  ISETP.GE.U32.AND P0, PT, R9, R0, PT ;  /* 0x000000000900720c */ /* 0x000fe20003f06070 */
        /* <DEDUP_REMOVED lines=16> */
.L_x_107:
        /* <DEDUP_REMOVED lines=12> */
.L_x_106:
[----:B------:R-:W-:Y:S05]  /*03b0*/  BSYNC.RECONVERGENT B2 ;  /* 0x0000000000027941 */ /* 0x000fea0003800200 */
.L_x_105:
[----:B------:R-:W-:Y:S05]  /*03c0*/  @!P0 BRA `(.L_x_104) ;  /* 0x0000000800288947 */ /* 0x000fea0003800000 */
[----:B------:R-:W0:Y:S01]  /*03d0*/  LDC.64 R6, c[0x0][0x380] ;  /* 0x0000e000ff067b82 */ /* 0x000e220000000a00 */
[----:B------:R-:W-:Y:S01]  /*03e0*/  IMAD.IADD R2, R0, 0x1, -R9 ;  /* 0x0000000100027824 */ /* 0x000fe200078e0a09 */
[----:B------:R-:W-:Y:S01]  /*03f0*/  BSSY.RECONVERGENT B2, `(.L_x_108) ;  /* 0x000004c000027945 */ /* 0x000fe20003800200 */
[----:B------:R-:W-:-:S03]  /*0400*/  PLOP3.LUT P0, PT, PT, PT, PT, 0x80, 0x8 ;  /* 0x000000000008781c */ /* 0x000fc60003f0f070 */
[----:B------:R-:W-:Y:S01]  /*0410*/  ISETP.GT.AND P1, PT, R2, 0xc00, PT ;  /* 0x00000c000200780c */ /* 0x000fe20003f24270 */
[----:B0-----:R-:W-:-:S12]  /*0420*/  IMAD.WIDE.U32 R6, R9, 0x8, R6 ;  /* 0x0000000809067825 */ /* 0x001fd800078e0006 */
[----:B------:R-:W-:Y:S05]  /*0430*/  @!P1 BRA `(.L_x_109) ;  /* 0x00000004001c9947 */ /* 0x000fea0003800000 */
[----:B------:R-:W-:Y:S01]  /*0440*/  PLOP3.LUT P0, PT, PT, PT, PT, 0x8, 0x80 ;  /* 0x000000000080781c */ /* 0x000fe20003f0e170 */
[----:B------:R-:W-:-:S12]  /*0450*/  VIADD R2, R0, 0xfffff400 ;  /* 0xfffff40000027836 */ /* 0x000fd80000000000 */
.L_x_110:
[----:B------:R-:W2:Y:S04]  /*0460*/  LDG.E.64.CONSTANT R40, desc[UR6][R6.64] ;  /* 0x0000000606287981 */ /* 0x000ea8000c1e9b00 */
[----:B------:R-:W3:Y:S04]  /*0470*/  LDG.E.64.CONSTANT R38, desc[UR6][R6.64+0x800] ;  /* 0x0008000606267981 */ /* 0x000ee8000c1e9b00 */
[----:B------:R-:W4:Y:S04]  /*0480*/  LDG.E.64.CONSTANT R36, desc[UR6][R6.64+0x1000] ;  /* 0x0010000606247981 */ /* 0x000f28000c1e9b00 */
        /* <DEDUP_REMOVED lines=12> */
[----:B------:R0:W4:Y:S01]  /*0550*/  LDG.E.64.CONSTANT R10, desc[UR6][R6.64+0x7800] ;  /* 0x00780006060a7981 */ /* 0x000122000c1e9b00 */
[----:B------:R-:W-:-:S05]  /*0560*/  VIADD R9, R9, 0x1000 ;  /* 0x0000100009097836 */ /* 0x000fca0000000000 */
[----:B------:R-:W-:Y:S02]  /*0570*/  ISETP.GE.AND P2, PT, R9, R2, PT ;  /* 0x000000020900720c */ /* 0x000fe40003f46270 */
[----:B0-----:R-:W-:-:S05]  /*0580*/  IADD3 R6, P3, PT, R6, 0x8000, RZ ;  /* 0x0000800006067810 */ /* 0x001fca0007f7e0ff */
[----:B------:R-:W-:Y:S01]  /*0590*/  IMAD.X R7, RZ, RZ, R7, P3 ;  /* 0x000000ffff077224 */ /* 0x000fe200018e0607 */
        /* <DEDUP_REMOVED lines=49> */
.L_x_109:
[----:B------:R-:W-:Y:S05]  /*08b0*/  BSYNC.RECONVERGENT B2 ;  /* 0x0000000000027941 */ /* 0x000fea0003800200 */
.L_x_108:
[----:B------:R-:W-:Y:S01]  /*08c0*/  IMAD.IADD R2, R0, 0x1, -R9 ;  /* 0x0000000100027824 */ /* 0x000fe200078e0a09 */
[----:B------:R-:W-:Y:S04]  /*08d0*/  BSSY.RECONVERGENT B2, `(.L_x_111) ;  /* 0x0000027000027945 */ /* 0x000fe80003800200 */
[----:B------:R-:W-:-:S13]  /*08e0*/  ISETP.GT.AND P1, PT, R2, 0x400, PT ;  /* 0x000004000200780c */ /* 0x000fda0003f24270 */
[----:B------:R-:W-:Y:S05]  /*08f0*/  @!P1 BRA `(.L_x_112) ;  /* 0x0000000000909947 */ /* 0x000fea0003800000 */
[----:B------:R-:W2:Y:S04]  /*0900*/  LDG.E.64.CONSTANT R12, desc[UR6][R6.64] ;  /* 0x00000006060c7981 */ /* 0x000ea8000c1e9b00 */
[----:B------:R-:W3:Y:S04]  /*0910*/  LDG.E.64.CONSTANT R14, desc[UR6][R6.64+0x800] ;  /* 0x00080006060e7981 */ /* 0x000ee8000c1e9b00 */
[----:B------:R-:W4:Y:S04]  /*0920*/  LDG.E.64.CONSTANT R16, desc[UR6][R6.64+0x1000] ;  /* 0x0010000606107981 */ /* 0x000f28000c1e9b00 */
[----:B------:R-:W4:Y:S04]  /*0930*/  LDG.E.64.CONSTANT R18, desc[UR6][R6.64+0x1800] ;  /* 0x0018000606127981 */ /* 0x000f28000c1e9b00 */
[----:B------:R-:W4:Y:S04]  /*0940*/  LDG.E.64.CONSTANT R20, desc[UR6][R6.64+0x2000] ;  /* 0x0020000606147981 */ /* 0x000f28000c1e9b00 */
[----:B------:R-:W4:Y:S04]  /*0950*/  LDG.E.64.CONSTANT R22, desc[UR6][R6.64+0x2800] ;  /* 0x0028000606167981 */ /* 0x000f28000c1e9b00 */
[----:B------:R-:W4:Y:S04]  /*0960*/  LDG.E.64.CONSTANT R24, desc[UR6][R6.64+0x3000] ;  /* 0x0030000606187981 */ /* 0x000f28000c1e9b00 */
[----:B------:R0:W4:Y:S01]  /*0970*/  LDG.E.64.CONSTANT R10, desc[UR6][R6.64+0x3800] ;  /* 0x00380006060a7981 */ /* 0x000122000c1e9b00 */
[----:B------:R-:W-:Y:S01]  /*0980*/  VIADD R9, R9, 0x800 ;  /* 0x0000080009097836 */ /* 0x000fe20000000000 */
        /* <DEDUP_REMOVED lines=27> */
.L_x_112:
[----:B------:R-:W-:Y:S05]  /*0b40*/  BSYNC.RECONVERGENT B2 ;  /* 0x0000000000027941 */ /* 0x000fea0003800200 */
.L_x_111:
[----:B------:R-:W-:-:S13]  /*0b50*/  ISETP.LT.OR P0, PT, R9, R0, P0 ;  /* 0x000000000900720c */ /* 0x000fda0000701670 */
[----:B------:R-:W-:Y:S05]  /*0b60*/  @!P0 BRA `(.L_x_104) ;  /* 0x0000000000408947 */ /* 0x000fea0003800000 */
        /* <DEDUP_REMOVED lines=16> */
.L_x_104:
[----:B------:R-:W-:Y:S05]  /*0c70*/  BSYNC.RECONVERGENT B1 ;  /* 0x0000000000017941 */ /* 0x000fea0003800200 */
.L_x_103:
[----:B------:R-:W-:-:S13]  /*0c80*/  ISETP.GE.U32.AND P0, PT, R0, 0x100, PT ;  /* 0x000001000000780c */ /* 0x000fda0003f06070 */
        /* <DEDUP_REMOVED lines=58> */
[----:B-1----:R-:W0:Y:S04]  /*1030*/  LDS.128 R8, [UR4+0x10] ;  /* 0x00001004ff087984 */ /* 0x002e280008000c00 */
        /* <DEDUP_REMOVED lines=25> */
.L_x_113:
[----:B------:R-:W-:Y:S01]  /*11d0*/  LOP3.LUT R2, R3, 0x3e0, RZ, 0xc0, !PT ;  /* 0x000003e003027812 */ /* 0x000fe200078ec0ff */
[----:B------:R-:W0:Y:S03]  /*11e0*/  S2R R10, SR_LANEID ;  /* 0x00000000000a7919 */ /* 0x000e260000000000 */
[----:B------:R-:W-:Y:S01]  /*11f0*/  LOP3.LUT R9, RZ, R2, RZ, 0x33, !PT ;  /* 0x00000002ff097212 */ /* 0x000fe200078e33ff */
[----:B------:R-:W-:-:S04]  /*1200*/  VIADD R7, R2, 0x20 ;  /* 0x0000002002077836 */ /* 0x000fc80000000000 */
[----:B------:R-:W-:Y:S01]  /*1210*/  IMAD.IADD R9, R9, 0x1, R0 ;  /* 0x0000000109097824 */ /* 0x000fe200078e0200 */
[----:B------:R-:W-:-:S04]  /*1220*/  ISETP.GT.U32.AND P0, PT, R7, R0, PT ;  /* 0x000000000700720c */ /* 0x000fc80003f04070 */
        /* <DEDUP_REMOVED lines=60> */
[----:B------:R-:W-:Y:S01]  /*15f0*/  ISETP.GT.U32.AND P2, PT, R0, 0x20, PT ;  /* 0x000000200000780c */ /* 0x000fe20003f44070 */
        /* <DEDUP_REMOVED lines=8> */
[C---:B------:R-:W-:Y:S01]  /*1680*/  ISETP.GT.U32.AND P1, PT, R0.reuse, 0x40, PT ;  /* 0x000000400000780c */ /* 0x040fe20003f24070 */
[----:B------:R-:W-:Y:S01]  /*1690*/  IMAD.MOV.U32 R2, RZ, RZ, R13 ;  /* 0x000000ffff027224 */ /* 0x000fe200078e000d */
[----:B------:R-:W-:Y:S01]  /*16a0*/  ISETP.GT.U32.AND P2, PT, R0, 0x60, PT ;  /* 0x000000600000780c */ /* 0x000fe20003f44070 */
[----:B------:R-:W-:Y:S01]  /*16b0*/  IMAD.MOV.U32 R3, RZ, RZ, R12 ;  /* 0x000000ffff037224 */ /* 0x000fe200078e000c */
[----:B------:R-:W0:Y:S05]  /*16c0*/  LDS.128 R4, [UR4+0x30] ;  /* 0x00003004ff047984 */ /* 0x000e2a0008000c00 */
[----:B------:R-:W-:-:S06]  /*16d0*/  DSETP.GEU.AND P3, PT, R2, R14, PT ;  /* 0x0000000e0200722a */ /* 0x000fcc0003f6e000 */
[----:B------:R-:W-:Y:S02]  /*16e0*/  @P1 FSEL R13, R14, R13, !P3 ;  /* 0x0000000d0e0d1208 */ /* 0x000fe40005800000 */
[----:B------:R-:W-:Y:S02]  /*16f0*/  @P1 FSEL R12, R15, R12, !P3 ;  /* 0x0000000c0f0c1208 */ /* 0x000fe40005800000 */
[----:B------:R-:W-:Y:S01]  /*1700*/  ISETP.GT.U32.AND P1, PT, R0, 0x80, PT ;  /* 0x000000800000780c */ /* 0x000fe20003f24070 */
[----:B------:R-:W-:Y:S02]  /*1710*/  IMAD.MOV.U32 R2, RZ, RZ, R13 ;  /* 0x000000ffff027224 */ /* 0x000fe400078e000d */
[----:B------:R-:W-:-:S06]  /*1720*/  IMAD.MOV.U32 R3, RZ, RZ, R12 ;  /* 0x000000ffff037224 */ /* 0x000fcc00078e000c */
[----:B-1----:R-:W-:Y:S01]  /*1730*/  DSETP.GEU.AND P3, PT, R2, R8, PT ;  /* 0x000000080200722a */ /* 0x002fe20003f6e000 */
[----:B------:R-:W1:Y:S05]  /*1740*/  LDS.64 R2, [UR4+0x40] ;  /* 0x00004004ff027984 */ /* 0x000e6a0008000a00 */
[----:B------:R-:W-:Y:S02]  /*1750*/  @P2 FSEL R13, R8, R13, !P3 ;  /* 0x0000000d080d2208 */ /* 0x000fe40005800000 */
[----:B------:R-:W-:Y:S02]  /*1760*/  @P2 FSEL R12, R9, R12, !P3 ;  /* 0x0000000c090c2208 */ /* 0x000fe40005800000 */
[----:B------:R-:W-:Y:S01]  /*1770*/  ISETP.GT.U32.AND P2, PT, R0, 0xa0, PT ;  /* 0x000000a00000780c */ /* 0x000fe20003f44070 */
[----:B------:R-:W-:-:S02]  /*1780*/  IMAD.MOV.U32 R8, RZ, RZ, R13 ;  /* 0x000000ffff087224 */ /* 0x000fc400078e000d */
[----:B------:R-:W-:-:S06]  /*1790*/  IMAD.MOV.U32 R9, RZ, RZ, R12 ;  /* 0x000000ffff097224 */ /* 0x000fcc00078e000c */
[----:B------:R-:W-:-:S06]  /*17a0*/  DSETP.GEU.AND P3, PT, R8, R10, PT ;  /* 0x0000000a0800722a */ /* 0x000fcc0003f6e000 */
[----:B------:R-:W-:Y:S02]  /*17b0*/  @P1 FSEL R13, R10, R13, !P3 ;  /* 0x0000000d0a0d1208 */ /* 0x000fe40005800000 */
[----:B------:R-:W-:Y:S02]  /*17c0*/  @P1 FSEL R12, R11, R12, !P3 ;  /* 0x0000000c0b0c1208 */ /* 0x000fe40005800000 */
[----:B------:R-:W-:Y:S01]  /*17d0*/  ISETP.GT.U32.AND P1, PT, R0, 0xc0, PT ;  /* 0x000000c00000780c */ /* 0x000fe20003f24070 */
[----:B------:R-:W-:Y:S02]  /*17e0*/  IMAD.MOV.U32 R8, RZ, RZ, R13 ;  /* 0x000000ffff087224 */ /* 0x000fe400078e000d */
[----:B------:R-:W-:-:S06]  /*17f0*/  IMAD.MOV.U32 R9, RZ, RZ, R12 ;  /* 0x000000ffff097224 */ /* 0x000fcc00078e000c */
[----:B0-----:R-:W-:-:S06]  /*1800*/  DSETP.GEU.AND P3, PT, R8, R4, PT ;  /* 0x000000040800722a */ /* 0x001fcc0003f6e000 */
[----:B------:R-:W-:Y:S02]  /*1810*/  @P2 FSEL R13, R4, R13, !P3 ;  /* 0x0000000d040d2208 */ /* 0x000fe40005800000 */
[----:B------:R-:W-:Y:S02]  /*1820*/  @P2 FSEL R12, R5, R12, !P3 ;  /* 0x0000000c050c2208 */ /* 0x000fe40005800000 */
[----:B------:R-:W-:Y:S01]  /*1830*/  ISETP.GT.U32.AND P2, PT, R0, 0xe0, PT ;  /* 0x000000e00000780c */ /* 0x000fe20003f44070 */
        /* <DEDUP_REMOVED lines=13> */
.L_x_100:
[----:B------:R-:W0:Y:S01]  /*1910*/  S2R R4, SR_TID.X ;  /* 0x0000000000047919 */ /* 0x000e220000002100 */
[----:B------:R-:W1:Y:S01]  /*1920*/  LDC.64 R2, c[0x0][0x380] ;  /* 0x0000e000ff027b82 */ /* 0x000e620000000a00 */
[----:B0-----:R-:W-:-:S04]  /*1930*/  IMAD.SHL.U32 R5, R4, 0x4, RZ ;  /* 0x0000000404057824 */ /* 0x001fc800078e00ff */
[----:B-1----:R-:W-:-:S05]  /*1940*/  IMAD.WIDE.U32 R2, R5, 0x8, R2 ;  /* 0x0000000805027825 */ /* 0x002fca00078e0002 */
[----:B------:R-:W2:Y:S04]  /*1950*/  LDG.E.128.CONSTANT R16, desc[UR6][R2.64] ;  /* 0x0000000602107981 */ /* 0x000ea8000c1e9d00 */
[----:B------:R-:W3:Y:S04]  /*1960*/  LDG.E.128.CONSTANT R20, desc[UR6][R2.64+0x10] ;  /* 0x0000100602147981 */ /* 0x000ee8000c1e9d00 */
[----:B------:R-:W4:Y:S04]  /*1970*/  LDG.E.128.CONSTANT R12, desc[UR6][R2.64+0x2000] ;  /* 0x00200006020c7981 */ /* 0x000f28000c1e9d00 */
[----:B------:R-:W5:Y:S01]  /*1980*/  LDG.E.128.CONSTANT R8, desc[UR6][R2.64+0x2010] ;  /* 0x0020100602087981 */ /* 0x000f62000c1e9d00 */
[----:B------:R-:W-:-:S02]  /*1990*/  VIADD R24, R0, 0xfffff800 ;  /* 0xfffff80000187836 */ /* 0x000fc40000000000 */
[----:B------:R-:W-:-:S03]  /*19a0*/  IMAD.MOV.U32 R5, RZ, RZ, 0x800 ;  /* 0x00000800ff057424 */ /* 0x000fc600078e00ff */
[----:B------:R-:W-:Y:S01]  /*19b0*/  ISETP.GE.U32.AND P1, PT, R24, 0x800, PT ;  /* 0x000008001800780c */ /* 0x000fe20003f26070 */
        /* <DEDUP_REMOVED lines=23> */
[----:B------:R-:W-:-:S07]  /*1b30*/  IMAD.MOV.U32 R5, RZ, RZ, 0x800 ;  /* 0x00000800ff057424 */ /* 0x000fce00078e00ff */
.L_x_117:
[----:B------:R-:W-:-:S05]  /*1b40*/  IMAD.WIDE.U32 R26, R5, 0x8, R2 ;  /* 0x00000008051a7825 */ /* 0x000fca00078e0002 */
[----:B------:R-:W2:Y:S04]  /*1b50*/  LDG.E.128.CONSTANT R20, desc[UR6][R26.64] ;  /* 0x000000061a147981 */ /* 0x000ea8000c1e9d00 */
[----:B------:R-:W3:Y:S04]  /*1b60*/  LDG.E.128.CONSTANT R16, desc[UR6][R26.64+0x10] ;  /* 0x000010061a107981 */ /* 0x000ee8000c1e9d00 */
[----:B------:R-:W4:Y:S04]  /*1b70*/  LDG.E.128.CONSTANT R12, desc[UR6][R26.64+0x2000] ;  /* 0x002000061a0c7981 */ /* 0x000f28000c1e9d00 */
[----:B------:R-:W5:Y:S01]  /*1b80*/  LDG.E.128.CONSTANT R8, desc[UR6][R26.64+0x2010] ;  /* 0x002010061a087981 */ /* 0x000f62000c1e9d00 */
        /* <DEDUP_REMOVED lines=20> */
[----:B0-----:R-:W-:Y:S01]  /*1cd0*/  IMAD.IADD R8, R0, 0x1, -R5 ;  /* 0x0000000100087824 */ /* 0x001fe200078e0a05 */
[----:B------:R-:W-:-:S04]  /*1ce0*/  FSEL R7, R9, R7, !P0 ;  /* 0x0000000709077208 */ /* 0x000fc80004000000 */
[----:B------:R-:W-:Y:S02]  /*1cf0*/  ISETP.GE.U32.AND P1, PT, R8, 0x800, PT ;  /* 0x000008000800780c */ /* 0x000fe40003f26070 */
[----:B------:R-:W-:-:S06]  /*1d00*/  DSETP.GEU.AND P0, PT, R6, R10, PT ;  /* 0x0000000a0600722a */ /* 0x000fcc0003f0e000 */
[----:B------:R-:W-:Y:S02]  /*1d10*/  FSEL R6, R10, R6, !P0 ;  /* 0x000000060a067208 */ /* 0x000fe40004000000 */
[----:B------:R-:W-:-:S03]  /*1d20*/  FSEL R7, R11, R7, !P0 ;  /* 0x000000070b077208 */ /* 0x000fc60004000000 */
[----:B------:R-:W-:Y:S05]  /*1d30*/  @!P1 BRA `(.L_x_116) ;  /* 0x00000004000c9947 */ /* 0x000fea0003800000 */
[----:B------:R-:W-:-:S05]  /*1d40*/  VIADD R5, R5, 0x800 ;  /* 0x0000080005057836 */ /* 0x000fca0000000000 */
[----:B------:R-:W-:-:S13]  /*1d50*/  ISETP.GT.U32.AND P0, PT, R5, R24, PT ;  /* 0x000000180500720c */ /* 0x000fda0003f04070 */
[----:B------:R-:W-:Y:S05]  /*1d60*/  @!P0 BRA `(.L_x_117) ;  /* 0xfffffffc00748947 */ /* 0x000fea000383ffff */
.L_x_115:
[----:B------:R-:W-:-:S13]  /*1d70*/  ISETP.GE.U32.AND P0, PT, R5, R0, PT ;  /* 0x000000000500720c */ /* 0x000fda0003f06070 */
[----:B------:R-:W-:Y:S05]  /*1d80*/  @P0 BRA `(.L_x_116) ;  /* 0x0000000000f80947 */ /* 0x000fea0003800000 */
[----:B------:R-:W-:Y:S01]  /*1d90*/  IMAD.IADD R3, R0, 0x1, -R5 ;  /* 0x0000000100037824 */ /* 0x000fe200078e0a05 */
[----:B------:R-:W-:Y:S04]  /*1da0*/  BSSY.RECONVERGENT B1, `(.L_x_116) ;  /* 0x000003c000017945 */ /* 0x000fe80003800200 */
[----:B------:R-:W-:-:S13]  /*1db0*/  ISETP.GE.AND P0, PT, R4, R3, PT ;  /* 0x000000030400720c */ /* 0x000fda0003f06270 */
[----:B------:R-:W-:Y:S05]  /*1dc0*/  @P0 BRA `(.L_x_118) ;  /* 0x0000000000e40947 */ /* 0x000fea0003800000 */
[----:B------:R-:W-:Y:S01]  /*1dd0*/  LOP3.LUT R2, RZ, R4, RZ, 0x33, !PT ;  /* 0x00000004ff027212 */ /* 0x000fe200078e33ff */
[----:B------:R-:W-:Y:S03]  /*1de0*/  BSSY.RECONVERGENT B2, `(.L_x_119) ;  /* 0x0000017000027945 */ /* 0x000fe60003800200 */
[----:B------:R-:W-:-:S04]  /*1df0*/  IADD3 R2, PT, PT, -R5, R0, R2 ;  /* 0x0000000005027210 */ /* 0x000fc80007ffe102 */
[C---:B------:R-:W-:Y:S02]  /*1e00*/  LOP3.LUT R0, R2.reuse, 0x300, RZ, 0xc0, !PT ;  /* 0x0000030002007812 */ /* 0x040fe400078ec0ff */
[----:B------:R-:W-:Y:S02]  /*1e10*/  ISETP.GE.U32.AND P2, PT, R2, 0x300, PT ;  /* 0x000003000200780c */ /* 0x000fe40003f46070 */
[----:B------:R-:W-:Y:S01]  /*1e20*/  ISETP.NE.AND P0, PT, R0, 0x300, PT ;  /* 0x000003000000780c */ /* 0x000fe20003f05270 */
[----:B------:R-:W-:-:S12]  /*1e30*/  IMAD.MOV.U32 R0, RZ, RZ, R4 ;  /* 0x000000ffff007224 */ /* 0x000fd800078e0004 */
[----:B------:R-:W-:Y:S05]  /*1e40*/  @!P0 BRA `(.L_x_120) ;  /* 0x0000000000408947 */ /* 0x000fea0003800000 */
[----:B------:R-:W0:Y:S01]  /*1e50*/  LDC.64 R10, c[0x0][0x380] ;  /* 0x0000e000ff0a7b82 */ /* 0x000e220000000a00 */
[----:B------:R-:W-:Y:S01]  /*1e60*/  LEA.HI R0, R2, 0x1, RZ, 0x18 ;  /* 0x0000000102007811 */ /* 0x000fe200078fc0ff */
[----:B------:R-:W-:-:S03]  /*1e70*/  IMAD.IADD R13, R4, 0x1, R5 ;  /* 0x00000001040d7824 */ /* 0x000fc600078e0205 */
[----:B------:R-:W-:Y:S01]  /*1e80*/  LOP3.LUT R2, R0, 0x3, RZ, 0xc0, !PT ;  /* 0x0000000300027812 */ /* 0x000fe200078ec0ff */
[----:B------:R-:W-:-:S04]  /*1e90*/  IMAD.MOV.U32 R0, RZ, RZ, R4 ;  /* 0x000000ffff007224 */ /* 0x000fc800078e0004 */
[----:B------:R-:W-:-:S07]  /*1ea0*/  IMAD.MOV R2, RZ, RZ, -R2 ;  /* 0x000000ffff027224 */ /* 0x000fce00078e0a02 */
.L_x_121:
        /* <DEDUP_REMOVED lines=10> */
.L_x_120:
[----:B------:R-:W-:Y:S05]  /*1f50*/  BSYNC.RECONVERGENT B2 ;  /* 0x0000000000027941 */ /* 0x000fea0003800200 */
.L_x_119:
[----:B------:R-:W-:Y:S05]  /*1f60*/  @!P2 BRA `(.L_x_118) ;  /* 0x00000000007ca947 */ /* 0x000fea0003800000 */
[----:B------:R-:W0:Y:S01]  /*1f70*/  LDC.64 R8, c[0x0][0x380] ;  /* 0x0000e000ff087b82 */ /* 0x000e220000000a00 */
[C---:B------:R-:W-:Y:S02]  /*1f80*/  IMAD.IADD R5, R0.reuse, 0x1, R5 ;  /* 0x0000000100057824 */ /* 0x040fe400078e0205 */
[----:B------:R-:W-:-:S07]  /*1f90*/  VIADD R0, R0, 0x200 ;  /* 0x0000020000007836 */ /* 0x000fce0000000000 */
.L_x_122:
        /* <DEDUP_REMOVED lines=11> */
[C---:B------:R-:W-:Y:S02]  /*2050*/  VIADD R2, R0.reuse, 0x200 ;  /* 0x0000020000027836 */ /* 0x040fe40000000000 */
[----:B------:R-:W-:Y:S02]  /*2060*/  VIADD R0, R0, 0x400 ;  /* 0x0000040000007836 */ /* 0x000fe40000000000 */
[----:B------:R-:W-:Y:S01]  /*2070*/  VIADD R5, R5, 0x400 ;  /* 0x0000040005057836 */ /* 0x000fe20000000000 */
[----:B------:R-:W-:Y:S01]  /*2080*/  ISETP.GE.AND P1, PT, R2, R3, PT ;  /* 0x000000030200720c */ /* 0x000fe20003f26270 */
        /* <DEDUP_REMOVED lines=11> */
[----:B------:R-:W-:Y:S01]  /*2140*/  FSEL R7, R17, R7, !P0 ;  /* 0x0000000711077208 */ /* 0x000fe20004000000 */
[----:B------:R-:W-:Y:S06]  /*2150*/  @!P1 BRA `(.L_x_122) ;  /* 0xfffffffc00909947 */ /* 0x000fec000383ffff */
.L_x_118:
[----:B------:R-:W-:Y:S05]  /*2160*/  BSYNC.RECONVERGENT B1 ;  /* 0x0000000000017941 */ /* 0x000fea0003800200 */
.L_x_116:
        /* <DEDUP_REMOVED lines=50> */
[----:B------:R-:W2:Y:S01]  /*2490*/  LDS.128 R12, [UR4+0x20] ;  /* 0x00002004ff0c7984 */ /* 0x000ea20008000c00 */
[----:B-1----:R-:W-:-:S06]  /*24a0*/  DSETP.GEU.AND P1, PT, R6, R8, PT ;  /* 0x000000080600722a */ /* 0x002fcc0003f2e000 */
[----:B0-----:R-:W-:Y:S02]  /*24b0*/  FSEL R2, R8, R6, !P1 ;  /* 0x0000000608027208 */ /* 0x001fe40004800000 */
[----:B------:R-:W-:Y:S02]  /*24c0*/  FSEL R3, R9, R7, !P1 ;  /* 0x0000000709037208 */ /* 0x000fe40004800000 */
[----:B------:R-:W0:Y:S04]  /*24d0*/  LDS.128 R4, [UR4+0x30] ;  /* 0x00003004ff047984 */ /* 0x000e280008000c00 */
[----:B------:R-:W-:-:S06]  /*24e0*/  DSETP.GEU.AND P1, PT, R2, R10, PT ;  /* 0x0000000a0200722a */ /* 0x000fcc0003f2e000 */
[----:B------:R-:W-:Y:S02]  /*24f0*/  FSEL R2, R10, R2, !P1 ;  /* 0x000000020a027208 */ /* 0x000fe40004800000 */
[----:B------:R-:W-:-:S06]  /*2500*/  FSEL R3, R11, R3, !P1 ;  /* 0x000000030b037208 */ /* 0x000fcc0004800000 */
[----:B--2---:R-:W-:-:S06]  /*2510*/  DSETP.GEU.AND P1, PT, R2, R12, PT ;  /* 0x0000000c0200722a */ /* 0x004fcc0003f2e000 */
        /* <DEDUP_REMOVED lines=16> */
.L_x_99:
        /* <DEDUP_REMOVED lines=12> */
.L_x_125:
[----:B------:R-:W-:Y:S05]  /*26e0*/  BSYNC.RECONVERGENT B1 ;  /* 0x0000000000017941 */ /* 0x000fea0003800200 */
.L_x_124:
        /* <DEDUP_REMOVED lines=17> */
.L_x_130:
        /* <DEDUP_REMOVED lines=12> */
.L_x_129:
[----:B------:R-:W-:Y:S05]  /*28c0*/  BSYNC.RECONVERGENT B2 ;  /* 0x0000000000027941 */ /* 0x000fea0003800200 */
.L_x_128:
        /* <DEDUP_REMOVED lines=10> */
.L_x_133:
        /* <DEDUP_REMOVED lines=69> */
.L_x_132:
[----:B------:R-:W-:Y:S05]  /*2dc0*/  BSYNC.RECONVERGENT B2 ;  /* 0x0000000000027941 */ /* 0x000fea0003800200 */
.L_x_131:
        /* <DEDUP_REMOVED lines=40> */
.L_x_135:
[----:B------:R-:W-:Y:S05]  /*3050*/  BSYNC.RECONVERGENT B2 ;  /* 0x0000000000027941 */ /* 0x000fea0003800200 */
.L_x_134:
        /* <DEDUP_REMOVED lines=18> */
.L_x_127:
[----:B------:R-:W-:Y:S05]  /*3180*/  BSYNC.RECONVERGENT B1 ;  /* 0x0000000000017941 */ /* 0x000fea0003800200 */
.L_x_126:
        /* <DEDUP_REMOVED lines=60> */
[----:B---3--:R-:W1:Y:S01]  /*3550*/  LDS.128 R12, [UR4+0x20] ;  /* 0x00002004ff0c7984 */ /* 0x008e620008000c00 */
        /* <DEDUP_REMOVED lines=24> */
.L_x_136:
        /* <DEDUP_REMOVED lines=63> */
[----:B----4-:R-:W-:Y:S05]  /*3ad0*/  @P0 BRA `(.L_x_114) ;  /* 0x0000001000380947 */ /* 0x010fea0003800000 */
[----:B------:R-:W0:Y:S01]  /*3ae0*/  S2UR UR5, SR_CgaCtaId ;  /* 0x00000000000579c3 */ /* 0x000e220000008800 */
[----:B------:R-:W-:Y:S01]  /*3af0*/  UMOV UR4, 0x400 ;  /* 0x0000040000047882 */ /* 0x000fe20000000000 */
[C---:B------:R-:W-:Y:S02]  /*3b00*/  ISETP.GT.U32.AND P3, PT, R0.reuse, 0x20, PT ;  /* 0x000000200000780c */ /* 0x040fe40003f64070 */
        /* <DEDUP_REMOVED lines=9> */
[----:B------:R-:W-:Y:S01]  /*3ba0*/  ISETP.GT.U32.AND P1, PT, R0, 0x60, PT ;  /* 0x000000600000780c */ /* 0x000fe20003f24070 */
[----:B------:R-:W-:Y:S01]  /*3bb0*/  IMAD.MOV.U32 R2, RZ, RZ, R13 ;  /* 0x000000ffff027224 */ /* 0x000fe200078e000d */
[----:B------:R-:W0:Y:S01]  /*3bc0*/  LDS.128 R4, [UR4+0x30] ;  /* 0x00003004ff047984 */ /* 0x000e220008000c00 */
[----:B------:R-:W-:-:S06]  /*3bd0*/  IMAD.MOV.U32 R3, RZ, RZ, R12 ;  /* 0x000000ffff037224 */ /* 0x000fcc00078e000c */
        /* <DEDUP_REMOVED lines=36> */
.L_x_123:
[----:B------:R-:W0:Y:S01]  /*3e20*/  S2R R7, SR_TID.X ;  /* 0x0000000000077919 */ /* 0x000e220000002100 */
[----:B------:R-:W1:Y:S02]  /*3e30*/  LDCU.64 UR4, c[0x0][0x380] ;  /* 0x00007000ff0477ac */ /* 0x000e640008000a00 */
[----:B-1----:R-:W-:Y:S02]  /*3e40*/  IMAD.U32 R2, RZ, RZ, UR4 ;  /* 0x00000004ff027e24 */ /* 0x002fe4000f8e00ff */
[----:B------:R-:W-:Y:S02]  /*3e50*/  IMAD.U32 R3, RZ, RZ, UR5 ;  /* 0x00000005ff037e24 */ /* 0x000fe4000f8e00ff */
        /* <DEDUP_REMOVED lines=9> */
[----:B------:R-:W-:-:S05]  /*3ef0*/  VIADD R6, R0, 0xfffff800 ;  /* 0xfffff80000067836 */ /* 0x000fca0000000000 */
[----:B------:R-:W-:Y:S01]  /*3f00*/  ISETP.GE.U32.AND P1, PT, R6, 0x800, PT ;  /* 0x000008000600780c */ /* 0x000fe20003f26070 */
[----:B--2---:R-:W-:-:S06]  /*3f10*/  DSETP.GEU.AND P0, PT, R22, R8, PT ;  /* 0x000000081600722a */ /* 0x004fcc0003f0e000 */
[----:B------:R-:W-:Y:S02]  /*3f20*/  FSEL R8, R8, R22, !P0 ;  /* 0x0000001608087208 */ /* 0x000fe40004000000 */
[----:B------:R-:W-:-:S06]  /*3f30*/  FSEL R9, R9, R23, !P0 ;  /* 0x0000001709097208 */ /* 0x000fcc0004000000 */
[----:B---3--:R-:W-:-:S06]  /*3f40*/  DSETP.GEU.AND P0, PT, R8, R10, PT ;  /* 0x0000000a0800722a */ /* 0x008fcc0003f0e000 */
[----:B------:R-:W-:Y:S02]  /*3f50*/  FSEL R8, R10, R8, !P0 ;  /* 0x000000080a087208 */ /* 0x000fe40004000000 */
[----:B------:R-:W-:Y:S01]  /*3f60*/  FSEL R9, R11, R9, !P0 ;  /* 0x000000090b097208 */ /* 0x000fe20004000000 */
[----:B------:R-:W-:-:S05]  /*3f70*/  IMAD.MOV.U32 R11, RZ, RZ, 0x800 ;  /* 0x00000800ff0b7424 */ /* 0x000fca00078e00ff */
        /* <DEDUP_REMOVED lines=18> */
[----:B------:R-:W1:Y:S02]  /*40a0*/  LDC.64 R2, c[0x0][0x380] ;  /* 0x0000e000ff027b82 */ /* 0x000e640000000a00 */
.L_x_139:
[----:B------:R-:W-:-:S04]  /*40b0*/  IMAD.IADD R17, R7, 0x1, R11 ;  /* 0x0000000107117824 */ /* 0x000fc800078e020b */
[----:B-1----:R-:W-:-:S06]  /*40c0*/  IMAD.WIDE.U32 R16, R17, 0x8, R2 ;  /* 0x0000000811107825 */ /* 0x002fcc00078e0002 */
[----:B------:R-:W2:Y:S01]  /*40d0*/  LDG.E.64.CONSTANT R16, desc[UR6][R16.64] ;  /* 0x0000000610107981 */ /* 0x000ea2000c1e9b00 */
[----:B------:R-:W-:-:S05]  /*40e0*/  IMAD.WIDE.U32 R18, R11, 0x8, R4 ;  /* 0x000000080b127825 */ /* 0x000fca00078e0004 */
[----:B------:R-:W3:Y:S04]  /*40f0*/  LDG.E.64.CONSTANT R20, desc[UR6][R18.64+0x800] ;  /* 0x0008000612147981 */ /* 0x000ee8000c1e9b00 */
[----:B------:R-:W4:Y:S04]  /*4100*/  LDG.E.64.CONSTANT R22, desc[UR6][R18.64+0x1000] ;  /* 0x0010000612167981 */ /* 0x000f28000c1e9b00 */
[----:B------:R-:W5:Y:S04]  /*4110*/  LDG.E.64.CONSTANT R24, desc[UR6][R18.64+0x1800] ;  /* 0x0018000612187981 */ /* 0x000f68000c1e9b00 */
[----:B------:R-:W5:Y:S04]  /*4120*/  LDG.E.64.CONSTANT R26, desc[UR6][R18.64+0x2000] ;  /* 0x00200006121a7981 */ /* 0x000f68000c1e9b00 */
[----:B------:R-:W5:Y:S04]  /*4130*/  LDG.E.64.CONSTANT R28, desc[UR6][R18.64+0x2800] ;  /* 0x00280006121c7981 */ /* 0x000f68000c1e9b00 */
[----:B------:R-:W5:Y:S04]  /*4140*/  LDG.E.64.CONSTANT R14, desc[UR6][R18.64+0x3000] ;  /* 0x00300006120e7981 */ /* 0x000f68000c1e9b00 */
[----:B------:R-:W5:Y:S01]  /*4150*/  LDG.E.64.CONSTANT R12, desc[UR6][R18.64+0x3800] ;  /* 0x00380006120c7981 */ /* 0x000f62000c1e9b00 */
[----:B0-----:R-:W-:-:S05]  /*4160*/  IMAD.IADD R10, R0, 0x1, -R11 ;  /* 0x00000001000a7824 */ /* 0x001fca00078e0a0b */
[----:B------:R-:W-:Y:S01]  /*4170*/  ISETP.GE.U32.AND P1, PT, R10, 0x800, PT ;  /* 0x000008000a00780c */ /* 0x000fe20003f26070 */
        /* <DEDUP_REMOVED lines=26> */
[----:B------:R-:W-:-:S13]  /*4320*/  ISETP.GT.U32.AND P0, PT, R11, R6, PT ;  /* 0x000000060b00720c */ /* 0x000fda0003f04070 */
[----:B------:R-:W-:Y:S05]  /*4330*/  @!P0 BRA `(.L_x_139) ;  /* 0xfffffffc005c8947 */ /* 0x000fea000383ffff */
.L_x_137:
        /* <DEDUP_REMOVED lines=14> */
[----:B------:R-:W-:Y:S01]  /*4420*/  LEA.HI R0, R5, 0x1, RZ, 0x18 ;  /* 0x0000000105007811 */ /* 0x000fe200078fc0ff */
[----:B------:R-:W-:-:S03]  /*4430*/  IMAD.IADD R15, R7, 0x1, R11 ;  /* 0x00000001070f7824 */ /* 0x000fc600078e020b */
[----:B------:R-:W-:Y:S01]  /*4440*/  LOP3.LUT R5, R0, 0x3, RZ, 0xc0, !PT ;  /* 0x0000000300057812 */ /* 0x000fe200078ec0ff */
[----:B------:R-:W-:-:S04]  /*4450*/  IMAD.MOV.U32 R0, RZ, RZ, R7 ;  /* 0x000000ffff007224 */ /* 0x000fc800078e0007 */
[----:B------:R-:W-:-:S07]  /*4460*/  IMAD.MOV R5, RZ, RZ, -R5 ;  /* 0x000000ffff057224 */ /* 0x000fce00078e0a05 */
.L_x_143:
        /* <DEDUP_REMOVED lines=10> */
.L_x_142:
[----:B------:R-:W-:Y:S05]  /*4510*/  BSYNC.RECONVERGENT B2 ;  /* 0x0000000000027941 */ /* 0x000fea0003800200 */
.L_x_141:
[----:B------:R-:W-:Y:S05]  /*4520*/  @!P2 BRA `(.L_x_140) ;  /* 0x000000000078a947 */ /* 0x000fea0003800000 */
[C---:B------:R-:W-:Y:S02]  /*4530*/  IMAD.IADD R5, R0.reuse, 0x1, R11 ;  /* 0x0000000100057824 */ /* 0x040fe400078e020b */
[----:B------:R-:W-:-:S07]  /*4540*/  VIADD R0, R0, 0x200 ;  /* 0x0000020000007836 */ /* 0x000fce0000000000 */
.L_x_144:
[----:B------:R-:W-:-:S04]  /*4550*/  IMAD.WIDE.U32 R10, R5, 0x8, R2 ;  /* 0x00000008050a7825 */ /* 0x000fc800078e0002 */
        /* <DEDUP_REMOVED lines=13> */
[----:B------:R-:W-:Y:S01]  /*4630*/  FSEL R9, R11, R9, !P0 ;  /* 0x000000090b097208 */ /* 0x000fe20004000000 */
[C---:B------:R-:W-:Y:S02]  /*4640*/  VIADD R11, R0.reuse, 0x200 ;  /* 0x00000200000b7836 */ /* 0x040fe40000000000 */
[----:B------:R-:W-:-:S03]  /*4650*/  VIADD R0, R0, 0x400 ;  /* 0x0000040000007836 */ /* 0x000fc60000000000 */
[----:B---3--:R-:W-:Y:S01]  /*4660*/  DSETP.GEU.AND P0, PT, R8, R12, PT ;  /* 0x0000000c0800722a */ /* 0x008fe20003f0e000 */
[----:B------:R-:W-:-:S05]  /*4670*/  ISETP.GE.AND P1, PT, R11, R4, PT ;  /* 0x000000040b00720c */ /* 0x000fca0003f26270 */
        /* <DEDUP_REMOVED lines=9> */
.L_x_140:
[----:B------:R-:W-:Y:S05]  /*4710*/  BSYNC.RECONVERGENT B1 ;  /* 0x0000000000017941 */ /* 0x000fea0003800200 */
.L_x_138:
        /* <DEDUP_REMOVED lines=74> */
.L_x_114:
[----:B------:R-:W-:Y:S05]  /*4bc0*/  BSYNC.RECONVERGENT B0 ;  /* 0x0000000000007941 */ /* 0x000fea0003800200 */
.L_x_98:
[----:B------:R-:W-:Y:S05]  /*4bd0*/  @P0 EXIT ;  /* 0x000000000000094d */ /* 0x000fea0003800000 */
[----:B------:R-:W4:Y:S01]  /*4be0*/  LDCU.64 UR8, c[0x0][0x398] ;  /* 0x00007300ff0877ac */ /* 0x000f220008000a00 */
[----:B01----:R-:W0:Y:S01]  /*4bf0*/  LDC.64 R4, c[0x0][0x388] ;  /* 0x0000e200ff047b82 */ /* 0x003e220000000a00 */
[----:B------:R-:W2:Y:S01]  /*4c00*/  LDCU.64 UR4, c[0x0][0x398] ;  /* 0x00007300ff0477ac */ /* 0x000ea20008000a00 */
[----:B----4-:R-:W-:-:S06]  /*4c10*/  DSETP.GT.AND P0, PT, R6, UR8, PT ;  /* 0x0000000806007e2a */ /* 0x010fcc000bf04000 */
[----:B--23--:R-:W-:Y:S02]  /*4c20*/  FSEL R2, R6, UR4, P0 ;  /* 0x0000000406027c08 */ /* 0x00cfe40008000000 */
[----:B------:R-:W-:-:S05]  /*4c30*/  FSEL R3, R7, UR5, P0 ;  /* 0x0000000507037c08 */ /* 0x000fca0008000000 */
[----:B0-----:R-:W-:Y:S01]  /*4c40*/  STG.E.64 desc[UR6][R4.64], R2 ;  /* 0x0000000204007986 */ /* 0x001fe2000c101b06 */
[----:B------:R-:W-:Y:S05]  /*4c50*/  EXIT ;  /* 0x000000000000794d */ /* 0x000fea0003800000 */
.L_x_145:
        /* <DEDUP_REMOVED lines=10> */
.L_x_152:


//--------------------- .text._ZN3cub18CUB_300001_SM_10006detail11EmptyKernelIvEEvv --------------------------
	.section	.text._ZN3cub18CUB_300001_SM_10006detail11EmptyKernelIvEEvv,"ax",@progbits
	.align	128
        .global         _ZN3cub18CUB_300001_SM_10006detail11EmptyKernelIvEEvv
        .type           _ZN3cub18CUB_300001_SM_10006detail11EmptyKernelIvEEvv,@function
        .size           _ZN3cub18CUB_300001_SM_10006detail11EmptyKernelIvEEvv,(.L_x_153 - _ZN3cub18CUB_300001_SM_10006detail11EmptyKernelIvEEvv)
        .other          _ZN3cub18CUB_300001_SM_10006detail11EmptyKernelIvEEvv,@"STO_CUDA_ENTRY STV_DEFAULT"
_ZN3cub18CUB_300001_SM_10006detail11EmptyKernelIvEEvv:
.text._ZN3cub18CUB_300001_SM_10006detail11EmptyKernelIvEEvv:
[----:B------:R-:W-:Y:S01]  /*0000*/  LDC R1, c[0x0][0x37c] ;  /* 0x0000df00ff017b82 */ /* 0x000fe20000000800 */
[----:B------:R-:W-:Y:S05]  /*0010*/  EXIT ;  /* 0x000000000000794d */ /* 0x000fea0003800000 */
.L_x_146:
        /* <DEDUP_REMOVED lines=14> */
.L_x_153:


//--------------------- .text._Z4fillPdS_i        --------------------------
	.section	.text._Z4fillPdS_i,"ax",@progbits
	.align	128
        .global         _Z4fillPdS_i
        .type           _Z4fillPdS_i,@function
        .size           _Z4fillPdS_i,(.L_x_154 - _Z4fillPdS_i)
        .other          _Z4fillPdS_i,@"STO_CUDA_ENTRY STV_DEFAULT"
_Z4fillPdS_i:
.text._Z4fillPdS_i:
[----:B------:R-:W-:Y:S01]  /*0000*/  LDC R1, c[0x0][0x37c] ;  /* 0x0000df00ff017b82 */ /* 0x000fe20000000800 */
[----:B------:R-:W0:Y:S07]  /*0010*/  S2R R0, SR_TID.X ;  /* 0x0000000000007919 */ /* 0x000e2e0000002100 */
[----:B------:R-:W0:Y:S08]  /*0020*/  S2UR UR4, SR_CTAID.X ;  /* 0x00000000000479c3 */ /* 0x000e300000002500 */
[----:B------:R-:W0:Y:S08]  /*0030*/  LDC R5, c[0x0][0x360] ;  /* 0x0000d800ff057b82 */ /* 0x000e300000000800 */
[----:B------:R-:W1:Y:S01]  /*0040*/  LDC R4, c[0x0][0x390] ;  /* 0x0000e400ff047b82 */ /* 0x000e620000000800 */
[----:B0-----:R-:W-:-:S05]  /*0050*/  IMAD R5, R5, UR4, R0 ;  /* 0x0000000405057c24 */ /* 0x001fca000f8e0200 */
[----:B-1----:R-:W-:-:S13]  /*0060*/  ISETP.GE.AND P0, PT, R5, R4, PT ;  /* 0x000000040500720c */ /* 0x002fda0003f06270 */
[----:B------:R-:W-:Y:S05]  /*0070*/  @P0 EXIT ;  /* 0x000000000000094d */ /* 0x000fea0003800000 */
[----:B------:R-:W0:Y:S01]  /*0080*/  LDC.64 R12, c[0x0][0x380] ;  /* 0x0000e000ff0c7b82 */ /* 0x000e220000000a00 */
[----:B------:R-:W1:Y:S01]  /*0090*/  I2F.F64 R2, R5 ;  /* 0x0000000500027312 */ /* 0x000e620000201c00 */
[----:B------:R-:W2:Y:S01]  /*00a0*/  LDCU.64 UR4, c[0x0][0x358] ;  /* 0x00006b00ff0477ac */ /* 0x000ea20008000a00 */
[----:B------:R-:W-:Y:S01]  /*00b0*/  IADD3 R0, PT, PT, R4, -0x1, RZ ;  /* 0xffffffff04007810 */ /* 0x000fe20007ffe0ff */
[----:B------:R-:W-:-:S04]  /*00c0*/  IMAD R19, R5, R4, RZ ;  /* 0x0000000405137224 */ /* 0x000fc800078e02ff */
[----:B------:R-:W1:Y:S01]  /*00d0*/  LDC.64 R14, c[0x3][RZ] ;  /* 0x00c00000ff0e7b82 */ /* 0x000e620000000a00 */
[----:B------:R-:W-:-:S07]  /*00e0*/  IMAD R4, R0, R4, RZ ;  /* 0x0000000400047224 */ /* 0x000fce00078e02ff */
[----:B------:R-:W3:Y:S01]  /*00f0*/  LDC.64 R22, c[0x0][0x388] ;  /* 0x0000e200ff167b82 */ /* 0x000ee20000000a00 */
[----:B0-----:R-:W-:-:S04]  /*0100*/  IMAD.WIDE R6, R5, 0x8, R12 ;  /* 0x0000000805067825 */ /* 0x001fc800078e020c */
[----:B------:R-:W-:Y:S01]  /*0110*/  IMAD.WIDE R12, R19, 0x8, R12 ;  /* 0x00000008130c7825 */ /* 0x000fe200078e020c */
[----:B-1----:R-:W-:-:S03]  /*0120*/  DFMA R10, R2, R14, 10 ;  /* 0x40240000020a742b */ /* 0x002fc6000000000e */
[----:B------:R-:W-:Y:S01]  /*0130*/  IMAD.WIDE R8, R4, 0x8, R6 ;  /* 0x0000000804087825 */ /* 0x000fe200078e0206 */
[----:B------:R-:W-:-:S03]  /*0140*/  DFMA R14, R2, R14, 20 ;  /* 0x40340000020e742b */ /* 0x000fc6000000000e */
[----:B------:R-:W-:Y:S01]  /*0150*/  IMAD.WIDE R2, R0, 0x8, R12 ;  /* 0x0000000800027825 */ /* 0x000fe200078e020c */
[----:B--2---:R-:W-:Y:S04]  /*0160*/  STG.E.64 desc[UR4][R12.64], R10 ;  /* 0x0000000a0c007986 */ /* 0x004fe8000c101b04 */
[----:B------:R-:W-:Y:S04]  /*0170*/  STG.E.64 desc[UR4][R6.64], R10 ;  /* 0x0000000a06007986 */ /* 0x000fe8000c101b04 */
[----:B------:R-:W-:Y:S04]  /*0180*/  STG.E.64 desc[UR4][R8.64], R14 ;  /* 0x0000000e08007986 */ /* 0x000fe8000c101b04 */
[----:B------:R0:W-:Y:S04]  /*0190*/  STG.E.64 desc[UR4][R2.64], R14 ;  /* 0x0000000e02007986 */ /* 0x0001e8000c101b04 */
[----:B------:R-:W2:Y:S01]  /*01a0*/  LDG.E.64 R16, desc[UR4][R12.64] ;  /* 0x000000040c107981 */ /* 0x000ea2000c1e1b00 */
[----:B---3--:R-:W-:-:S05]  /*01b0*/  IMAD.WIDE R18, R19, 0x8, R22 ;  /* 0x0000000813127825 */ /* 0x008fca00078e0216 */
[----:B--2---:R-:W-:Y:S04]  /*01c0*/  STG.E.64 desc[UR4][R18.64], R16 ;  /* 0x0000001012007986 */ /* 0x004fe8000c101b04 */
[----:B------:R-:W2:Y:S01]  /*01d0*/  LDG.E.64 R20, desc[UR4][R6.64] ;  /* 0x0000000406147981 */ /* 0x000ea2000c1e1b00 */
[----:B------:R-:W-:-:S05]  /*01e0*/  IMAD.WIDE R22, R5, 0x8, R22 ;  /* 0x0000000805167825 */ /* 0x000fca00078e0216 */
[----:B--2---:R-:W-:Y:S04]  /*01f0*/  STG.E.64 desc[UR4][R22.64], R20 ;  /* 0x0000001416007986 */ /* 0x004fe8000c101b04 */
[----:B------:R-:W2:Y:S01]  /*0200*/  LDG.E.64 R24, desc[UR4][R8.64] ;  /* 0x0000000408187981 */ /* 0x000ea2000c1e1b00 */
[----:B------:R-:W-:-:S05]  /*0210*/  IMAD.WIDE R4, R4, 0x8, R22 ;  /* 0x0000000804047825 */ /* 0x000fca00078e0216 */
[----:B--2---:R-:W-:Y:S04]  /*0220*/  STG.E.64 desc[UR4][R4.64], R24 ;  /* 0x0000001804007986 */ /* 0x004fe8000c101b04 */
[----:B0-----:R-:W2:Y:S01]  /*0230*/  LDG.E.64 R2, desc[UR4][R2.64] ;  /* 0x0000000402027981 */ /* 0x001ea2000c1e1b00 */
[----:B------:R-:W-:-:S05]  /*0240*/  IMAD.WIDE R10, R0, 0x8, R18 ;  /* 0x00000008000a7825 */ /* 0x000fca00078e0212 */
[----:B--2---:R-:W-:Y:S01]  /*0250*/  STG.E.64 desc[UR4][R10.64], R2 ;  /* 0x000000020a007986 */ /* 0x004fe2000c101b04 */
[----:B------:R-:W-:Y:S05]  /*0260*/  EXIT ;  /* 0x000000000000794d */ /* 0x000fea0003800000 */
.L_x_147:
        /* <DEDUP_REMOVED lines=9> */
.L_x_154:


//--------------------- .text._Z9substractPdS_S_i --------------------------
	.section	.text._Z9substractPdS_S_i,"ax",@progbits
	.align	128
        .global         _Z9substractPdS_S_i
        .type           _Z9substractPdS_S_i,@function
        .size           _Z9substractPdS_S_i,(.L_x_155 - _Z9substractPdS_S_i)
        .other          _Z9substractPdS_S_i,@"STO_CUDA_ENTRY STV_DEFAULT"
_Z9substractPdS_S_i:
.text._Z9substractPdS_S_i:
[----:B------:R-:W-:Y:S01]  /*0000*/  LDC R1, c[0x0][0x37c] ;  /* 0x0000df00ff017b82 */ /* 0x000fe20000000800 */
[----:B------:R-:W0:Y:S07]  /*0010*/  S2R R3, SR_TID.X ;  /* 0x0000000000037919 */ /* 0x000e2e0000002100 */
[----:B------:R-:W0:Y:S01]  /*0020*/  LDC R0, c[0x0][0x360] ;  /* 0x0000d800ff007b82 */ /* 0x000e220000000800 */
[----:B------:R-:W1:Y:S01]  /*0030*/  LDCU UR6, c[0x0][0x398] ;  /* 0x00007300ff0677ac */ /* 0x000e620008000800 */
[----:B------:R-:W2:Y:S06]  /*0040*/  S2R R2, SR_TID.Y ;  /* 0x0000000000027919 */ /* 0x000eac0000002200 */
[----:B------:R-:W0:Y:S08]  /*0050*/  S2UR UR4, SR_CTAID.X ;  /* 0x00000000000479c3 */ /* 0x000e300000002500 */
[----:B------:R-:W2:Y:S08]  /*0060*/  S2UR UR5, SR_CTAID.Y ;  /* 0x00000000000579c3 */ /* 0x000eb00000002600 */
[----:B------:R-:W2:Y:S01]  /*0070*/  LDC R7, c[0x0][0x364] ;  /* 0x0000d900ff077b82 */ /* 0x000ea20000000800 */
[----:B0-----:R-:W-:-:S05]  /*0080*/  IMAD R0, R0, UR4, R3 ;  /* 0x0000000400007c24 */ /* 0x001fca000f8e0203 */
[----:B------:R-:W-:Y:S01]  /*0090*/  ISETP.GE.AND P0, PT, R0, RZ, PT ;  /* 0x000000ff0000720c */ /* 0x000fe20003f06270 */
[----:B--2---:R-:W-:-:S05]  /*00a0*/  IMAD R7, R7, UR5, R2 ;  /* 0x0000000507077c24 */ /* 0x004fca000f8e0202 */
[----:B------:R-:W-:-:S04]  /*00b0*/  VIMNMX R2, PT, PT, R0, R7, !PT ;  /* 0x0000000700027248 */ /* 0x000fc80007fe0100 */
[----:B-1----:R-:W-:-:S13]  /*00c0*/  ISETP.GE.OR P0, PT, R2, UR6, !P0 ;  /* 0x0000000602007c0c */ /* 0x002fda000c706670 */
[----:B------:R-:W-:Y:S05]  /*00d0*/  @P0 EXIT ;  /* 0x000000000000094d */ /* 0x000fea0003800000 */
[----:B------:R-:W0:Y:S01]  /*00e0*/  LDC.64 R2, c[0x0][0x388] ;  /* 0x0000e200ff027b82 */ /* 0x000e220000000a00 */
[----:B------:R-:W1:Y:S01]  /*00f0*/  LDCU.64 UR4, c[0x0][0x358] ;  /* 0x00006b00ff0477ac */ /* 0x000e620008000a00 */
[----:B------:R-:W-:-:S06]  /*0100*/  IMAD R11, R0, UR6, R7 ;  /* 0x00000006000b7c24 */ /* 0x000fcc000f8e0207 */
[----:B------:R-:W2:Y:S08]  /*0110*/  LDC.64 R4, c[0x0][0x380] ;  /* 0x0000e000ff047b82 */ /* 0x000eb00000000a00 */
[----:B------:R-:W3:Y:S01]  /*0120*/  LDC.64 R8, c[0x0][0x390] ;  /* 0x0000e400ff087b82 */ /* 0x000ee20000000a00 */
[----:B0-----:R-:W-:-:S06]  /*0130*/  IMAD.WIDE.U32 R2, R11, 0x8, R2 ;  /* 0x000000080b027825 */ /* 0x001fcc00078e0002 */
[----:B-1----:R-:W4:Y:S01]  /*0140*/  LDG.E.64 R2, desc[UR4][R2.64] ;  /* 0x0000000402027981 */ /* 0x002f22000c1e1b00 */
[----:B--2---:R-:W-:-:S06]  /*0150*/  IMAD.WIDE.U32 R4, R11, 0x8, R4 ;  /* 0x000000080b047825 */ /* 0x004fcc00078e0004 */
[----:B------:R-:W4:Y:S01]  /*0160*/  LDG.E.64 R4, desc[UR4][R4.64] ;  /* 0x0000000404047981 */ /* 0x000f22000c1e1b00 */
[----:B---3--:R-:W-:Y:S01]  /*0170*/  IMAD.WIDE.U32 R8, R11, 0x8, R8 ;  /* 0x000000080b087825 */ /* 0x008fe200078e0008 */
[----:B----4-:R-:W-:-:S07]  /*0180*/  DADD R6, R2, -R4 ;  /* 0x0000000002067229 */ /* 0x010fce0000000804 */
[----:B------:R-:W-:Y:S01]  /*0190*/  STG.E.64 desc[UR4][R8.64], R6 ;  /* 0x0000000608007986 */ /* 0x000fe2000c101b04 */
[----:B------:R-:W-:Y:S05]  /*01a0*/  EXIT ;  /* 0x000000000000794d */ /* 0x000fea0003800000 */
.L_x_148:
        /* <DEDUP_REMOVED lines=13> */
.L_x_155:


//--------------------- .text._Z6updatePdS_i      --------------------------
	.section	.text._Z6updatePdS_i,"ax",@progbits
	.align	128
        .global         _Z6updatePdS_i
        .type           _Z6updatePdS_i,@function
        .size           _Z6updatePdS_i,(.L_x_156 - _Z6updatePdS_i)
        .other          _Z6updatePdS_i,@"STO_CUDA_ENTRY STV_DEFAULT"
_Z6updatePdS_i:
.text._Z6updatePdS_i:
[----:B------:R-:W-:Y:S01]  /*0000*/  LDC R1, c[0x0][0x37c] ;  /* 0x0000df00ff017b82 */ /* 0x000fe20000000800 */
[----:B------:R-:W0:Y:S07]  /*0010*/  S2R R3, SR_TID.X ;  /* 0x0000000000037919 */ /* 0x000e2e0000002100 */
[----:B------:R-:W0:Y:S01]  /*0020*/  S2UR UR4, SR_CTAID.X ;  /* 0x00000000000479c3 */ /* 0x000e220000002500 */
[----:B------:R-:W1:Y:S07]  /*0030*/  S2R R5, SR_TID.Y ;  /* 0x0000000000057919 */ /* 0x000e6e0000002200 */
[----:B------:R-:W0:Y:S08]  /*0040*/  LDC R4, c[0x0][0x360] ;  /* 0x0000d800ff047b82 */ /* 0x000e300000000800 */
[----:B------:R-:W2:Y:S08]  /*0050*/  LDC R10, c[0x0][0x390] ;  /* 0x0000e400ff0a7b82 */ /* 0x000eb00000000800 */
[----:B------:R-:W1:Y:S08]  /*0060*/  S2UR UR5, SR_CTAID.Y ;  /* 0x00000000000579c3 */ /* 0x000e700000002600 */
[----:B------:R-:W1:Y:S01]  /*0070*/  LDC R2, c[0x0][0x364] ;  /* 0x0000d900ff027b82 */ /* 0x000e620000000800 */
[----:B0-----:R-:W-:Y:S01]  /*0080*/  IMAD R4, R4, UR4, R3 ;  /* 0x0000000404047c24 */ /* 0x001fe2000f8e0203 */
[----:B--2---:R-:W-:-:S04]  /*0090*/  IADD3 R0, PT, PT, R10, -0x1, RZ ;  /* 0xffffffff0a007810 */ /* 0x004fc80007ffe0ff */
[----:B------:R-:W-:-:S04]  /*00a0*/  ISETP.GE.AND P0, PT, R4, R0, PT ;  /* 0x000000000400720c */ /* 0x000fc80003f06270 */
[----:B------:R-:W-:Y:S01]  /*00b0*/  ISETP.LT.OR P0, PT, R4, 0x1, P0 ;  /* 0x000000010400780c */ /* 0x000fe20000701670 */
[----:B-1----:R-:W-:-:S05]  /*00c0*/  IMAD R3, R2, UR5, R5 ;  /* 0x0000000502037c24 */ /* 0x002fca000f8e0205 */
[----:B------:R-:W-:-:S04]  /*00d0*/  ISETP.EQ.OR P0, PT, R3, RZ, P0 ;  /* 0x000000ff0300720c */ /* 0x000fc80000702670 */
[----:B------:R-:W-:-:S13]  /*00e0*/  ISETP.GE.OR P0, PT, R3, R0, P0 ;  /* 0x000000000300720c */ /* 0x000fda0000706670 */
[----:B------:R-:W-:Y:S05]  /*00f0*/  @P0 EXIT ;  /* 0x000000000000094d */ /* 0x000fea0003800000 */
[----:B------:R-:W0:Y:S01]  /*0100*/  LDC.64 R8, c[0x0][0x380] ;  /* 0x0000e000ff087b82 */ /* 0x000e220000000a00 */
[----:B------:R-:W1:Y:S01]  /*0110*/  LDCU.64 UR4, c[0x0][0x358] ;  /* 0x00006b00ff0477ac */ /* 0x000e620008000a00 */
[CC--:B------:R-:W-:Y:S02]  /*0120*/  IMAD R0, R3.reuse, R10.reuse, R4 ;  /* 0x0000000a03007224 */ /* 0x0c0fe400078e0204 */
[----:B------:R-:W-:-:S05]  /*0130*/  IMAD R5, R3, R10, -R10 ;  /* 0x0000000a03057224 */ /* 0x000fca00078e0a0a */
[----:B------:R-:W-:Y:S01]  /*0140*/  IADD3 R11, PT, PT, R4, R5, RZ ;  /* 0x00000005040b7210 */ /* 0x000fe20007ffe0ff */
[----:B0-----:R-:W-:-:S05]  /*0150*/  IMAD.WIDE R2, R0, 0x8, R8 ;  /* 0x0000000800027825 */ /* 0x001fca00078e0208 */
[----:B-1----:R-:W2:Y:S01]  /*0160*/  LDG.E.64 R4, desc[UR4][R2.64+-0x8] ;  /* 0xfffff80402047981 */ /* 0x002ea2000c1e1b00 */
[----:B------:R-:W-:-:S03]  /*0170*/  IMAD.WIDE R8, R11, 0x8, R8 ;  /* 0x000000080b087825 */ /* 0x000fc600078e0208 */
[----:B------:R-:W2:Y:S01]  /*0180*/  LDG.E.64 R6, desc[UR4][R2.64+0x8] ;  /* 0x0000080402067981 */ /* 0x000ea2000c1e1b00 */
[----:B------:R-:W-:-:S03]  /*0190*/  IMAD.WIDE R10, R10, 0x8, R2 ;  /* 0x000000080a0a7825 */ /* 0x000fc600078e0202 */
[----:B------:R-:W3:Y:S04]  /*01a0*/  LDG.E.64 R8, desc[UR4][R8.64] ;  /* 0x0000000408087981 */ /* 0x000ee8000c1e1b00 */
[----:B------:R-:W4:Y:S01]  /*01b0*/  LDG.E.64 R10, desc[UR4][R10.64] ;  /* 0x000000040a0a7981 */ /* 0x000f22000c1e1b00 */
[----:B--2---:R-:W-:Y:S01]  /*01c0*/  DADD R4, R4, R6 ;  /* 0x0000000004047229 */ /* 0x004fe20000000006 */
[----:B------:R-:W0:Y:S07]  /*01d0*/  LDC.64 R6, c[0x0][0x388] ;  /* 0x0000e200ff067b82 */ /* 0x000e2e0000000a00 */
[----:B---3--:R-:W-:-:S08]  /*01e0*/  DADD R4, R8, R4 ;  /* 0x0000000008047229 */ /* 0x008fd00000000004 */
[----:B----4-:R-:W-:-:S08]  /*01f0*/  DADD R4, R10, R4 ;  /* 0x000000000a047229 */ /* 0x010fd00000000004 */
[----:B------:R-:W-:Y:S01]  /*0200*/  DMUL R4, R4, 0.25 ;  /* 0x3fd0000004047828 */ /* 0x000fe20000000000 */
[----:B0-----:R-:W-:-:S06]  /*0210*/  IMAD.WIDE R6, R0, 0x8, R6 ;  /* 0x0000000800067825 */ /* 0x001fcc00078e0206 */
[----:B------:R-:W-:Y:S01]  /*0220*/  STG.E.64 desc[UR4][R6.64], R4 ;  /* 0x0000000406007986 */ /* 0x000fe2000c101b04 */
[----:B------:R-:W-:Y:S05]  /*0230*/  EXIT ;  /* 0x000000000000794d */ /* 0x000fea0003800000 */
.L_x_149:
        /* <DEDUP_REMOVED lines=12> */
.L_x_156:


//--------------------- .nv.shared._ZN3cub18CUB_300001_SM_10006detail6reduce28DeviceReduceSingleTileKernelINS2_10policy_hubIdjN4cuda3__47maximumIvEEE10Policy1000EPdSB_iS8_ddNS5_3std3__410__identityEEEvT0_T1_T2_T3_T4_T6_ --------------------------
	.section	.nv.shared._ZN3cub18CUB_300001_SM_10006detail6reduce28DeviceReduceSingleTileKernelINS2_10policy_hubIdjN4cuda3__47maximumIvEEE10Policy1000EPdSB_iS8_ddNS5_3std3__410__identityEEEvT0_T1_T2_T3_T4_T6_,"aw",@nobits
	.sectionflags	@""
	.align	8
.nv.shared._ZN3cub18CUB_300001_SM_10006detail6reduce28DeviceReduceSingleTileKernelINS2_10policy_hubIdjN4cuda3__47maximumIvEEE10Policy1000EPdSB_iS8_ddNS5_3std3__410__identityEEEvT0_T1_T2_T3_T4_T6_:
	.zero		1104


//--------------------- .nv.shared.reserved.0     --------------------------
	.section	.nv.shared.reserved.0,"aw",@nobits
	.weak		__nv_reservedSMEM_offset_0_alias
	.size		__nv_reservedSMEM_offset_0_alias, 0, 64
	.other		__nv_reservedSMEM_offset_0_alias,@"STO_CUDA_RESERVED_SHARED STV_DEFAULT"
__nv_reservedSMEM_offset_0_alias:
	.zero		0
	.zero		64


//--------------------- .nv.global                --------------------------
	.section	.nv.global,"aw",@nobits
.nv.global:
	.type		_ZN34_INTERNAL_222cfdce_4_k_cu_a7e9027b6thrust24THRUST_300001_SM_1000_NS12placeholders2_5E,@object
	.size		_ZN34_INTERNAL_222cfdce_4_k_cu_a7e9027b6thrust24THRUST_300001_SM_1000_NS12placeholders2_5E,(_ZN34_INTERNAL_222cfdce_4_k_cu_a7e9027b4cuda3std3__45__cpo6cbeginE - _ZN34_INTERNAL_222cfdce_4_k_cu_a7e9027b6thrust24THRUST_300001_SM_1000_NS12placeholders2_5E)
_ZN34_INTERNAL_222cfdce_4_k_cu_a7e9027b6thrust24THRUST_300001_SM_1000_NS12placeholders2_5E:
	.zero		1
	.type		_ZN34_INTERNAL_222cfdce_4_k_cu_a7e9027b4cuda3std3__45__cpo6cbeginE,@object
	.size		_ZN34_INTERNAL_222cfdce_4_k_cu_a7e9027b4cuda3std3__45__cpo6cbeginE,(_ZN34_INTERNAL_222cfdce_4_k_cu_a7e9027b4cuda3std6ranges3__45__cpo6cbeginE - _ZN34_INTERNAL_222cfdce_4_k_cu_a7e9027b4cuda3std3__45__cpo6cbeginE)
_ZN34_INTERNAL_222cfdce_4_k_cu_a7e9027b4cuda3std3__45__cpo6cbeginE:
	.zero		1
	.type		_ZN34_INTERNAL_222cfdce_4_k_cu_a7e9027b4cuda3std6ranges3__45__cpo6cbeginE,@object
	.size		_ZN34_INTERNAL_222cfdce_4_k_cu_a7e9027b4cuda3std6ranges3__45__cpo6cbeginE,(_ZN34_INTERNAL_222cfdce_4_k_cu_a7e9027b4cuda3std3__48in_placeE - _ZN34_INTERNAL_222cfdce_4_k_cu_a7e9027b4cuda3std6ranges3__45__cpo6cbeginE)
_ZN34_INTERNAL_222cfdce_4_k_cu_a7e9027b4cuda3std6ranges3__45__cpo6cbeginE:
	.zero		1
	.type		_ZN34_INTERNAL_222cfdce_4_k_cu_a7e9027b4cuda3std3__48in_placeE,@object
	.size		_ZN34_INTERNAL_222cfdce_4_k_cu_a7e9027b4cuda3std3__48in_placeE,(_ZN34_INTERNAL_222cfdce_4_k_cu_a7e9027b4cuda3std6ranges3__45__cpo4sizeE - _ZN34_INTERNAL_222cfdce_4_k_cu_a7e9027b4cuda3std3__48in_placeE)
_ZN34_INTERNAL_222cfdce_4_k_cu_a7e9027b4cuda3std3__48in_placeE:
	.zero		1
	.type		_ZN34_INTERNAL_222cfdce_4_k_cu_a7e9027b4cuda3std6ranges3__45__cpo4sizeE,@object
	.size		_ZN34_INTERNAL_222cfdce_4_k_cu_a7e9027b4cuda3std6ranges3__45__cpo4sizeE,(_ZN34_INTERNAL_222cfdce_4_k_cu_a7e9027b6thrust24THRUST_300001_SM_1000_NS12placeholders2_9E - _ZN34_INTERNAL_222cfdce_4_k_cu_a7e9027b4cuda3std6ranges3__45__cpo4sizeE)
_ZN34_INTERNAL_222cfdce_4_k_cu_a7e9027b4cuda3std6ranges3__45__cpo4sizeE:
	.zero		1
	.type		_ZN34_INTERNAL_222cfdce_4_k_cu_a7e9027b6thrust24THRUST_300001_SM_1000_NS12placeholders2_9E,@object
	.size		_ZN34_INTERNAL_222cfdce_4_k_cu_a7e9027b6thrust24THRUST_300001_SM_1000_NS12placeholders2_9E,(_ZN34_INTERNAL_222cfdce_4_k_cu_a7e9027b4cuda3std3__45__cpo7crbeginE - _ZN34_INTERNAL_222cfdce_4_k_cu_a7e9027b6thrust24THRUST_300001_SM_1000_NS12placeholders2_9E)
_ZN34_INTERNAL_222cfdce_4_k_cu_a7e9027b6thrust24THRUST_300001_SM_1000_NS12placeholders2_9E:
	.zero		1
	.type		_ZN34_INTERNAL_222cfdce_4_k_cu_a7e9027b4cuda3std3__45__cpo7crbeginE,@object
	.size		_ZN34_INTERNAL_222cfdce_4_k_cu_a7e9027b4cuda3std3__45__cpo7crbeginE,(_ZN34_INTERNAL_222cfdce_4_k_cu_a7e9027b4cuda3std6ranges3__45__cpo4nextE - _ZN34_INTERNAL_222cfdce_4_k_cu_a7e9027b4cuda3std3__45__cpo7crbeginE)
_ZN34_INTERNAL_222cfdce_4_k_cu_a7e9027b4cuda3std3__45__cpo7crbeginE:
	.zero		1
	.type		_ZN34_INTERNAL_222cfdce_4_k_cu_a7e9027b4cuda3std6ranges3__45__cpo4nextE,@object
	.size		_ZN34_INTERNAL_222cfdce_4_k_cu_a7e9027b4cuda3std6ranges3__45__cpo4nextE,(_ZN34_INTERNAL_222cfdce_4_k_cu_a7e9027b4cuda3std6ranges3__45__cpo4swapE - _ZN34_INTERNAL_222cfdce_4_k_cu_a7e9027b4cuda3std6ranges3__45__cpo4nextE)
_ZN34_INTERNAL_222cfdce_4_k_cu_a7e9027b4cuda3std6ranges3__45__cpo4nextE:
	.zero		1
	.type		_ZN34_INTERNAL_222cfdce_4_k_cu_a7e9027b4cuda3std6ranges3__45__cpo4swapE,@object
	.size		_ZN34_INTERNAL_222cfdce_4_k_cu_a7e9027b4cuda3std6ranges3__45__cpo4swapE,(_ZN34_INTERNAL_222cfdce_4_k_cu_a7e9027b6thrust24THRUST_300001_SM_1000_NS12placeholders2_1E - _ZN34_INTERNAL_222cfdce_4_k_cu_a7e9027b4cuda3std6ranges3__45__cpo4swapE)
_ZN34_INTERNAL_222cfdce_4_k_cu_a7e9027b4cuda3std6ranges3__45__cpo4swapE:
	.zero		1
	.type		_ZN34_INTERNAL_222cfdce_4_k_cu_a7e9027b6thrust24THRUST_300001_SM_1000_NS12placeholders2_1E,@object
	.size		_ZN34_INTERNAL_222cfdce_4_k_cu_a7e9027b6thrust24THRUST_300001_SM_1000_NS12placeholders2_1E,(_ZN34_INTERNAL_222cfdce_4_k_cu_a7e9027b6thrust24THRUST_300001_SM_1000_NS12placeholders2_3E - _ZN34_INTERNAL_222cfdce_4_k_cu_a7e9027b6thrust24THRUST_300001_SM_1000_NS12placeholders2_1E)
_ZN34_INTERNAL_222cfdce_4_k_cu_a7e9027b6thrust24THRUST_300001_SM_1000_NS12placeholders2_1E:
	.zero		1
	.type		_ZN34_INTERNAL_222cfdce_4_k_cu_a7e9027b6thrust24THRUST_300001_SM_1000_NS12placeholders2_3E,@object
	.size		_ZN34_INTERNAL_222cfdce_4_k_cu_a7e9027b6thrust24THRUST_300001_SM_1000_NS12placeholders2_3E,(_ZN34_INTERNAL_222cfdce_4_k_cu_a7e9027b4cuda3std3__45__cpo5beginE - _ZN34_INTERNAL_222cfdce_4_k_cu_a7e9027b6thrust24THRUST_300001_SM_1000_NS12placeholders2_3E)
_ZN34_INTERNAL_222cfdce_4_k_cu_a7e9027b6thrust24THRUST_300001_SM_1000_NS12placeholders2_3E:
	.zero		1
	.type		_ZN34_INTERNAL_222cfdce_4_k_cu_a7e9027b4cuda3std3__45__cpo5beginE,@object
	.size		_ZN34_INTERNAL_222cfdce_4_k_cu_a7e9027b4cuda3std3__45__cpo5beginE,(_ZN34_INTERNAL_222cfdce_4_k_cu_a7e9027b4cuda3std6ranges3__45__cpo5beginE - _ZN34_INTERNAL_222cfdce_4_k_cu_a7e9027b4cuda3std3__45__cpo5beginE)
_ZN34_INTERNAL_222cfdce_4_k_cu_a7e9027b4cuda3std3__45__cpo5beginE:
	.zero		1
	.type		_ZN34_INTERNAL_222cfdce_4_k_cu_a7e9027b4cuda3std6ranges3__45__cpo5beginE,@object
	.size		_ZN34_INTERNAL_222cfdce_4_k_cu_a7e9027b4cuda3std6ranges3__45__cpo5beginE,(_ZN34_INTERNAL_222cfdce_4_k_cu_a7e9027b4cuda3std3__436_GLOBAL__N__222cfdce_4_k_cu_a7e9027b6ignoreE - _ZN34_INTERNAL_222cfdce_4_k_cu_a7e9027b4cuda3std6ranges3__45__cpo5beginE)
_ZN34_INTERNAL_222cfdce_4_k_cu_a7e9027b4cuda3std6ranges3__45__cpo5beginE:
	.zero		1
	.type		_ZN34_INTERNAL_222cfdce_4_k_cu_a7e9027b4cuda3std3__436_GLOBAL__N__222cfdce_4_k_cu_a7e9027b6ignoreE,@object
	.size		_ZN34_INTERNAL_222cfdce_4_k_cu_a7e9027b4cuda3std3__436_GLOBAL__N__222cfdce_4_k_cu_a7e9027b6ignoreE,(_ZN34_INTERNAL_222cfdce_4_k_cu_a7e9027b4cuda3std6ranges3__45__cpo4dataE - _ZN34_INTERNAL_222cfdce_4_k_cu_a7e9027b4cuda3std3__436_GLOBAL__N__222cfdce_4_k_cu_a7e9027b6ignoreE)
_ZN34_INTERNAL_222cfdce_4_k_cu_a7e9027b4cuda3std3__436_GLOBAL__N__222cfdce_4_k_cu_a7e9027b6ignoreE:
	.zero		1
	.type		_ZN34_INTERNAL_222cfdce_4_k_cu_a7e9027b4cuda3std6ranges3__45__cpo4dataE,@object
	.size		_ZN34_INTERNAL_222cfdce_4_k_cu_a7e9027b4cuda3std6ranges3__45__cpo4dataE,(_ZN34_INTERNAL_222cfdce_4_k_cu_a7e9027b6thrust24THRUST_300001_SM_1000_NS12placeholders2_7E - _ZN34_INTERNAL_222cfdce_4_k_cu_a7e9027b4cuda3std6ranges3__45__cpo4dataE)
_ZN34_INTERNAL_222cfdce_4_k_cu_a7e9027b4cuda3std6ranges3__45__cpo4dataE:
	.zero		1
	.type		_ZN34_INTERNAL_222cfdce_4_k_cu_a7e9027b6thrust24THRUST_300001_SM_1000_NS12placeholders2_7E,@object
	.size		_ZN34_INTERNAL_222cfdce_4_k_cu_a7e9027b6thrust24THRUST_300001_SM_1000_NS12placeholders2_7E,(_ZN34_INTERNAL_222cfdce_4_k_cu_a7e9027b4cuda3std3__45__cpo6rbeginE - _ZN34_INTERNAL_222cfdce_4_k_cu_a7e9027b6thrust24THRUST_300001_SM_1000_NS12placeholders2_7E)
_ZN34_INTERNAL_222cfdce_4_k_cu_a7e9027b6thrust24THRUST_300001_SM_1000_NS12placeholders2_7E:
	.zero		1
	.type		_ZN34_INTERNAL_222cfdce_4_k_cu_a7e9027b4cuda3std3__45__cpo6rbeginE,@object
	.size		_ZN34_INTERNAL_222cfdce_4_k_cu_a7e9027b4cuda3std3__45__cpo6rbeginE,(_ZN34_INTERNAL_222cfdce_4_k_cu_a7e9027b4cuda3std6ranges3__45__cpo7advanceE - _ZN34_INTERNAL_222cfdce_4_k_cu_a7e9027b4cuda3std3__45__cpo6rbeginE)
_ZN34_INTERNAL_222cfdce_4_k_cu_a7e9027b4cuda3std3__45__cpo6rbeginE:
	.zero		1
	.type		_ZN34_INTERNAL_222cfdce_4_k_cu_a7e9027b4cuda3std6ranges3__45__cpo7advanceE,@object
	.size		_ZN34_INTERNAL_222cfdce_4_k_cu_a7e9027b4cuda3std6ranges3__45__cpo7advanceE,(_ZN34_INTERNAL_222cfdce_4_k_cu_a7e9027b4cuda3std3__47nulloptE - _ZN34_INTERNAL_222cfdce_4_k_cu_a7e9027b4cuda3std6ranges3__45__cpo7advanceE)
_ZN34_INTERNAL_222cfdce_4_k_cu_a7e9027b4cuda3std6ranges3__45__cpo7advanceE:
	.zero		1
	.type		_ZN34_INTERNAL_222cfdce_4_k_cu_a7e9027b4cuda3std3__47nulloptE,@object
	.size		_ZN34_INTERNAL_222cfdce_4_k_cu_a7e9027b4cuda3std3__47nulloptE,(_ZN34_INTERNAL_222cfdce_4_k_cu_a7e9027b4cuda3std6ranges3__45__cpo8distanceE - _ZN34_INTERNAL_222cfdce_4_k_cu_a7e9027b4cuda3std3__47nulloptE)
_ZN34_INTERNAL_222cfdce_4_k_cu_a7e9027b4cuda3std3__47nulloptE:
	.zero		1
	.type		_ZN34_INTERNAL_222cfdce_4_k_cu_a7e9027b4cuda3std6ranges3__45__cpo8distanceE,@object
	.size		_ZN34_INTERNAL_222cfdce_4_k_cu_a7e9027b4cuda3std6ranges3__45__cpo8distanceE,(_ZN34_INTERNAL_222cfdce_4_k_cu_a7e9027b6thrust24THRUST_300001_SM_1000_NS12placeholders2_6E - _ZN34_INTERNAL_222cfdce_4_k_cu_a7e9027b4cuda3std6ranges3__45__cpo8distanceE)
_ZN34_INTERNAL_222cfdce_4_k_cu_a7e9027b4cuda3std6ranges3__45__cpo8distanceE:
	.zero		1
	.type		_ZN34_INTERNAL_222cfdce_4_k_cu_a7e9027b6thrust24THRUST_300001_SM_1000_NS12placeholders2_6E,@object
	.size		_ZN34_INTERNAL_222cfdce_4_k_cu_a7e9027b6thrust24THRUST_300001_SM_1000_NS12placeholders2_6E,(_ZN34_INTERNAL_222cfdce_4_k_cu_a7e9027b4cuda3std3__45__cpo4cendE - _ZN34_INTERNAL_222cfdce_4_k_cu_a7e9027b6thrust24THRUST_300001_SM_1000_NS12placeholders2_6E)
_ZN34_INTERNAL_222cfdce_4_k_cu_a7e9027b6thrust24THRUST_300001_SM_1000_NS12placeholders2_6E:
	.zero		1
	.type		_ZN34_INTERNAL_222cfdce_4_k_cu_a7e9027b4cuda3std3__45__cpo4cendE,@object
	.size		_ZN34_INTERNAL_222cfdce_4_k_cu_a7e9027b4cuda3std3__45__cpo4cendE,(_ZN34_INTERNAL_222cfdce_4_k_cu_a7e9027b4cuda3std6ranges3__45__cpo4cendE - _ZN34_INTERNAL_222cfdce_4_k_cu_a7e9027b4cuda3std3__45__cpo4cendE)
_ZN34_INTERNAL_222cfdce_4_k_cu_a7e9027b4cuda3std3__45__cpo4cendE:
	.zero		1
	.type		_ZN34_INTERNAL_222cfdce_4_k_cu_a7e9027b4cuda3std6ranges3__45__cpo4cendE,@object
	.size		_ZN34_INTERNAL_222cfdce_4_k_cu_a7e9027b4cuda3std6ranges3__45__cpo4cendE,(_ZN34_INTERNAL_222cfdce_4_k_cu_a7e9027b4cuda3std3__420unreachable_sentinelE - _ZN34_INTERNAL_222cfdce_4_k_cu_a7e9027b4cuda3std6ranges3__45__cpo4cendE)
_ZN34_INTERNAL_222cfdce_4_k_cu_a7e9027b4cuda3std6ranges3__45__cpo4cendE:
	.zero		1
	.type		_ZN34_INTERNAL_222cfdce_4_k_cu_a7e9027b4cuda3std3__420unreachable_sentinelE,@object
	.size		_ZN34_INTERNAL_222cfdce_4_k_cu_a7e9027b4cuda3std3__420unreachable_sentinelE,(_ZN34_INTERNAL_222cfdce_4_k_cu_a7e9027b4cuda3std6ranges3__45__cpo5ssizeE - _ZN34_INTERNAL_222cfdce_4_k_cu_a7e9027b4cuda3std3__420unreachable_sentinelE)
_ZN34_INTERNAL_222cfdce_4_k_cu_a7e9027b4cuda3std3__420unreachable_sentinelE:
	.zero		1
	.type		_ZN34_INTERNAL_222cfdce_4_k_cu_a7e9027b4cuda3std6ranges3__45__cpo5ssizeE,@object
	.size		_ZN34_INTERNAL_222cfdce_4_k_cu_a7e9027b4cuda3std6ranges3__45__cpo5ssizeE,(_ZN34_INTERNAL_222cfdce_4_k_cu_a7e9027b6thrust24THRUST_300001_SM_1000_NS12placeholders3_10E - _ZN34_INTERNAL_222cfdce_4_k_cu_a7e9027b4cuda3std6ranges3__45__cpo5ssizeE)
_ZN34_INTERNAL_222cfdce_4_k_cu_a7e9027b4cuda3std6ranges3__45__cpo5ssizeE:
	.zero		1
	.type		_ZN34_INTERNAL_222cfdce_4_k_cu_a7e9027b6thrust24THRUST_300001_SM_1000_NS12placeholders3_10E,@object
	.size		_ZN34_INTERNAL_222cfdce_4_k_cu_a7e9027b6thrust24THRUST_300001_SM_1000_NS12placeholders3_10E,(_ZN34_INTERNAL_222cfdce_4_k_cu_a7e9027b4cuda3std3__45__cpo5crendE - _ZN34_INTERNAL_222cfdce_4_k_cu_a7e9027b6thrust24THRUST_300001_SM_1000_NS12placeholders3_10E)
_ZN34_INTERNAL_222cfdce_4_k_cu_a7e9027b6thrust24THRUST_300001_SM_1000_NS12placeholders3_10E:
	.zero		1
	.type		_ZN34_INTERNAL_222cfdce_4_k_cu_a7e9027b4cuda3std3__45__cpo5crendE,@object
	.size		_ZN34_INTERNAL_222cfdce_4_k_cu_a7e9027b4cuda3std3__45__cpo5crendE,(_ZN34_INTERNAL_222cfdce_4_k_cu_a7e9027b4cuda3std6ranges3__45__cpo4prevE - _ZN34_INTERNAL_222cfdce_4_k_cu_a7e9027b4cuda3std3__45__cpo5crendE)
_ZN34_INTERNAL_222cfdce_4_k_cu_a7e9027b4cuda3std3__45__cpo5crendE:
	.zero		1
	.type		_ZN34_INTERNAL_222cfdce_4_k_cu_a7e9027b4cuda3std6ranges3__45__cpo4prevE,@object
	.size		_ZN34_INTERNAL_222cfdce_4_k_cu_a7e9027b4cuda3std6ranges3__45__cpo4prevE,(_ZN34_INTERNAL_222cfdce_4_k_cu_a7e9027b4cuda3std6ranges3__45__cpo9iter_moveE - _ZN34_INTERNAL_222cfdce_4_k_cu_a7e9027b4cuda3std6ranges3__45__cpo4prevE)
_ZN34_INTERNAL_222cfdce_4_k_cu_a7e9027b4cuda3std6ranges3__45__cpo4prevE:
	.zero		1
	.type		_ZN34_INTERNAL_222cfdce_4_k_cu_a7e9027b4cuda3std6ranges3__45__cpo9iter_moveE,@object
	.size		_ZN34_INTERNAL_222cfdce_4_k_cu_a7e9027b4cuda3std6ranges3__45__cpo9iter_moveE,(_ZN34_INTERNAL_222cfdce_4_k_cu_a7e9027b6thrust24THRUST_300001_SM_1000_NS12placeholders2_2E - _ZN34_INTERNAL_222cfdce_4_k_cu_a7e9027b4cuda3std6ranges3__45__cpo9iter_moveE)
_ZN34_INTERNAL_222cfdce_4_k_cu_a7e9027b4cuda3std6ranges3__45__cpo9iter_moveE:
	.zero		1
	.type		_ZN34_INTERNAL_222cfdce_4_k_cu_a7e9027b6thrust24THRUST_300001_SM_1000_NS12placeholders2_2E,@object
	.size		_ZN34_INTERNAL_222cfdce_4_k_cu_a7e9027b6thrust24THRUST_300001_SM_1000_NS12placeholders2_2E,(_ZN34_INTERNAL_222cfdce_4_k_cu_a7e9027b6thrust24THRUST_300001_SM_1000_NS12placeholders2_4E - _ZN34_INTERNAL_222cfdce_4_k_cu_a7e9027b6thrust24THRUST_300001_SM_1000_NS12placeholders2_2E)
_ZN34_INTERNAL_222cfdce_4_k_cu_a7e9027b6thrust24THRUST_300001_SM_1000_NS12placeholders2_2E:
	.zero		1
	.type		_ZN34_INTERNAL_222cfdce_4_k_cu_a7e9027b6thrust24THRUST_300001_SM_1000_NS12placeholders2_4E,@object
	.size		_ZN34_INTERNAL_222cfdce_4_k_cu_a7e9027b6thrust24THRUST_300001_SM_1000_NS12placeholders2_4E,(_ZN34_INTERNAL_222cfdce_4_k_cu_a7e9027b4cuda3std3__45__cpo3endE - _ZN34_INTERNAL_222cfdce_4_k_cu_a7e9027b6thrust24THRUST_300001_SM_1000_NS12placeholders2_4E)
_ZN34_INTERNAL_222cfdce_4_k_cu_a7e9027b6thrust24THRUST_300001_SM_1000_NS12placeholders2_4E:
	.zero		1
	.type		_ZN34_INTERNAL_222cfdce_4_k_cu_a7e9027b4cuda3std3__45__cpo3endE,@object
	.size		_ZN34_INTERNAL_222cfdce_4_k_cu_a7e9027b4cuda3std3__45__cpo3endE,(_ZN34_INTERNAL_222cfdce_4_k_cu_a7e9027b4cuda3std6ranges3__45__cpo3endE - _ZN34_INTERNAL_222cfdce_4_k_cu_a7e9027b4cuda3std3__45__cpo3endE)
_ZN34_INTERNAL_222cfdce_4_k_cu_a7e9027b4cuda3std3__45__cpo3endE:
	.zero		1
	.type		_ZN34_INTERNAL_222cfdce_4_k_cu_a7e9027b4cuda3std6ranges3__45__cpo3endE,@object
	.size		_ZN34_INTERNAL_222cfdce_4_k_cu_a7e9027b4cuda3std6ranges3__45__cpo3endE,(_ZN34_INTERNAL_222cfdce_4_k_cu_a7e9027b4cuda3std3__419piecewise_constructE - _ZN34_INTERNAL_222cfdce_4_k_cu_a7e9027b4cuda3std6ranges3__45__cpo3endE)
_ZN34_INTERNAL_222cfdce_4_k_cu_a7e9027b4cuda3std6ranges3__45__cpo3endE:
	.zero		1
	.type		_ZN34_INTERNAL_222cfdce_4_k_cu_a7e9027b4cuda3std3__419piecewise_constructE,@object
	.size		_ZN34_INTERNAL_222cfdce_4_k_cu_a7e9027b4cuda3std3__419piecewise_constructE,(_ZN34_INTERNAL_222cfdce_4_k_cu_a7e9027b4cuda3std6ranges3__45__cpo5cdataE - _ZN34_INTERNAL_222cfdce_4_k_cu_a7e9027b4cuda3std3__419piecewise_constructE)
_ZN34_INTERNAL_222cfdce_4_k_cu_a7e9027b4cuda3std3__419piecewise_constructE:
	.zero		1
	.type		_ZN34_INTERNAL_222cfdce_4_k_cu_a7e9027b4cuda3std6ranges3__45__cpo5cdataE,@object
	.size		_ZN34_INTERNAL_222cfdce_4_k_cu_a7e9027b4cuda3std6ranges3__45__cpo5cdataE,(_ZN34_INTERNAL_222cfdce_4_k_cu_a7e9027b6thrust24THRUST_300001_SM_1000_NS12placeholders2_8E - _ZN34_INTERNAL_222cfdce_4_k_cu_a7e9027b4cuda3std6ranges3__45__cpo5cdataE)
_ZN34_INTERNAL_222cfdce_4_k_cu_a7e9027b4cuda3std6ranges3__45__cpo5cdataE:
	.zero		1
	.type		_ZN34_INTERNAL_222cfdce_4_k_cu_a7e9027b6thrust24THRUST_300001_SM_1000_NS12placeholders2_8E,@object
	.size		_ZN34_INTERNAL_222cfdce_4_k_cu_a7e9027b6thrust24THRUST_300001_SM_1000_NS12placeholders2_8E,(_ZN34_INTERNAL_222cfdce_4_k_cu_a7e9027b4cuda3std3__45__cpo4rendE - _ZN34_INTERNAL_222cfdce_4_k_cu_a7e9027b6thrust24THRUST_300001_SM_1000_NS12placeholders2_8E)
_ZN34_INTERNAL_222cfdce_4_k_cu_a7e9027b6thrust24THRUST_300001_SM_1000_NS12placeholders2_8E:
	.zero		1
	.type		_ZN34_INTERNAL_222cfdce_4_k_cu_a7e9027b4cuda3std3__45__cpo4rendE,@object
	.size		_ZN34_INTERNAL_222cfdce_4_k_cu_a7e9027b4cuda3std3__45__cpo4rendE,(_ZN34_INTERNAL_222cfdce_4_k_cu_a7e9027b4cuda3std6ranges3__45__cpo9iter_swapE - _ZN34_INTERNAL_222cfdce_4_k_cu_a7e9027b4cuda3std3__45__cpo4rendE)
_ZN34_INTERNAL_222cfdce_4_k_cu_a7e9027b4cuda3std3__45__cpo4rendE:
	.zero		1
	.type		_ZN34_INTERNAL_222cfdce_4_k_cu_a7e9027b4cuda3std6ranges3__45__cpo9iter_swapE,@object
	.size		_ZN34_INTERNAL_222cfdce_4_k_cu_a7e9027b4cuda3std6ranges3__45__cpo9iter_swapE,(_ZN34_INTERNAL_222cfdce_4_k_cu_a7e9027b4cuda3std3__48unexpectE - _ZN34_INTERNAL_222cfdce_4_k_cu_a7e9027b4cuda3std6ranges3__45__cpo9iter_swapE)
_ZN34_INTERNAL_222cfdce_4_k_cu_a7e9027b4cuda3std6ranges3__45__cpo9iter_swapE:
	.zero		1
	.type		_ZN34_INTERNAL_222cfdce_4_k_cu_a7e9027b4cuda3std3__48unexpectE,@object
	.size		_ZN34_INTERNAL_222cfdce_4_k_cu_a7e9027b4cuda3std3__48unexpectE,(_ZN34_INTERNAL_222cfdce_4_k_cu_a7e9027b6thrust24THRUST_300001_SM_1000_NS6system6detail10sequential3seqE - _ZN34_INTERNAL_222cfdce_4_k_cu_a7e9027b4cuda3std3__48unexpectE)
_ZN34_INTERNAL_222cfdce_4_k_cu_a7e9027b4cuda3std3__48unexpectE:
	.zero		1
	.type		_ZN34_INTERNAL_222cfdce_4_k_cu_a7e9027b6thrust24THRUST_300001_SM_1000_NS6system6detail10sequential3seqE,@object
	.size		_ZN34_INTERNAL_222cfdce_4_k_cu_a7e9027b6thrust24THRUST_300001_SM_1000_NS6system6detail10sequential3seqE,(.L_30 - _ZN34_INTERNAL_222cfdce_4_k_cu_a7e9027b6thrust24THRUST_300001_SM_1000_NS6system6detail10sequential3seqE)
_ZN34_INTERNAL_222cfdce_4_k_cu_a7e9027b6thrust24THRUST_300001_SM_1000_NS6system6detail10sequential3seqE:
	.zero		1
.L_30:


//--------------------- .nv.shared._ZN3cub18CUB_300001_SM_10006detail6reduce18DeviceReduceKernelINS2_10policy_hubIdjN4cuda3__47maximumIvEEE10Policy1000EPdjS8_dNS5_3std3__410__identityEEEvT0_PT3_T1_NS0_13GridEvenShareISI_EET2_T4_ --------------------------
	.section	.nv.shared._ZN3cub18CUB_300001_SM_10006detail6reduce18DeviceReduceKernelINS2_10policy_hubIdjN4cuda3__47maximumIvEEE10Policy1000EPdjS8_dNS5_3std3__410__identityEEEvT0_PT3_T1_NS0_13GridEvenShareISI_EET2_T4_,"aw",@nobits
	.sectionflags	@""
	.align	8
.nv.shared._ZN3cub18CUB_300001_SM_10006detail6reduce18DeviceReduceKernelINS2_10policy_hubIdjN4cuda3__47maximumIvEEE10Policy1000EPdjS8_dNS5_3std3__410__identityEEEvT0_PT3_T1_NS0_13GridEvenShareISI_EET2_T4_:
	.zero		1104


//--------------------- .nv.shared._ZN3cub18CUB_300001_SM_10006detail6reduce28DeviceReduceSingleTileKernelINS2_10policy_hubIdjN4cuda3__47maximumIvEEE10Policy1000EPdSB_jS8_ddNS5_3std3__410__identityEEEvT0_T1_T2_T3_T4_T6_ --------------------------
	.section	.nv.shared._ZN3cub18CUB_300001_SM_10006detail6reduce28DeviceReduceSingleTileKernelINS2_10policy_hubIdjN4cuda3__47maximumIvEEE10Policy1000EPdSB_jS8_ddNS5_3std3__410__identityEEEvT0_T1_T2_T3_T4_T6_,"aw",@nobits
	.sectionflags	@""
	.align	8
.nv.shared._ZN3cub18CUB_300001_SM_10006detail6reduce28DeviceReduceSingleTileKernelINS2_10policy_hubIdjN4cuda3__47maximumIvEEE10Policy1000EPdSB_jS8_ddNS5_3std3__410__identityEEEvT0_T1_T2_T3_T4_T6_:
	.zero		1104


//--------------------- .nv.constant0._ZN3cub18CUB_300001_SM_10006detail6reduce28DeviceReduceSingleTileKernelINS2_10policy_hubIdjN4cuda3__47maximumIvEEE10Policy1000EPdSB_iS8_ddNS5_3std3__410__identityEEEvT0_T1_T2_T3_T4_T6_ --------------------------
	.section	.nv.constant0._ZN3cub18CUB_300001_SM_10006detail6reduce28DeviceReduceSingleTileKernelINS2_10policy_hubIdjN4cuda3__47maximumIvEEE10Policy1000EPdSB_iS8_ddNS5_3std3__410__identityEEEvT0_T1_T2_T3_T4_T6_,"a",@progbits
	.sectionflags	@""
	.align	4
.nv.constant0._ZN3cub18CUB_300001_SM_10006detail6reduce28DeviceReduceSingleTileKernelINS2_10policy_hubIdjN4cuda3__47maximumIvEEE10Policy1000EPdSB_iS8_ddNS5_3std3__410__identityEEEvT0_T1_T2_T3_T4_T6_:
	.zero		929


//--------------------- .nv.constant0._ZN3cub18CUB_300001_SM_10006detail6reduce18DeviceReduceKernelINS2_10policy_hubIdjN4cuda3__47maximumIvEEE10Policy1000EPdjS8_dNS5_3std3__410__identityEEEvT0_PT3_T1_NS0_13GridEvenShareISI_EET2_T4_ --------------------------
	.section	.nv.constant0._ZN3cub18CUB_300001_SM_10006detail6reduce18DeviceReduceKernelINS2_10policy_hubIdjN4cuda3__47maximumIvEEE10Policy1000EPdjS8_dNS5_3std3__410__identityEEEvT0_PT3_T1_NS0_13GridEvenShareISI_EET2_T4_,"a",@progbits
	.sectionflags	@""
	.align	4
.nv.constant0._ZN3cub18CUB_300001_SM_10006detail6reduce18DeviceReduceKernelINS2_10policy_hubIdjN4cuda3__47maximumIvEEE10Policy1000EPdjS8_dNS5_3std3__410__identityEEEvT0_PT3_T1_NS0_13GridEvenShareISI_EET2_T4_:
	.zero		958


//--------------------- .nv.constant0._ZN3cub18CUB_300001_SM_10006detail6reduce28DeviceReduceSingleTileKernelINS2_10policy_hubIdjN4cuda3__47maximumIvEEE10Policy1000EPdSB_jS8_ddNS5_3std3__410__identityEEEvT0_T1_T2_T3_T4_T6_ --------------------------
	.section	.nv.constant0._ZN3cub18CUB_300001_SM_10006detail6reduce28DeviceReduceSingleTileKernelINS2_10policy_hubIdjN4cuda3__47maximumIvEEE10Policy1000EPdSB_jS8_ddNS5_3std3__410__identityEEEvT0_T1_T2_T3_T4_T6_,"a",@progbits
	.sectionflags	@""
	.align	4
.nv.constant0._ZN3cub18CUB_300001_SM_10006detail6reduce28DeviceReduceSingleTileKernelINS2_10policy_hubIdjN4cuda3__47maximumIvEEE10Policy1000EPdSB_jS8_ddNS5_3std3__410__identityEEEvT0_T1_T2_T3_T4_T6_:
	.zero		929


//--------------------- .nv.constant0._ZN3cub18CUB_300001_SM_10006detail11EmptyKernelIvEEvv --------------------------
	.section	.nv.constant0._ZN3cub18CUB_300001_SM_10006detail11EmptyKernelIvEEvv,"a",@progbits
	.sectionflags	@""
	.align	4
.nv.constant0._ZN3cub18CUB_300001_SM_10006detail11EmptyKernelIvEEvv:
	.zero		896


//--------------------- .nv.constant0._Z4fillPdS_i --------------------------
	.section	.nv.constant0._Z4fillPdS_i,"a",@progbits
	.sectionflags	@""
	.align	4
.nv.constant0._Z4fillPdS_i:
	.zero		916


//--------------------- .nv.constant0._Z9substractPdS_S_i --------------------------
	.section	.nv.constant0._Z9substractPdS_S_i,"a",@progbits
	.sectionflags	@""
	.align	4
.nv.constant0._Z9substractPdS_S_i:
	.zero		924


//--------------------- .nv.constant0._Z6updatePdS_i --------------------------
	.section	.nv.constant0._Z6updatePdS_i,"a",@progbits
	.sectionflags	@""
	.align	4
.nv.constant0._Z6updatePdS_i:
	.zero		916


//--------------------- SYMBOLS --------------------------

	.type		.nv.reservedSmem.offset0,@object
	.size		.nv.reservedSmem.offset0,0x4
	.type		.nv.reservedSmem.cap,@object
	.size		.nv.reservedSmem.cap,0x4
